	.target	sm_90a

	.elftype	@"ET_EXEC"


//--------------------- .note.nv.tkinfo           --------------------------
	.section	.note.nv.tkinfo,"",@"SHT_NOTE"
	.sectionflags	@"SHF_NOTE_NV_TKINFO"
	.tkinfo
        /*0018*/ 	.word	0x00000002
        /*0030*/ 	.string	""
        /*0030*/ 	.string	"ptxas"
        /*0030*/ 	.string	"Cuda compilation tools, release 13.0, V13.0.88"
        /*0030*/ 	.string	"Build cuda_13.0.r13.0/compiler.36424714_0"
        /*0030*/ 	.string	"-v  -suppress-debug-info  -lineinfo  -arch sm_90a "



//--------------------- .note.nv.cuinfo           --------------------------
	.section	.note.nv.cuinfo,"",@"SHT_NOTE"
	.sectionflags	@"SHF_NOTE_NV_CUINFO"
        /*0018*/ 	.short	0x0002
        /*001a*/ 	.short	0x005a
        /*001c*/ 	.short	0x0082
	.zero		2


//--------------------- .nv.info                  --------------------------
	.section	.nv.info,"",@"SHT_CUDA_INFO"
	.align	4


	//----- nvinfo : EIATTR_REGCOUNT
	.align		4
        /*0000*/ 	.byte	0x04, 0x2f
        /*0002*/ 	.short	(.L_1 - .L_0)
	.align		4
.L_0:
        /*0004*/ 	.word	index@(matmul_kernel)
        /*0008*/ 	.word	0x000000ff


	//----- nvinfo : EIATTR_FRAME_SIZE
	.align		4
.L_1:
        /*000c*/ 	.byte	0x04, 0x11
        /*000e*/ 	.short	(.L_3 - .L_2)
	.align		4
.L_2:
        /*0010*/ 	.word	index@(matmul_kernel)
        /*0014*/ 	.word	0x00000b28


	//----- nvinfo : EIATTR_MIN_STACK_SIZE
	.align		4
.L_3:
        /*0018*/ 	.byte	0x04, 0x12
        /*001a*/ 	.short	(.L_5 - .L_4)
	.align		4
.L_4:
        /*001c*/ 	.word	index@(matmul_kernel)
        /*0020*/ 	.word	0x00000b28
.L_5:


//--------------------- .nv.compat                --------------------------
	.section	.nv.compat,"",@"SHT_CUDA_COMPAT_INFO"
	.align	4
        /*0000*/ 	.byte	0x02, 0x09, 0x01, 0x00, 0x02, 0x02, 0x04, 0x00, 0x02, 0x05, 0x05, 0x00, 0x03, 0x07, 0x01, 0x01
        /*0010*/ 	.byte	0x02, 0x03, 0x00, 0x00, 0x02, 0x06, 0x01, 0x00, 0x04, 0x0b, 0x08, 0x00, 0x00, 0x00, 0x00, 0x00
        /*0020*/ 	.byte	0x00, 0x00, 0x00, 0x00


//--------------------- .nv.info.matmul_kernel    --------------------------
	.section	.nv.info.matmul_kernel,"",@"SHT_CUDA_INFO"
	.sectionflags	@""
	.align	4


	//----- nvinfo : EIATTR_CUDA_API_VERSION
	.align		4
        /*0000*/ 	.byte	0x04, 0x37
        /*0002*/ 	.short	(.L_7 - .L_6)
.L_6:
        /*0004*/ 	.word	0x00000082


	//----- nvinfo : EIATTR_KPARAM_INFO
	.align		4
.L_7:
        /*0008*/ 	.byte	0x04, 0x17
        /*000a*/ 	.short	(.L_9 - .L_8)
.L_8:
        /*000c*/ 	.word	0x00000000
        /*0010*/ 	.short	0x000d
        /*0012*/ 	.short	0x0048
        /*0014*/ 	.byte	0x00, 0xf4, 0x21, 0x00


	//----- nvinfo : EIATTR_KPARAM_INFO
	.align		4
.L_9:
        /*0018*/ 	.byte	0x04, 0x17
        /*001a*/ 	.short	(.L_11 - .L_10)
.L_10:
        /*001c*/ 	.word	0x00000000
        /*0020*/ 	.short	0x000c
        /*0022*/ 	.short	0x0040
        /*0024*/ 	.byte	0x00, 0xf4, 0x21, 0x00


	//----- nvinfo : EIATTR_KPARAM_INFO
	.align		4
.L_11:
        /*0028*/ 	.byte	0x04, 0x17
        /*002a*/ 	.short	(.L_13 - .L_12)
.L_12:
        /*002c*/ 	.word	0x00000000
        /*0030*/ 	.short	0x000b
        /*0032*/ 	.short	0x0038
        /*0034*/ 	.byte	0x00, 0xf0, 0x11, 0x00


	//----- nvinfo : EIATTR_KPARAM_INFO
	.align		4
.L_13:
        /*0038*/ 	.byte	0x04, 0x17
        /*003a*/ 	.short	(.L_15 - .L_14)
.L_14:
        /*003c*/ 	.word	0x00000000
        /*0040*/ 	.short	0x000a
        /*0042*/ 	.short	0x0034
        /*0044*/ 	.byte	0x00, 0xf0, 0x11, 0x00


	//----- nvinfo : EIATTR_KPARAM_INFO
	.align		4
.L_15:
        /*0048*/ 	.byte	0x04, 0x17
        /*004a*/ 	.short	(.L_17 - .L_16)
.L_16:
        /*004c*/ 	.word	0x00000000
        /*0050*/ 	.short	0x0009
        /*0052*/ 	.short	0x0030
        /*0054*/ 	.byte	0x00, 0xf0, 0x11, 0x00


	//----- nvinfo : EIATTR_KPARAM_INFO
	.align		4
.L_17:
        /*0058*/ 	.byte	0x04, 0x17
        /*005a*/ 	.short	(.L_19 - .L_18)
.L_18:
        /*005c*/ 	.word	0x00000000
        /*0060*/ 	.short	0x0008
        /*0062*/ 	.short	0x002c
        /*0064*/ 	.byte	0x00, 0xf0, 0x11, 0x00


	//----- nvinfo : EIATTR_KPARAM_INFO
	.align		4
.L_19:
        /*0068*/ 	.byte	0x04, 0x17
        /*006a*/ 	.short	(.L_21 - .L_20)
.L_20:
        /*006c*/ 	.word	0x00000000
        /*0070*/ 	.short	0x0007
        /*0072*/ 	.short	0x0028
        /*0074*/ 	.byte	0x00, 0xf0, 0x11, 0x00


	//----- nvinfo : EIATTR_KPARAM_INFO
	.align		4
.L_21:
        /*0078*/ 	.byte	0x04, 0x17
        /*007a*/ 	.short	(.L_23 - .L_22)
.L_22:
        /*007c*/ 	.word	0x00000000
        /*0080*/ 	.short	0x0006
        /*0082*/ 	.short	0x0024
        /*0084*/ 	.byte	0x00, 0xf0, 0x11, 0x00


	//----- nvinfo : EIATTR_KPARAM_INFO
	.align		4
.L_23:
        /*0088*/ 	.byte	0x04, 0x17
        /*008a*/ 	.short	(.L_25 - .L_24)
.L_24:
        /*008c*/ 	.word	0x00000000
        /*0090*/ 	.short	0x0005
        /*0092*/ 	.short	0x0020
        /*0094*/ 	.byte	0x00, 0xf0, 0x11, 0x00


	//----- nvinfo : EIATTR_KPARAM_INFO
	.align		4
.L_25:
        /*0098*/ 	.byte	0x04, 0x17
        /*009a*/ 	.short	(.L_27 - .L_26)
.L_26:
        /*009c*/ 	.word	0x00000000
        /*00a0*/ 	.short	0x0004
        /*00a2*/ 	.short	0x001c
        /*00a4*/ 	.byte	0x00, 0xf0, 0x11, 0x00


	//----- nvinfo : EIATTR_KPARAM_INFO
	.align		4
.L_27:
        /*00a8*/ 	.byte	0x04, 0x17
        /*00aa*/ 	.short	(.L_29 - .L_28)
.L_28:
        /*00ac*/ 	.word	0x00000000
        /*00b0*/ 	.short	0x0003
        /*00b2*/ 	.short	0x0018
        /*00b4*/ 	.byte	0x00, 0xf0, 0x11, 0x00


	//----- nvinfo : EIATTR_KPARAM_INFO
	.align		4
.L_29:
        /*00b8*/ 	.byte	0x04, 0x17
        /*00ba*/ 	.short	(.L_31 - .L_30)
.L_30:
        /*00bc*/ 	.word	0x00000000
        /*00c0*/ 	.short	0x0002
        /*00c2*/ 	.short	0x0010
        /*00c4*/ 	.byte	0x00, 0xf4, 0x21, 0x00


	//----- nvinfo : EIATTR_KPARAM_INFO
	.align		4
.L_31:
        /*00c8*/ 	.byte	0x04, 0x17
        /*00ca*/ 	.short	(.L_33 - .L_32)
.L_32:
        /*00cc*/ 	.word	0x00000000
        /*00d0*/ 	.short	0x0001
        /*00d2*/ 	.short	0x0008
        /*00d4*/ 	.byte	0x00, 0xf4, 0x21, 0x00


	//----- nvinfo : EIATTR_KPARAM_INFO
	.align		4
.L_33:
        /*00d8*/ 	.byte	0x04, 0x17
        /*00da*/ 	.short	(.L_35 - .L_34)
.L_34:
        /*00dc*/ 	.word	0x00000000
        /*00e0*/ 	.short	0x0000
        /*00e2*/ 	.short	0x0000
        /*00e4*/ 	.byte	0x00, 0xf4, 0x21, 0x00


	//----- nvinfo : EIATTR_SPARSE_MMA_MASK
	.align		4
.L_35:
        /*00e8*/ 	.byte	0x03, 0x50
        /*00ea*/ 	.short	0x0000


	//----- nvinfo : EIATTR_MAXREG_COUNT
	.align		4
        /*00ec*/ 	.byte	0x03, 0x1b
        /*00ee*/ 	.short	0x00ff


	//----- nvinfo : EIATTR_NUM_BARRIERS
	.align		4
        /*00f0*/ 	.byte	0x02, 0x4c
        /*00f2*/ 	.byte	0x01
	.zero		1


	//----- nvinfo : EIATTR_ANNOTATIONS
	.align		4
        /*00f4*/ 	.byte	0x04, 0x55
        /*00f6*/ 	.short	(.L_37 - .L_36)


	//   ....[0]....
.L_36:
        /*00f8*/ 	.word	0x00000001
        /*00fc*/ 	.byte	0xa0, 0x00, 0x00, 0x00, 0x01, 0x00, 0x00, 0x00, 0x10, 0x07, 0x00, 0x00, 0x01, 0x00, 0x00, 0x00
        /* <DEDUP_REMOVED lines=1612> */
        /*65cc*/ 	.byte	0xd0, 0xf2, 0x02, 0x00


	//----- nvinfo : EIATTR_MERCURY_ISA_VERSION
	.align		4
.L_37:
        /*65d0*/ 	.byte	0x03, 0x5f
        /*65d2*/ 	.short	0x0101


	//----- nvinfo : EIATTR_EXIT_INSTR_OFFSETS
	.align		4
        /*65d4*/ 	.byte	0x04, 0x1c
        /*65d6*/ 	.short	(.L_39 - .L_38)


	//   ....[0]....
.L_38:
        /*65d8*/ 	.word	0x0002f560


	//   ....[1]....
        /*65dc*/ 	.word	0x0002f580


	//----- nvinfo : EIATTR_REQNTID
	.align		4
.L_39:
        /*65e0*/ 	.byte	0x04, 0x10
        /*65e2*/ 	.short	(.L_41 - .L_40)
.L_40:
        /*65e4*/ 	.word	0x00000080
        /*65e8*/ 	.word	0x00000001
        /*65ec*/ 	.word	0x00000001


	//----- nvinfo : EIATTR_CBANK_PARAM_SIZE
	.align		4
.L_41:
        /*65f0*/ 	.byte	0x03, 0x19
        /*65f2*/ 	.short	0x0050


	//----- nvinfo : EIATTR_PARAM_CBANK
	.align		4
        /*65f4*/ 	.byte	0x04, 0x0a
        /*65f6*/ 	.short	(.L_43 - .L_42)
	.align		4
.L_42:
        /*65f8*/ 	.word	index@(.nv.constant0.matmul_kernel)
        /*65fc*/ 	.short	0x0210
        /*65fe*/ 	.short	0x0050


	//----- nvinfo : EIATTR_SW_WAR
	.align		4
.L_43:
        /*6600*/ 	.byte	0x04, 0x36
        /*6602*/ 	.short	(.L_45 - .L_44)
.L_44:
        /*6604*/ 	.word	0x00000008
.L_45:


//--------------------- .nv.callgraph             --------------------------
	.section	.nv.callgraph,"",@"SHT_CUDA_CALLGRAPH"
	.align	4
	.sectionentsize	8
	.align		4
        /*0000*/ 	.word	0x00000000
	.align		4
        /*0004*/ 	.word	0xffffffff
	.align		4
        /*0008*/ 	.word	0x00000000
	.align		4
        /*000c*/ 	.word	0xfffffffe
	.align		4
        /*0010*/ 	.word	0x00000000
	.align		4
        /*0014*/ 	.word	0xfffffffd
	.align		4
        /*0018*/ 	.word	0x00000000
	.align		4
        /*001c*/ 	.word	0xfffffffc


//--------------------- .text.matmul_kernel       --------------------------
	.section	.text.matmul_kernel,"ax",@progbits
	.align	128
        .global         matmul_kernel
        .type           matmul_kernel,@function
        .size           matmul_kernel,(.L_x_3 - matmul_kernel)
        .other          matmul_kernel,@"STO_CUDA_ENTRY STV_DEFAULT"
matmul_kernel:
.text.matmul_kernel:
[----:B------:R-:W1:Y:S08]  /*0000*/  LDC R1, c[0x0][0x28] ;  /* 0x00000a00ff017b82 */ /* 0x000e700000000800 */
[----:B------:R-:W2:Y:S01]  /*0010*/  LDC.64 R2, c[0x0][0x228] ;  /* 0x00008a00ff027b82 */ /* 0x000ea20000000a00 */
[----:B------:R-:W3:Y:S01]  /*0020*/  S2R R5, SR_CTAID.X ;  /* 0x0000000000057919 */ /* 0x000ee20000002500 */
[----:B-1----:R-:W-:Y:S01]  /*0030*/  VIADD R1, R1, 0xfffff4d8 ;  /* 0xfffff4d801017836 */ /* 0x002fe20000000000 */
[----:B------:R-:W-:Y:S01]  /*0040*/  ULDC UR14, c[0x0][0x22c] ;  /* 0x00008b00000e7ab9 */ /* 0x000fe20000000800 */
[----:B------:R-:W-:Y:S01]  /*0050*/  ULDC UR4, c[0x0][0x234] ;  /* 0x00008d0000047ab9 */ /* 0x000fe20000000800 */
[----:B------:R-:W1:Y:S01]  /*0060*/  S2R R249, SR_TID.X ;  /* 0x0000000000f97919 */ /* 0x000e620000002100 */
[----:B------:R-:W-:-:S02]  /*0070*/  ULDC.64 UR6, c[0x0][0x210] ;  /* 0x0000840000067ab9 */ /* 0x000fc40000000a00 */
[----:B------:R-:W4:Y:S01]  /*0080*/  LDC.64 R246, c[0x0][0x238] ;  /* 0x00008e00fff67b82 */ /* 0x000f220000000a00 */
[----:B--2---:R-:W-:Y:S01]  /*0090*/  IMAD.MOV.U32 R13, RZ, RZ, R3 ;  /* 0x000000ffff0d7224 */ /* 0x004fe200078e0003 */
[----:B------:R2:W-:Y:S01]  /*00a0*/  STL [R1+0x878], R2 ;  /* 0x0008780201007387 */ /* 0x0005e20000100800 */
[----:B------:R-:W-:Y:S02]  /*00b0*/  IMAD.MOV.U32 R12, RZ, RZ, R2 ;  /* 0x000000ffff0c7224 */ /* 0x000fe400078e0002 */
[----:B------:R-:W-:Y:S01]  /*00c0*/  VIADD R0, R13, 0xff ;  /* 0x000000ff0d007836 */ /* 0x000fe20000000000 */
[----:B------:R-:W-:-:S04]  /*00d0*/  IABS R141, R13 ;  /* 0x0000000d008d7213 */ /* 0x000fc80000000000 */
[----:B------:R-:W-:Y:S02]  /*00e0*/  SHF.R.S32.HI R3, RZ, 0x1f, R0 ;  /* 0x0000001fff037819 */ /* 0x000fe40000011400 */
[----:B---3--:R-:W-:Y:S02]  /*00f0*/  IABS R8, R5 ;  /* 0x0000000500087213 */ /* 0x008fe40000000000 */
[----:B------:R-:W-:Y:S02]  /*0100*/  LEA.HI R3, R3, R0, RZ, 0x8 ;  /* 0x0000000003037211 */ /* 0x000fe400078f40ff */
[----:B-1----:R-:W-:Y:S02]  /*0110*/  SHF.R.U32.HI R111, RZ, 0x6, R249 ;  /* 0x00000006ff6f7819 */ /* 0x002fe400000116f9 */
[----:B------:R-:W-:-:S05]  /*0120*/  SHF.R.S32.HI R3, RZ, 0x8, R3 ;  /* 0x00000008ff037819 */ /* 0x000fca0000011403 */
[----:B------:R-:W-:-:S05]  /*0130*/  IMAD.SHL.U32 R4, R3, 0x8, RZ ;  /* 0x0000000803047824 */ /* 0x000fca00078e00ff */
[-C--:B------:R-:W-:Y:S02]  /*0140*/  IABS R7, R4.reuse ;  /* 0x0000000400077213 */ /* 0x080fe40000000000 */
[----:B------:R-:W-:Y:S02]  /*0150*/  IABS R10, R4 ;  /* 0x00000004000a7213 */ /* 0x000fe40000000000 */
[----:B------:R-:W1:Y:S08]  /*0160*/  I2F.RP R0, R7 ;  /* 0x0000000700007306 */ /* 0x000e700000209400 */
[----:B-1----:R-:W2:Y:S02]  /*0170*/  MUFU.RCP R0, R0 ;  /* 0x0000000000007308 */ /* 0x002ea40000001000 */
[----:B--2---:R-:W-:-:S02]  /*0180*/  VIADD R2, R0, 0xffffffe ;  /* 0x0ffffffe00027836 */ /* 0x004fc40000000000 */
[----:B------:R-:W-:-:S04]  /*0190*/  IMAD.MOV R0, RZ, RZ, -R10 ;  /* 0x000000ffff007224 */ /* 0x000fc800078e0a0a */
[----:B------:R1:W2:Y:S02]  /*01a0*/  F2I.FTZ.U32.TRUNC.NTZ R3, R2 ;  /* 0x0000000200037305 */ /* 0x0002a4000021f000 */
[----:B-1----:R-:W-:Y:S02]  /*01b0*/  IMAD.MOV.U32 R2, RZ, RZ, RZ ;  /* 0x000000ffff027224 */ /* 0x002fe400078e00ff */
[----:B--2---:R-:W-:-:S04]  /*01c0*/  IMAD.MOV R6, RZ, RZ, -R3 ;  /* 0x000000ffff067224 */ /* 0x004fc800078e0a03 */
[----:B------:R-:W-:Y:S02]  /*01d0*/  IMAD R9, R6, R7, RZ ;  /* 0x0000000706097224 */ /* 0x000fe400078e02ff */
[----:B------:R-:W-:Y:S02]  /*01e0*/  IMAD.MOV.U32 R6, RZ, RZ, R8 ;  /* 0x000000ffff067224 */ /* 0x000fe400078e0008 */
[----:B------:R-:W-:-:S06]  /*01f0*/  IMAD.HI.U32 R3, R3, R9, R2 ;  /* 0x0000000903037227 */ /* 0x000fcc00078e0002 */
[----:B------:R-:W-:-:S04]  /*0200*/  IMAD.HI.U32 R3, R3, R6, RZ ;  /* 0x0000000603037227 */ /* 0x000fc800078e00ff */
[----:B------:R-:W-:-:S05]  /*0210*/  IMAD R0, R3, R0, R6 ;  /* 0x0000000003007224 */ /* 0x000fca00078e0206 */
[----:B------:R-:W-:-:S13]  /*0220*/  ISETP.GT.U32.AND P1, PT, R7, R0, PT ;  /* 0x000000000700720c */ /* 0x000fda0003f24070 */
[----:B------:R-:W-:Y:S02]  /*0230*/  @!P1 IMAD.IADD R0, R0, 0x1, -R7 ;  /* 0x0000000100009824 */ /* 0x000fe400078e0a07 */
[----:B------:R-:W-:Y:S01]  /*0240*/  @!P1 VIADD R3, R3, 0x1 ;  /* 0x0000000103039836 */ /* 0x000fe20000000000 */
[----:B------:R-:W-:Y:S02]  /*0250*/  ISETP.NE.AND P1, PT, R4, RZ, PT ;  /* 0x000000ff0400720c */ /* 0x000fe40003f25270 */
[----:B------:R-:W-:Y:S02]  /*0260*/  ISETP.GE.U32.AND P0, PT, R0, R7, PT ;  /* 0x000000070000720c */ /* 0x000fe40003f06070 */
[----:B------:R-:W-:-:S04]  /*0270*/  LOP3.LUT R0, R5, R4, RZ, 0x3c, !PT ;  /* 0x0000000405007212 */ /* 0x000fc800078e3cff */
[----:B------:R-:W-:Y:S01]  /*0280*/  ISETP.GE.AND P2, PT, R0, RZ, PT ;  /* 0x000000ff0000720c */ /* 0x000fe20003f46270 */
[----:B------:R-:W-:-:S06]  /*0290*/  VIADD R0, R12, 0x3f ;  /* 0x0000003f0c007836 */ /* 0x000fcc0000000000 */
[----:B------:R-:W-:-:S04]  /*02a0*/  @P0 VIADD R3, R3, 0x1 ;  /* 0x0000000103030836 */ /* 0x000fc80000000000 */
[----:B------:R-:W-:Y:S01]  /*02b0*/  IMAD.MOV.U32 R2, RZ, RZ, R3 ;  /* 0x000000ffff027224 */ /* 0x000fe200078e0003 */
[----:B------:R-:W-:-:S03]  /*02c0*/  SHF.R.S32.HI R3, RZ, 0x1f, R0 ;  /* 0x0000001fff037819 */ /* 0x000fc60000011400 */
[----:B------:R-:W-:Y:S01]  /*02d0*/  @!P2 IMAD.MOV R2, RZ, RZ, -R2 ;  /* 0x000000ffff02a224 */ /* 0x000fe200078e0a02 */
[----:B------:R-:W-:Y:S02]  /*02e0*/  @!P1 LOP3.LUT R2, RZ, R4, RZ, 0x33, !PT ;  /* 0x00000004ff029212 */ /* 0x000fe400078e33ff */
[----:B------:R-:W-:-:S03]  /*02f0*/  LEA.HI R3, R3, R0, RZ, 0x6 ;  /* 0x0000000003037211 */ /* 0x000fc600078f30ff */
[----:B------:R-:W-:Y:S02]  /*0300*/  IMAD.SHL.U32 R6, R2, 0x8, RZ ;  /* 0x0000000802067824 */ /* 0x000fe400078e00ff */
[----:B------:R-:W-:-:S03]  /*0310*/  IMAD.MOV R2, RZ, RZ, -R2 ;  /* 0x000000ffff027224 */ /* 0x000fc600078e0a02 */
[----:B------:R-:W-:Y:S01]  /*0320*/  LEA.HI.SX32 R3, R3, -R6, 0x1a ;  /* 0x8000000603037211 */ /* 0x000fe200078fd2ff */
[----:B------:R-:W-:-:S03]  /*0330*/  IMAD R8, R4, R2, R5 ;  /* 0x0000000204087224 */ /* 0x000fc600078e0205 */
[----:B------:R-:W-:-:S04]  /*0340*/  VIMNMX R11, R3, 0x8, PT ;  /* 0x00000008030b7848 */ /* 0x000fc80003fe0100 */
[-C--:B------:R-:W-:Y:S02]  /*0350*/  IABS R7, R11.reuse ;  /* 0x0000000b00077213 */ /* 0x080fe40000000000 */
[----:B------:R-:W-:Y:S02]  /*0360*/  IABS R4, R11 ;  /* 0x0000000b00047213 */ /* 0x000fe40000000000 */
[----:B------:R-:W1:Y:S08]  /*0370*/  I2F.RP R0, R7 ;  /* 0x0000000700007306 */ /* 0x000e700000209400 */
[----:B-1----:R-:W1:Y:S02]  /*0380*/  MUFU.RCP R0, R0 ;  /* 0x0000000000007308 */ /* 0x002e640000001000 */
[----:B-1----:R-:W-:-:S02]  /*0390*/  VIADD R3, R0, 0xffffffe ;  /* 0x0ffffffe00037836 */ /* 0x002fc40000000000 */
[----:B------:R-:W-:-:S04]  /*03a0*/  IMAD.MOV R0, RZ, RZ, -R4 ;  /* 0x000000ffff007224 */ /* 0x000fc800078e0a04 */
[----:B------:R-:W1:Y:S08]  /*03b0*/  I2F.RP R4, R141 ;  /* 0x0000008d00047306 */ /* 0x000e700000209400 */
[----:B------:R-:W2:Y:S08]  /*03c0*/  F2I.FTZ.U32.TRUNC.NTZ R3, R3 ;  /* 0x0000000300037305 */ /* 0x000eb0000021f000 */
[----:B-1----:R-:W1:Y:S01]  /*03d0*/  MUFU.RCP R4, R4 ;  /* 0x0000000400047308 */ /* 0x002e620000001000 */
[----:B--2---:R-:W-:-:S04]  /*03e0*/  IMAD.MOV R9, RZ, RZ, -R3 ;  /* 0x000000ffff097224 */ /* 0x004fc800078e0a03 */
[----:B------:R-:W-:Y:S01]  /*03f0*/  IMAD.MOV.U32 R2, RZ, RZ, R9 ;  /* 0x000000ffff027224 */ /* 0x000fe200078e0009 */
[----:B------:R-:W-:-:S03]  /*0400*/  IABS R9, R8 ;  /* 0x0000000800097213 */ /* 0x000fc60000000000 */
[----:B------:R-:W-:Y:S02]  /*0410*/  IMAD R5, R2, R7, RZ ;  /* 0x0000000702057224 */ /* 0x000fe400078e02ff */
[----:B------:R-:W-:-:S04]  /*0420*/  IMAD.MOV.U32 R2, RZ, RZ, RZ ;  /* 0x000000ffff027224 */ /* 0x000fc800078e00ff */
[----:B------:R-:W-:-:S04]  /*0430*/  IMAD.HI.U32 R2, R3, R5, R2 ;  /* 0x0000000503027227 */ /* 0x000fc800078e0002 */
[----:B-1----:R-:W-:Y:S02]  /*0440*/  VIADD R5, R4, 0xffffffe ;  /* 0x0ffffffe04057836 */ /* 0x002fe40000000000 */
[----:B------:R-:W-:-:S04]  /*0450*/  IMAD.HI.U32 R2, R2, R9, RZ ;  /* 0x0000000902027227 */ /* 0x000fc800078e00ff */
[----:B------:R-:W-:Y:S01]  /*0460*/  IMAD R0, R2, R0, R9 ;  /* 0x0000000002007224 */ /* 0x000fe200078e0209 */
[----:B------:R-:W-:Y:S01]  /*0470*/  IABS R9, R12 ;  /* 0x0000000c00097213 */ /* 0x000fe20000000000 */
[----:B------:R-:W1:Y:S03]  /*0480*/  F2I.FTZ.U32.TRUNC.NTZ R5, R5 ;  /* 0x0000000500057305 */ /* 0x000e66000021f000 */
[----:B------:R-:W-:-:S05]  /*0490*/  ISETP.GT.U32.AND P1, PT, R7, R0, PT ;  /* 0x000000000700720c */ /* 0x000fca0003f24070 */
[----:B------:R-:W2:Y:S01]  /*04a0*/  I2F.RP R3, R9 ;  /* 0x0000000900037306 */ /* 0x000ea20000209400 */
[----:B-1----:R-:W-:-:S07]  /*04b0*/  IMAD.MOV R12, RZ, RZ, -R5 ;  /* 0x000000ffff0c7224 */ /* 0x002fce00078e0a05 */
[----:B------:R-:W-:Y:S02]  /*04c0*/  @!P1 IMAD.IADD R0, R0, 0x1, -R7 ;  /* 0x0000000100009824 */ /* 0x000fe400078e0a07 */
[----:B------:R-:W-:Y:S01]  /*04d0*/  @!P1 VIADD R2, R2, 0x1 ;  /* 0x0000000102029836 */ /* 0x000fe20000000000 */
[----:B------:R-:W-:Y:S01]  /*04e0*/  ISETP.NE.AND P1, PT, R11, RZ, PT ;  /* 0x000000ff0b00720c */ /* 0x000fe20003f25270 */
[----:B------:R-:W-:Y:S01]  /*04f0*/  IMAD R139, R12, R141, RZ ;  /* 0x0000008d0c8b7224 */ /* 0x000fe200078e02ff */
[----:B------:R-:W-:Y:S01]  /*0500*/  ISETP.GE.U32.AND P0, PT, R0, R7, PT ;  /* 0x000000070000720c */ /* 0x000fe20003f06070 */
[----:B--2---:R-:W1:Y:S01]  /*0510*/  MUFU.RCP R3, R3 ;  /* 0x0000000300037308 */ /* 0x004e620000001000 */
[----:B------:R-:W-:Y:S02]  /*0520*/  LOP3.LUT R0, R8, R11, RZ, 0x3c, !PT ;  /* 0x0000000b08007212 */ /* 0x000fe400078e3cff */
[----:B------:R-:W-:Y:S02]  /*0530*/  LOP3.LUT R7, R249, 0x3f, RZ, 0xc0, !PT ;  /* 0x0000003ff9077812 */ /* 0x000fe400078ec0ff */
[----:B------:R-:W-:-:S07]  /*0540*/  ISETP.GE.AND P2, PT, R0, RZ, PT ;  /* 0x000000ff0000720c */ /* 0x000fce0003f46270 */
[----:B------:R-:W-:-:S04]  /*0550*/  @P0 VIADD R2, R2, 0x1 ;  /* 0x0000000102020836 */ /* 0x000fc80000000000 */
[----:B------:R-:W-:Y:S02]  /*0560*/  IMAD.MOV.U32 R0, RZ, RZ, R2 ;  /* 0x000000ffff007224 */ /* 0x000fe400078e0002 */
[----:B-1----:R-:W-:Y:S02]  /*0570*/  VIADD R4, R3, 0xffffffe ;  /* 0x0ffffffe03047836 */ /* 0x002fe40000000000 */
[----:B------:R-:W-:Y:S01]  /*0580*/  @!P2 IMAD.MOV R0, RZ, RZ, -R0 ;  /* 0x000000ffff00a224 */ /* 0x000fe200078e0a00 */
[----:B------:R-:W-:Y:S01]  /*0590*/  @!P1 LOP3.LUT R0, RZ, R11, RZ, 0x33, !PT ;  /* 0x0000000bff009212 */ /* 0x000fe200078e33ff */
[----:B------:R1:W2:Y:S04]  /*05a0*/  F2I.FTZ.U32.TRUNC.NTZ R3, R4 ;  /* 0x0000000400037305 */ /* 0x0002a8000021f000 */
[----:B------:R-:W-:-:S02]  /*05b0*/  IMAD.MOV R2, RZ, RZ, -R0 ;  /* 0x000000ffff027224 */ /* 0x000fc400078e0a00 */
[----:B------:R-:W-:Y:S02]  /*05c0*/  IMAD.SHL.U32 R0, R0, 0x100, RZ ;  /* 0x0000010000007824 */ /* 0x000fe400078e00ff */
[----:B------:R-:W-:Y:S02]  /*05d0*/  IMAD R2, R11, R2, R8 ;  /* 0x000000020b027224 */ /* 0x000fe400078e0208 */
[C---:B------:R-:W-:Y:S01]  /*05e0*/  VIADD R10, R0.reuse, 0xff ;  /* 0x000000ff000a7836 */ /* 0x040fe20000000000 */
[----:B------:R-:W-:Y:S01]  /*05f0*/  IADD3 R67, R0, 0xb4, RZ ;  /* 0x000000b400437810 */ /* 0x000fe20007ffe0ff */
[----:B-1----:R-:W-:Y:S01]  /*0600*/  IMAD.MOV.U32 R4, RZ, RZ, RZ ;  /* 0x000000ffff047224 */ /* 0x002fe200078e00ff */
[----:B------:R-:W-:Y:S01]  /*0610*/  IABS R252, R0 ;  /* 0x0000000000fc7213 */ /* 0x000fe20000000000 */
[----:B------:R-:W-:Y:S01]  /*0620*/  IMAD.IADD R6, R6, 0x1, R2 ;  /* 0x0000000106067824 */ /* 0x000fe200078e0202 */
[----:B------:R-:W-:Y:S01]  /*0630*/  IABS R132, R10 ;  /* 0x0000000a00847213 */ /* 0x000fe20000000000 */
[----:B------:R-:W-:Y:S01]  /*0640*/  IMAD.HI.U32 R139, R5, R139, R4 ;  /* 0x0000008b058b7227 */ /* 0x000fe200078e0004 */
[----:B------:R-:W-:-:S02]  /*0650*/  ISETP.GE.AND P1, PT, R10, RZ, PT ;  /* 0x000000ff0a00720c */ /* 0x000fc40003f26270 */
[----:B------:R-:W-:Y:S01]  /*0660*/  IABS R66, R67 ;  /* 0x0000004300427213 */ /* 0x000fe20000000000 */
[----:B--2---:R-:W-:Y:S02]  /*0670*/  IMAD.MOV R8, RZ, RZ, -R3 ;  /* 0x000000ffff087224 */ /* 0x004fe400078e0a03 */
[----:B------:R-:W-:-:S04]  /*0680*/  IMAD.HI.U32 R4, R139, R132, RZ ;  /* 0x000000848b047227 */ /* 0x000fc800078e00ff */
[----:B------:R-:W-:Y:S02]  /*0690*/  IMAD.MOV.U32 R2, RZ, RZ, RZ ;  /* 0x000000ffff027224 */ /* 0x000fe400078e00ff */
[----:B------:R-:W-:Y:S02]  /*06a0*/  IMAD R5, R8, R9, RZ ;  /* 0x0000000908057224 */ /* 0x000fe400078e02ff */
[----:B------:R-:W-:Y:S02]  /*06b0*/  VIADD R11, R0, 0x1 ;  /* 0x00000001000b7836 */ /* 0x000fe40000000000 */
[----:B------:R-:W-:Y:S02]  /*06c0*/  IMAD R13, R6, 0x40, R7 ;  /* 0x00000040060d7824 */ /* 0x000fe400078e0207 */
[----:B------:R-:W-:Y:S01]  /*06d0*/  IMAD.MOV R6, RZ, RZ, -R4 ;  /* 0x000000ffff067224 */ /* 0x000fe200078e0a04 */
[----:B------:R-:W-:Y:S01]  /*06e0*/  IABS R8, R11 ;  /* 0x0000000b00087213 */ /* 0x000fe20000000000 */
[----:B------:R-:W-:Y:S01]  /*06f0*/  IMAD.HI.U32 R2, R3, R5, R2 ;  /* 0x0000000503027227 */ /* 0x000fe200078e0002 */
[----:B------:R-:W-:Y:S01]  /*0700*/  LOP3.LUT R3, R249, 0x40, RZ, 0xc0, !PT ;  /* 0x00000040f9037812 */ /* 0x000fe200078ec0ff */
[----:B------:R1:W-:Y:S01]  /*0710*/  STL [R1+0x880], R13 ;  /* 0x0008800d01007387 */ /* 0x0003e20000100800 */
[----:B------:R-:W-:Y:S01]  /*0720*/  IABS R138, R13 ;  /* 0x0000000d008a7213 */ /* 0x000fe20000000000 */
[----:B------:R-:W-:Y:S01]  /*0730*/  IMAD.SHL.U32 R4, R7, 0x80, RZ ;  /* 0x0000008007047824 */ /* 0x000fe200078e00ff */
[----:B------:R-:W-:Y:S01]  /*0740*/  ISETP.GE.AND P6, PT, R11, RZ, PT ;  /* 0x000000ff0b00720c */ /* 0x000fe20003fc6270 */
[----:B------:R-:W-:-:S02]  /*0750*/  IMAD.SHL.U32 R5, R249, 0x10, RZ ;  /* 0x00000010f9057824 */ /* 0x000fc400078e00ff */
[----:B------:R-:W-:Y:S01]  /*0760*/  IMAD R132, R141, R6, R132 ;  /* 0x000000068d847224 */ /* 0x000fe200078e0284 */
[----:B------:R-:W-:Y:S01]  /*0770*/  LEA.HI R4, R3, R4, RZ, 0x1c ;  /* 0x0000000403047211 */ /* 0x000fe200078fe0ff */
[----:B------:R-:W-:Y:S01]  /*0780*/  IMAD.HI.U32 R3, R139, R8, RZ ;  /* 0x000000088b037227 */ /* 0x000fe200078e00ff */
[----:B------:R-:W-:Y:S02]  /*0790*/  LOP3.LUT R5, R5, 0x70, RZ, 0xc0, !PT ;  /* 0x0000007005057812 */ /* 0x000fe400078ec0ff */
[----:B------:R-:W-:Y:S01]  /*07a0*/  ISETP.GT.U32.AND P2, PT, R141, R132, PT ;  /* 0x000000848d00720c */ /* 0x000fe20003f44070 */
[----:B------:R-:W-:-:S04]  /*07b0*/  IMAD.HI.U32 R2, R2, R138, RZ ;  /* 0x0000008a02027227 */ /* 0x000fc800078e00ff */
[----:B------:R-:W-:Y:S02]  /*07c0*/  IMAD.MOV R3, RZ, RZ, -R3 ;  /* 0x000000ffff037224 */ /* 0x000fe400078e0a03 */
[----:B------:R-:W-:Y:S02]  /*07d0*/  IMAD.MOV R6, RZ, RZ, -R2 ;  /* 0x000000ffff067224 */ /* 0x000fe400078e0a02 */
[----:B------:R-:W-:Y:S02]  /*07e0*/  IMAD.IADD R2, R5, 0x1, R4 ;  /* 0x0000000105027824 */ /* 0x000fe400078e0204 */
[----:B------:R-:W-:Y:S02]  /*07f0*/  IMAD R4, R141, R3, R8 ;  /* 0x000000038d047224 */ /* 0x000fe400078e0208 */
[----:B------:R-:W-:Y:S01]  /*0800*/  IMAD R138, R9, R6, R138 ;  /* 0x00000006098a7224 */ /* 0x000fe200078e028a */
[----:B------:R2:W-:Y:S01]  /*0810*/  STL [R1+0x9f0], R2 ;  /* 0x0009f00201007387 */ /* 0x0005e20000100800 */
[--C-:B------:R-:W-:Y:S01]  /*0820*/  @!P2 IMAD.IADD R132, R132, 0x1, -R141.reuse ;  /* 0x000000018484a824 */ /* 0x100fe200078e0a8d */
[----:B------:R-:W-:Y:S01]  /*0830*/  ISETP.GT.U32.AND P4, PT, R141, R4, PT ;  /* 0x000000048d00720c */ /* 0x000fe20003f84070 */
[C---:B------:R-:W-:Y:S01]  /*0840*/  VIADD R3, R0.reuse, 0x2 ;  /* 0x0000000200037836 */ /* 0x040fe20000000000 */
[----:B------:R-:W-:Y:S01]  /*0850*/  ISETP.GT.U32.AND P0, PT, R9, R138, PT ;  /* 0x0000008a0900720c */ /* 0x000fe20003f04070 */
[C---:B------:R-:W-:Y:S01]  /*0860*/  VIADD R6, R0.reuse, 0x3 ;  /* 0x0000000300067836 */ /* 0x040fe20000000000 */
[----:B------:R-:W-:Y:S01]  /*0870*/  ISETP.GT.U32.AND P5, PT, R141, R132, PT ;  /* 0x000000848d00720c */ /* 0x000fe20003fa4070 */
[C---:B------:R-:W-:Y:S01]  /*0880*/  VIADD R7, R0.reuse, 0x4 ;  /* 0x0000000400077836 */ /* 0x040fe20000000000 */
[----:B------:R-:W-:Y:S01]  /*0890*/  IABS R8, R3 ;  /* 0x0000000300087213 */ /* 0x000fe20000000000 */
[C---:B------:R-:W-:Y:S01]  /*08a0*/  VIADD R11, R0.reuse, 0x6 ;  /* 0x00000006000b7836 */ /* 0x040fe20000000000 */
[----:B------:R-:W-:Y:S01]  /*08b0*/  IABS R10, R6 ;  /* 0x00000006000a7213 */ /* 0x000fe20000000000 */
[C---:B-1----:R-:W-:Y:S01]  /*08c0*/  VIADD R13, R0.reuse, 0x7 ;  /* 0x00000007000d7836 */ /* 0x042fe20000000000 */
[----:B------:R-:W-:Y:S01]  /*08d0*/  IABS R12, R7 ;  /* 0x00000007000c7213 */ /* 0x000fe20000000000 */
[----:B------:R-:W-:Y:S01]  /*08e0*/  VIADD R15, R0, 0x8 ;  /* 0x00000008000f7836 */ /* 0x000fe20000000000 */
[----:B------:R-:W-:Y:S01]  /*08f0*/  ISETP.GE.AND P2, PT, R3, RZ, PT ;  /* 0x000000ff0300720c */ /* 0x000fe20003f46270 */
[----:B------:R-:W-:Y:S01]  /*0900*/  @!P4 IMAD.IADD R4, R4, 0x1, -R141 ;  /* 0x000000010404c824 */ /* 0x000fe200078e0a8d */
[----:B------:R-:W-:Y:S01]  /*0910*/  IABS R14, R11 ;  /* 0x0000000b000e7213 */ /* 0x000fe20000000000 */
[----:B------:R-:W-:Y:S01]  /*0920*/  IMAD.HI.U32 R3, R139, R8, RZ ;  /* 0x000000088b037227 */ /* 0x000fe200078e00ff */
[----:B------:R-:W-:-:S02]  /*0930*/  IABS R16, R13 ;  /* 0x0000000d00107213 */ /* 0x000fc40000000000 */
[----:B------:R-:W-:Y:S01]  /*0940*/  ISETP.GT.U32.AND P4, PT, R141, R4, PT ;  /* 0x000000048d00720c */ /* 0x000fe20003f84070 */
[----:B------:R-:W-:Y:S01]  /*0950*/  @!P0 IMAD.IADD R138, R138, 0x1, -R9 ;  /* 0x000000018a8a8824 */ /* 0x000fe200078e0a09 */
[----:B------:R-:W-:Y:S01]  /*0960*/  ISETP.GE.AND P0, PT, R6, RZ, PT ;  /* 0x000000ff0600720c */ /* 0x000fe20003f06270 */
[----:B------:R-:W-:Y:S01]  /*0970*/  IMAD.HI.U32 R5, R139, R10, RZ ;  /* 0x0000000a8b057227 */ /* 0x000fe200078e00ff */
[----:B------:R-:W-:Y:S02]  /*0980*/  IABS R18, R15 ;  /* 0x0000000f00127213 */ /* 0x000fe40000000000 */
[----:B------:R-:W-:Y:S01]  /*0990*/  ISETP.GT.U32.AND P3, PT, R9, R138, PT ;  /* 0x0000008a0900720c */ /* 0x000fe20003f64070 */
[----:B------:R-:W-:-:S04]  /*09a0*/  IMAD.HI.U32 R6, R139, R12, RZ ;  /* 0x0000000c8b067227 */ /* 0x000fc800078e00ff */
[----:B------:R-:W-:Y:S02]  /*09b0*/  IMAD.MOV R3, RZ, RZ, -R3 ;  /* 0x000000ffff037224 */ /* 0x000fe400078e0a03 */
[----:B------:R-:W-:Y:S02]  /*09c0*/  IMAD.MOV R5, RZ, RZ, -R5 ;  /* 0x000000ffff057224 */ /* 0x000fe400078e0a05 */
[----:B------:R-:W-:Y:S01]  /*09d0*/  @!P5 IMAD.IADD R132, R132, 0x1, -R141 ;  /* 0x000000018484d824 */ /* 0x000fe200078e0a8d */
[----:B------:R-:W-:Y:S01]  /*09e0*/  ISETP.GE.AND P5, PT, R7, RZ, PT ;  /* 0x000000ff0700720c */ /* 0x000fe20003fa6270 */
[----:B------:R-:W-:Y:S02]  /*09f0*/  IMAD.MOV R7, RZ, RZ, -R6 ;  /* 0x000000ffff077224 */ /* 0x000fe400078e0a06 */
[C---:B------:R-:W-:Y:S02]  /*0a00*/  IMAD R6, R141.reuse, R3, R8 ;  /* 0x000000038d067224 */ /* 0x040fe400078e0208 */
[----:B------:R-:W-:-:S02]  /*0a10*/  IMAD R8, R141, R5, R10 ;  /* 0x000000058d087224 */ /* 0x000fc400078e020a */
[----:B------:R-:W-:Y:S02]  /*0a20*/  @!P4 IMAD.IADD R4, R4, 0x1, -R141 ;  /* 0x000000010404c824 */ /* 0x000fe400078e0a8d */
[----:B------:R-:W-:Y:S01]  /*0a30*/  VIADD R3, R0, 0x5 ;  /* 0x0000000500037836 */ /* 0x000fe20000000000 */
[C---:B------:R-:W-:Y:S01]  /*0a40*/  ISETP.GT.U32.AND P4, PT, R141.reuse, R8, PT ;  /* 0x000000088d00720c */ /* 0x040fe20003f84070 */
[----:B------:R-:W-:Y:S01]  /*0a50*/  @!P1 IMAD.MOV R132, RZ, RZ, -R132 ;  /* 0x000000ffff849224 */ /* 0x000fe200078e0a84 */
[C---:B------:R-:W-:Y:S01]  /*0a60*/  ISETP.GT.U32.AND P1, PT, R141.reuse, R6, PT ;  /* 0x000000068d00720c */ /* 0x040fe20003f24070 */
[----:B------:R-:W-:Y:S01]  /*0a70*/  IMAD R10, R141, R7, R12 ;  /* 0x000000078d0a7224 */ /* 0x000fe200078e020c */
[----:B------:R-:W-:Y:S01]  /*0a80*/  IABS R12, R3 ;  /* 0x00000003000c7213 */ /* 0x000fe20000000000 */
[----:B------:R-:W-:Y:S02]  /*0a90*/  IMAD.MOV.U32 R17, RZ, RZ, R4 ;  /* 0x000000ffff117224 */ /* 0x000fe400078e0004 */
[----:B------:R-:W-:Y:S01]  /*0aa0*/  @!P3 IMAD.IADD R138, R138, 0x1, -R9 ;  /* 0x000000018a8ab824 */ /* 0x000fe200078e0a09 */
[----:B------:R-:W-:Y:S01]  /*0ab0*/  ISETP.GE.AND P3, PT, R3, RZ, PT ;  /* 0x000000ff0300720c */ /* 0x000fe20003f66270 */
[----:B------:R-:W-:Y:S01]  /*0ac0*/  @!P6 IMAD.MOV R17, RZ, RZ, -R17 ;  /* 0x000000ffff11e224 */ /* 0x000fe200078e0a11 */
[----:B------:R-:W-:Y:S01]  /*0ad0*/  ISETP.GT.U32.AND P6, PT, R141, R10, PT ;  /* 0x0000000a8d00720c */ /* 0x000fe20003fc4070 */
[----:B------:R-:W-:-:S03]  /*0ae0*/  IMAD.HI.U32 R3, R139, R12, RZ ;  /* 0x0000000c8b037227 */ /* 0x000fc600078e00ff */
[----:B------:R-:W-:Y:S01]  /*0af0*/  STL [R1+0x28], R17 ;  /* 0x0000281101007387 */ /* 0x000fe20000100800 */
[----:B------:R-:W-:Y:S02]  /*0b00*/  @!P4 IMAD.IADD R8, R8, 0x1, -R141 ;  /* 0x000000010808c824 */ /* 0x000fe400078e0a8d */
[----:B------:R-:W-:-:S03]  /*0b10*/  IMAD.HI.U32 R5, R139, R14, RZ ;  /* 0x0000000e8b057227 */ /* 0x000fc600078e00ff */
[C---:B------:R-:W-:Y:S01]  /*0b20*/  ISETP.GT.U32.AND P4, PT, R141.reuse, R8, PT ;  /* 0x000000088d00720c */ /* 0x040fe20003f84070 */
[----:B------:R-:W-:Y:S02]  /*0b30*/  @!P1 IMAD.IADD R6, R6, 0x1, -R141 ;  /* 0x0000000106069824 */ /* 0x000fe400078e0a8d */
[----:B------:R-:W-:Y:S02]  /*0b40*/  IMAD.MOV R3, RZ, RZ, -R3 ;  /* 0x000000ffff037224 */ /* 0x000fe400078e0a03 */
[----:B------:R-:W-:Y:S01]  /*0b50*/  IMAD.MOV R5, RZ, RZ, -R5 ;  /* 0x000000ffff057224 */ /* 0x000fe200078e0a05 */
[C---:B------:R-:W-:Y:S01]  /*0b60*/  ISETP.GT.U32.AND P1, PT, R141.reuse, R6, PT ;  /* 0x000000068d00720c */ /* 0x040fe20003f24070 */
[C---:B------:R-:W-:Y:S02]  /*0b70*/  IMAD R4, R141.reuse, R3, R12 ;  /* 0x000000038d047224 */ /* 0x040fe400078e020c */
[----:B------:R-:W-:Y:S02]  /*0b80*/  IMAD R12, R141, R5, R14 ;  /* 0x000000058d0c7224 */ /* 0x000fe400078e020e */
[----:B------:R-:W-:-:S04]  /*0b90*/  IMAD.HI.U32 R7, R139, R16, RZ ;  /* 0x000000108b077227 */ /* 0x000fc800078e00ff */
[--C-:B------:R-:W-:Y:S01]  /*0ba0*/  @!P4 IMAD.IADD R8, R8, 0x1, -R141.reuse ;  /* 0x000000010808c824 */ /* 0x100fe200078e0a8d */
[C---:B------:R-:W-:Y:S01]  /*0bb0*/  ISETP.GT.U32.AND P4, PT, R141.reuse, R4, PT ;  /* 0x000000048d00720c */ /* 0x040fe20003f84070 */
[----:B------:R-:W-:Y:S01]  /*0bc0*/  @!P6 IMAD.IADD R10, R10, 0x1, -R141 ;  /* 0x000000010a0ae824 */ /* 0x000fe200078e0a8d */
[----:B------:R-:W-:Y:S01]  /*0bd0*/  ISETP.GT.U32.AND P6, PT, R141, R12, PT ;  /* 0x0000000c8d00720c */ /* 0x000fe20003fc4070 */
[----:B------:R-:W-:-:S04]  /*0be0*/  IMAD.HI.U32 R9, R139, R18, RZ ;  /* 0x000000128b097227 */ /* 0x000fc800078e00ff */
[----:B------:R-:W-:Y:S02]  /*0bf0*/  IMAD.MOV R7, RZ, RZ, -R7 ;  /* 0x000000ffff077224 */ /* 0x000fe400078e0a07 */
[----:B------:R-:W-:Y:S02]  /*0c00*/  IMAD.MOV R9, RZ, RZ, -R9 ;  /* 0x000000ffff097224 */ /* 0x000fe400078e0a09 */
[----:B------:R-:W-:Y:S02]  /*0c10*/  IMAD R14, R141, R7, R16 ;  /* 0x000000078d0e7224 */ /* 0x000fe400078e0210 */
[--C-:B------:R-:W-:Y:S01]  /*0c20*/  @!P1 IMAD.IADD R6, R6, 0x1, -R141.reuse ;  /* 0x0000000106069824 */ /* 0x100fe200078e0a8d */
[----:B------:R-:W-:Y:S01]  /*0c30*/  ISETP.GE.AND P1, PT, R11, RZ, PT ;  /* 0x000000ff0b00720c */ /* 0x000fe20003f26270 */
[C---:B------:R-:W-:Y:S02]  /*0c40*/  VIADD R7, R0.reuse, 0x9 ;  /* 0x0000000900077836 */ /* 0x040fe40000000000 */
[C---:B------:R-:W-:Y:S01]  /*0c50*/  IMAD R16, R141.reuse, R9, R18 ;  /* 0x000000098d107224 */ /* 0x040fe200078e0212 */
[----:B------:R-:W-:Y:S01]  /*0c60*/  IADD3 R9, R0, 0xa, RZ ;  /* 0x0000000a00097810 */ /* 0x000fe20007ffe0ff */
[--C-:B------:R-:W-:Y:S01]  /*0c70*/  @!P4 IMAD.IADD R4, R4, 0x1, -R141.reuse ;  /* 0x000000010404c824 */ /* 0x100fe200078e0a8d */
[----:B------:R-:W-:Y:S01]  /*0c80*/  IABS R18, R7 ;  /* 0x0000000700127213 */ /* 0x000fe20000000000 */
[----:B--2---:R-:W-:Y:S01]  /*0c90*/  IMAD.MOV.U32 R2, RZ, RZ, R6 ;  /* 0x000000ffff027224 */ /* 0x004fe200078e0006 */
[----:B------:R-:W-:Y:S01]  /*0ca0*/  IABS R20, R9 ;  /* 0x0000000900147213 */ /* 0x000fe20000000000 */
[----:B------:R-:W-:Y:S01]  /*0cb0*/  @!P6 IMAD.IADD R12, R12, 0x1, -R141 ;  /* 0x000000010c0ce824 */ /* 0x000fe200078e0a8d */
[C---:B------:R-:W-:Y:S01]  /*0cc0*/  ISETP.GT.U32.AND P4, PT, R141.reuse, R10, PT ;  /* 0x0000000a8d00720c */ /* 0x040fe20003f84070 */
[----:B------:R-:W-:Y:S01]  /*0cd0*/  @!P2 IMAD.MOV R2, RZ, RZ, -R2 ;  /* 0x000000ffff02a224 */ /* 0x000fe200078e0a02 */
[----:B------:R-:W-:Y:S01]  /*0ce0*/  ISETP.GT.U32.AND P2, PT, R141, R4, PT ;  /* 0x000000048d00720c */ /* 0x000fe20003f44070 */
[----:B------:R-:W-:Y:S01]  /*0cf0*/  IMAD.HI.U32 R3, R139, R18, RZ ;  /* 0x000000128b037227 */ /* 0x000fe200078e00ff */
[----:B------:R-:W-:-:S02]  /*0d00*/  ISETP.GT.U32.AND P6, PT, R141, R12, PT ;  /* 0x0000000c8d00720c */ /* 0x000fc40003fc4070 */
[----:B------:R1:W-:Y:S01]  /*0d10*/  STL [R1+0x24], R2 ;  /* 0x0000240201007387 */ /* 0x0003e20000100800 */
[----:B------:R-:W-:-:S04]  /*0d20*/  IMAD.HI.U32 R5, R139, R20, RZ ;  /* 0x000000148b057227 */ /* 0x000fc800078e00ff */
[----:B------:R-:W-:Y:S02]  /*0d30*/  IMAD.MOV R3, RZ, RZ, -R3 ;  /* 0x000000ffff037224 */ /* 0x000fe400078e0a03 */
[----:B------:R-:W-:Y:S01]  /*0d40*/  @!P4 IMAD.IADD R10, R10, 0x1, -R141 ;  /* 0x000000010a0ac824 */ /* 0x000fe200078e0a8d */
[C---:B------:R-:W-:Y:S01]  /*0d50*/  ISETP.GT.U32.AND P4, PT, R141.reuse, R16, PT ;  /* 0x000000108d00720c */ /* 0x040fe20003f84070 */
[C---:B------:R-:W-:Y:S02]  /*0d60*/  IMAD R6, R141.reuse, R3, R18 ;  /* 0x000000038d067224 */ /* 0x040fe400078e0212 */
[----:B-1----:R-:W-:Y:S02]  /*0d70*/  IMAD.MOV.U32 R2, RZ, RZ, R8 ;  /* 0x000000ffff027224 */ /* 0x002fe400078e0008 */
[----:B------:R-:W-:Y:S02]  /*0d80*/  IMAD.MOV R8, RZ, RZ, -R5 ;  /* 0x000000ffff087224 */ /* 0x000fe400078e0a05 */
[----:B------:R-:W-:Y:S01]  /*0d90*/  @!P0 IMAD.MOV R2, RZ, RZ, -R2 ;  /* 0x000000ffff028224 */ /* 0x000fe200078e0a02 */
[C---:B------:R-:W-:Y:S01]  /*0da0*/  ISETP.GT.U32.AND P0, PT, R141.reuse, R14, PT ;  /* 0x0000000e8d00720c */ /* 0x040fe20003f04070 */
[----:B------:R-:W-:-:S02]  /*0db0*/  IMAD R8, R141, R8, R20 ;  /* 0x000000088d087224 */ /* 0x000fc400078e0214 */
[--C-:B------:R-:W-:Y:S01]  /*0dc0*/  @!P2 IMAD.IADD R4, R4, 0x1, -R141.reuse ;  /* 0x000000010404a824 */ /* 0x100fe200078e0a8d */
[C---:B------:R-:W-:Y:S01]  /*0dd0*/  ISETP.GT.U32.AND P2, PT, R141.reuse, R6, PT ;  /* 0x000000068d00720c */ /* 0x040fe20003f44070 */
[--C-:B------:R-:W-:Y:S01]  /*0de0*/  @!P6 IMAD.IADD R12, R12, 0x1, -R141.reuse ;  /* 0x000000010c0ce824 */ /* 0x100fe200078e0a8d */
[----:B------:R-:W-:Y:S01]  /*0df0*/  ISETP.GT.U32.AND P6, PT, R141, R8, PT ;  /* 0x000000088d00720c */ /* 0x000fe20003fc4070 */
[----:B------:R-:W-:Y:S01]  /*0e00*/  VIADD R17, R0, 0xc ;  /* 0x0000000c00117836 */ /* 0x000fe20000000000 */
[----:B------:R1:W-:Y:S01]  /*0e10*/  STL [R1+0x20], R2 ;  /* 0x0000200201007387 */ /* 0x0003e20000100800 */
[--C-:B------:R-:W-:Y:S01]  /*0e20*/  @!P4 IMAD.IADD R16, R16, 0x1, -R141.reuse ;  /* 0x000000011010c824 */ /* 0x100fe200078e0a8d */
[----:B------:R-:W-:Y:S01]  /*0e30*/  ISETP.GE.AND P4, PT, R15, RZ, PT ;  /* 0x000000ff0f00720c */ /* 0x000fe20003f86270 */
[----:B------:R-:W-:Y:S01]  /*0e40*/  VIADD R11, R0, 0xb ;  /* 0x0000000b000b7836 */ /* 0x000fe20000000000 */
[----:B------:R-:W-:Y:S01]  /*0e50*/  IABS R180, R17 ;  /* 0x0000001100b47213 */ /* 0x000fe20000000000 */
[----:B------:R-:W-:Y:S01]  /*0e60*/  @!P0 IMAD.IADD R14, R14, 0x1, -R141 ;  /* 0x000000010e0e8824 */ /* 0x000fe200078e0a8d */
[----:B------:R-:W-:Y:S01]  /*0e70*/  ISETP.GE.AND P0, PT, R13, RZ, PT ;  /* 0x000000ff0d00720c */ /* 0x000fe20003f06270 */
[----:B------:R-:W-:Y:S01]  /*0e80*/  IMAD.MOV.U32 R19, RZ, RZ, R10 ;  /* 0x000000ffff137224 */ /* 0x000fe200078e000a */
[----:B------:R-:W-:Y:S01]  /*0e90*/  IABS R22, R11 ;  /* 0x0000000b00167213 */ /* 0x000fe20000000000 */
[----:B------:R-:W-:-:S04]  /*0ea0*/  IMAD.HI.U32 R5, R139, R180, RZ ;  /* 0x000000b48b057227 */ /* 0x000fc800078e00ff */
[----:B-1----:R-:W-:Y:S02]  /*0eb0*/  IMAD.MOV.U32 R2, RZ, RZ, R4 ;  /* 0x000000ffff027224 */ /* 0x002fe400078e0004 */
[--C-:B------:R-:W-:Y:S01]  /*0ec0*/  @!P2 IMAD.IADD R6, R6, 0x1, -R141.reuse ;  /* 0x000000010606a824 */ /* 0x100fe200078e0a8d */
[C---:B------:R-:W-:Y:S01]  /*0ed0*/  ISETP.GT.U32.AND P2, PT, R141.reuse, R14, PT ;  /* 0x0000000e8d00720c */ /* 0x040fe20003f44070 */
[----:B------:R-:W-:Y:S01]  /*0ee0*/  @!P6 IMAD.IADD R8, R8, 0x1, -R141 ;  /* 0x000000010808e824 */ /* 0x000fe200078e0a8d */
[C---:B------:R-:W-:Y:S01]  /*0ef0*/  ISETP.GT.U32.AND P6, PT, R141.reuse, R16, PT ;  /* 0x000000108d00720c */ /* 0x040fe20003fc4070 */
[----:B------:R-:W-:Y:S02]  /*0f00*/  IMAD.MOV R5, RZ, RZ, -R5 ;  /* 0x000000ffff057224 */ /* 0x000fe400078e0a05 */
[----:B------:R-:W-:Y:S01]  /*0f10*/  @!P5 IMAD.MOV R19, RZ, RZ, -R19 ;  /* 0x000000ffff13d224 */ /* 0x000fe200078e0a13 */
[C---:B------:R-:W-:Y:S01]  /*0f20*/  ISETP.GT.U32.AND P5, PT, R141.reuse, R6, PT ;  /* 0x000000068d00720c */ /* 0x040fe20003fa4070 */
[----:B------:R-:W-:Y:S01]  /*0f30*/  @!P3 IMAD.MOV R2, RZ, RZ, -R2 ;  /* 0x000000ffff02b224 */ /* 0x000fe200078e0a02 */
[C---:B------:R-:W-:Y:S01]  /*0f40*/  ISETP.GT.U32.AND P3, PT, R141.reuse, R8, PT ;  /* 0x000000088d00720c */ /* 0x040fe20003f64070 */
[----:B------:R-:W-:Y:S01]  /*0f50*/  IMAD R180, R141, R5, R180 ;  /* 0x000000058db47224 */ /* 0x000fe200078e02b4 */
[----:B------:R-:W-:Y:S01]  /*0f60*/  STL [R1+0x1c], R19 ;  /* 0x00001c1301007387 */ /* 0x000fe20000100800 */
[----:B------:R-:W-:-:S02]  /*0f70*/  VIADD R5, R0, 0xd ;  /* 0x0000000d00057836 */ /* 0x000fc40000000000 */
[----:B------:R-:W-:Y:S01]  /*0f80*/  IMAD.HI.U32 R3, R139, R22, RZ ;  /* 0x000000168b037227 */ /* 0x000fe200078e00ff */
[----:B------:R1:W-:Y:S02]  /*0f90*/  STL [R1+0x18], R2 ;  /* 0x0000180201007387 */ /* 0x0003e40000100800 */
[----:B------:R-:W-:Y:S01]  /*0fa0*/  IABS R194, R5 ;  /* 0x0000000500c27213 */ /* 0x000fe20000000000 */
[----:B------:R-:W-:Y:S02]  /*0fb0*/  VIADD R13, R0, 0xe ;  /* 0x0000000e000d7836 */ /* 0x000fe40000000000 */
[----:B------:R-:W-:Y:S02]  /*0fc0*/  IMAD.MOV R3, RZ, RZ, -R3 ;  /* 0x000000ffff037224 */ /* 0x000fe400078e0a03 */
[--C-:B------:R-:W-:Y:S01]  /*0fd0*/  @!P2 IMAD.IADD R14, R14, 0x1, -R141.reuse ;  /* 0x000000010e0ea824 */ /* 0x100fe200078e0a8d */
[----:B------:R-:W-:Y:S01]  /*0fe0*/  IABS R208, R13 ;  /* 0x0000000d00d07213 */ /* 0x000fe20000000000 */
[----:B------:R-:W-:Y:S01]  /*0ff0*/  @!P6 IMAD.IADD R16, R16, 0x1, -R141 ;  /* 0x000000011010e824 */ /* 0x000fe200078e0a8d */
[----:B------:R-:W-:Y:S01]  /*1000*/  ISETP.GE.AND P2, PT, R7, RZ, PT ;  /* 0x000000ff0700720c */ /* 0x000fe20003f46270 */
[----:B-1----:R-:W-:Y:S01]  /*1010*/  IMAD.MOV.U32 R2, RZ, RZ, R12 ;  /* 0x000000ffff027224 */ /* 0x002fe200078e000c */
[C---:B------:R-:W-:Y:S01]  /*1020*/  ISETP.GT.U32.AND P6, PT, R141.reuse, R180, PT ;  /* 0x000000b48d00720c */ /* 0x040fe20003fc4070 */
[----:B------:R-:W-:-:S02]  /*1030*/  IMAD R18, R141, R3, R22 ;  /* 0x000000038d127224 */ /* 0x000fc400078e0216 */
[----:B------:R-:W-:Y:S02]  /*1040*/  @!P1 IMAD.MOV R2, RZ, RZ, -R2 ;  /* 0x000000ffff029224 */ /* 0x000fe400078e0a02 */
[----:B------:R-:W-:Y:S01]  /*1050*/  IMAD.HI.U32 R3, R139, R194, RZ ;  /* 0x000000c28b037227 */ /* 0x000fe200078e00ff */
[----:B------:R-:W-:Y:S02]  /*1060*/  ISETP.GT.U32.AND P1, PT, R141, R18, PT ;  /* 0x000000128d00720c */ /* 0x000fe40003f24070 */
[----:B------:R1:W-:Y:S01]  /*1070*/  STL [R1+0x14], R2 ;  /* 0x0000140201007387 */ /* 0x0003e20000100800 */
[----:B------:R-:W-:Y:S02]  /*1080*/  IMAD.MOV.U32 R10, RZ, RZ, R14 ;  /* 0x000000ffff0a7224 */ /* 0x000fe400078e000e */
[----:B------:R-:W-:Y:S01]  /*1090*/  @!P5 IMAD.IADD R6, R6, 0x1, -R141 ;  /* 0x000000010606d824 */ /* 0x000fe200078e0a8d */
[----:B------:R-:W-:Y:S01]  /*10a0*/  ISETP.GE.AND P5, PT, R9, RZ, PT ;  /* 0x000000ff0900720c */ /* 0x000fe20003fa6270 */
[----:B------:R-:W-:-:S04]  /*10b0*/  IMAD.HI.U32 R4, R139, R208, RZ ;  /* 0x000000d08b047227 */ /* 0x000fc800078e00ff */
[----:B------:R-:W-:Y:S02]  /*10c0*/  IMAD.MOV R3, RZ, RZ, -R3 ;  /* 0x000000ffff037224 */ /* 0x000fe400078e0a03 */
[----:B-1----:R-:W-:Y:S02]  /*10d0*/  IMAD.MOV.U32 R2, RZ, RZ, R16 ;  /* 0x000000ffff027224 */ /* 0x002fe400078e0010 */
[----:B------:R-:W-:Y:S02]  /*10e0*/  @!P0 IMAD.MOV R10, RZ, RZ, -R10 ;  /* 0x000000ffff0a8224 */ /* 0x000fe400078e0a0a */
[----:B------:R-:W-:Y:S02]  /*10f0*/  @!P4 IMAD.MOV R2, RZ, RZ, -R2 ;  /* 0x000000ffff02c224 */ /* 0x000fe400078e0a02 */
[--C-:B------:R-:W-:Y:S01]  /*1100*/  @!P3 IMAD.IADD R8, R8, 0x1, -R141.reuse ;  /* 0x000000010808b824 */ /* 0x100fe200078e0a8d */
[----:B------:R-:W-:Y:S01]  /*1110*/  STL [R1+0x10], R10 ;  /* 0x0000100a01007387 */ /* 0x000fe20000100800 */
[----:B------:R-:W-:Y:S01]  /*1120*/  IMAD.MOV R4, RZ, RZ, -R4 ;  /* 0x000000ffff047224 */ /* 0x000fe200078e0a04 */
[----:B------:R-:W-:Y:S01]  /*1130*/  ISETP.GE.AND P3, PT, R11, RZ, PT ;  /* 0x000000ff0b00720c */ /* 0x000fe20003f66270 */
[----:B------:R-:W-:Y:S01]  /*1140*/  IMAD R194, R141, R3, R194 ;  /* 0x000000038dc27224 */ /* 0x000fe200078e02c2 */
[----:B------:R1:W-:Y:S01]  /*1150*/  STL [R1+0xc], R2 ;  /* 0x00000c0201007387 */ /* 0x0003e20000100800 */
[----:B------:R-:W-:Y:S01]  /*1160*/  @!P6 IMAD.IADD R180, R180, 0x1, -R141 ;  /* 0x00000001b4b4e824 */ /* 0x000fe200078e0a8d */
[----:B------:R-:W-:Y:S01]  /*1170*/  ISETP.GE.AND P6, PT, R5, RZ, PT ;  /* 0x000000ff0500720c */ /* 0x000fe20003fc6270 */
[----:B------:R-:W-:-:S02]  /*1180*/  IMAD R208, R141, R4, R208 ;  /* 0x000000048dd07224 */ /* 0x000fc400078e02d0 */
[----:B------:R-:W-:Y:S01]  /*1190*/  @!P2 IMAD.MOV R6, RZ, RZ, -R6 ;  /* 0x000000ffff06a224 */ /* 0x000fe200078e0a06 */
[C---:B------:R-:W-:Y:S01]  /*11a0*/  ISETP.GT.U32.AND P2, PT, R141.reuse, R194, PT ;  /* 0x000000c28d00720c */ /* 0x040fe20003f44070 */
[--C-:B------:R-:W-:Y:S01]  /*11b0*/  @!P1 IMAD.IADD R18, R18, 0x1, -R141.reuse ;  /* 0x0000000112129824 */ /* 0x100fe200078e0a8d */
[C---:B------:R-:W-:Y:S01]  /*11c0*/  ISETP.GT.U32.AND P4, PT, R141.reuse, R180, PT ;  /* 0x000000b48d00720c */ /* 0x040fe20003f84070 */
[C---:B------:R-:W-:Y:S01]  /*11d0*/  VIADD R3, R0.reuse, 0xf ;  /* 0x0000000f00037836 */ /* 0x040fe20000000000 */
[----:B------:R-:W-:Y:S01]  /*11e0*/  STL [R1+0x8], R6 ;  /* 0x0000080601007387 */ /* 0x000fe20000100800 */
[----:B-1----:R-:W-:Y:S01]  /*11f0*/  IMAD.MOV.U32 R2, RZ, RZ, R8 ;  /* 0x000000ffff027224 */ /* 0x002fe200078e0008 */
[C---:B------:R-:W-:Y:S01]  /*1200*/  ISETP.GT.U32.AND P0, PT, R141.reuse, R18, PT ;  /* 0x000000128d00720c */ /* 0x040fe20003f04070 */
[C---:B------:R-:W-:Y:S01]  /*1210*/  VIADD R4, R0.reuse, 0x10 ;  /* 0x0000001000047836 */ /* 0x040fe20000000000 */
[----:B------:R-:W-:Y:S01]  /*1220*/  IABS R222, R3 ;  /* 0x0000000300de7213 */ /* 0x000fe20000000000 */
[----:B------:R-:W-:Y:S01]  /*1230*/  @!P5 IMAD.MOV R2, RZ, RZ, -R2 ;  /* 0x000000ffff02d224 */ /* 0x000fe200078e0a02 */
[----:B------:R-:W-:Y:S01]  /*1240*/  ISETP.GT.U32.AND P5, PT, R141, R208, PT ;  /* 0x000000d08d00720c */ /* 0x000fe20003fa4070 */
[----:B------:R-:W-:Y:S01]  /*1250*/  VIADD R5, R0, 0x11 ;  /* 0x0000001100057836 */ /* 0x000fe20000000000 */
[----:B------:R-:W-:Y:S01]  /*1260*/  IABS R236, R4 ;  /* 0x0000000400ec7213 */ /* 0x000fe20000000000 */
[--C-:B------:R-:W-:Y:S01]  /*1270*/  @!P2 IMAD.IADD R194, R194, 0x1, -R141.reuse ;  /* 0x00000001c2c2a824 */ /* 0x100fe200078e0a8d */
[----:B------:R1:W-:Y:S01]  /*1280*/  STL [R1+0x4], R2 ;  /* 0x0000040201007387 */ /* 0x0003e20000100800 */
[----:B------:R-:W-:Y:S01]  /*1290*/  @!P4 IMAD.IADD R180, R180, 0x1, -R141 ;  /* 0x00000001b4b4c824 */ /* 0x000fe200078e0a8d */
[----:B------:R-:W-:Y:S01]  /*12a0*/  ISETP.GE.AND P4, PT, R3, RZ, PT ;  /* 0x000000ff0300720c */ /* 0x000fe20003f86270 */
[----:B------:R-:W-:Y:S01]  /*12b0*/  IMAD.HI.U32 R3, R139, R222, RZ ;  /* 0x000000de8b037227 */ /* 0x000fe200078e00ff */
[----:B------:R-:W-:-:S02]  /*12c0*/  ISETP.GE.AND P2, PT, R4, RZ, PT ;  /* 0x000000ff0400720c */ /* 0x000fc40003f46270 */
[----:B------:R-:W-:Y:S01]  /*12d0*/  ISETP.GE.AND P1, PT, R17, RZ, PT ;  /* 0x000000ff1100720c */ /* 0x000fe20003f26270 */
[--C-:B------:R-:W-:Y:S01]  /*12e0*/  @!P0 IMAD.IADD R18, R18, 0x1, -R141.reuse ;  /* 0x0000000112128824 */ /* 0x100fe200078e0a8d */
[----:B------:R-:W-:Y:S01]  /*12f0*/  IABS R134, R5 ;  /* 0x0000000500867213 */ /* 0x000fe20000000000 */
[----:B------:R-:W-:Y:S01]  /*1300*/  @!P5 IMAD.IADD R208, R208, 0x1, -R141 ;  /* 0x00000001d0d0d824 */ /* 0x000fe200078e0a8d */
[----:B------:R-:W-:Y:S01]  /*1310*/  ISETP.GT.U32.AND P5, PT, R141, R194, PT ;  /* 0x000000c28d00720c */ /* 0x000fe20003fa4070 */
[----:B------:R-:W-:Y:S01]  /*1320*/  IMAD.MOV R3, RZ, RZ, -R3 ;  /* 0x000000ffff037224 */ /* 0x000fe200078e0a03 */
[----:B------:R-:W-:Y:S01]  /*1330*/  ISETP.GE.AND P0, PT, R13, RZ, PT ;  /* 0x000000ff0d00720c */ /* 0x000fe20003f06270 */
[----:B-1----:R-:W-:Y:S02]  /*1340*/  IMAD.MOV.U32 R2, RZ, RZ, R18 ;  /* 0x000000ffff027224 */ /* 0x002fe400078e0012 */
[----:B------:R-:W-:Y:S02]  /*1350*/  IMAD R222, R141, R3, R222 ;  /* 0x000000038dde7224 */ /* 0x000fe400078e02de */
[----:B------:R-:W-:-:S04]  /*1360*/  IMAD.HI.U32 R4, R139, R236, RZ ;  /* 0x000000ec8b047227 */ /* 0x000fc800078e00ff */
[----:B------:R-:W-:Y:S01]  /*1370*/  @!P3 IMAD.MOV R2, RZ, RZ, -R2 ;  /* 0x000000ffff02b224 */ /* 0x000fe200078e0a02 */
[C---:B------:R-:W-:Y:S01]  /*1380*/  ISETP.GT.U32.AND P3, PT, R141.reuse, R208, PT ;  /* 0x000000d08d00720c */ /* 0x040fe20003f64070 */
[--C-:B------:R-:W-:Y:S01]  /*1390*/  @!P5 IMAD.IADD R194, R194, 0x1, -R141.reuse ;  /* 0x00000001c2c2d824 */ /* 0x100fe200078e0a8d */
[C---:B------:R-:W-:Y:S01]  /*13a0*/  ISETP.GT.U32.AND P5, PT, R141.reuse, R222, PT ;  /* 0x000000de8d00720c */ /* 0x040fe20003fa4070 */
[----:B------:R-:W-:Y:S01]  /*13b0*/  IMAD.MOV R4, RZ, RZ, -R4 ;  /* 0x000000ffff047224 */ /* 0x000fe200078e0a04 */
[----:B------:R1:W-:Y:S01]  /*13c0*/  STL [R1+0xa4c], R2 ;  /* 0x000a4c0201007387 */ /* 0x0003e20000100800 */
[----:B------:R-:W-:Y:S02]  /*13d0*/  VIADD R3, R0, 0x12 ;  /* 0x0000001200037836 */ /* 0x000fe40000000000 */
[C---:B------:R-:W-:Y:S02]  /*13e0*/  IMAD R236, R141.reuse, R4, R236 ;  /* 0x000000048dec7224 */ /* 0x040fe400078e02ec */
[----:B------:R-:W-:Y:S01]  /*13f0*/  @!P6 IMAD.MOV R194, RZ, RZ, -R194 ;  /* 0x000000ffffc2e224 */ /* 0x000fe200078e0ac2 */
[----:B------:R-:W-:Y:S01]  /*1400*/  IABS R6, R3 ;  /* 0x0000000300067213 */ /* 0x000fe20000000000 */
[----:B------:R-:W-:Y:S01]  /*1410*/  @!P1 IMAD.MOV R180, RZ, RZ, -R180 ;  /* 0x000000ffffb49224 */ /* 0x000fe200078e0ab4 */
[----:B------:R-:W-:Y:S01]  /*1420*/  ISETP.GT.U32.AND P6, PT, R141, R236, PT ;  /* 0x000000ec8d00720c */ /* 0x000fe20003fc4070 */
[--C-:B------:R-:W-:Y:S01]  /*1430*/  @!P3 IMAD.IADD R208, R208, 0x1, -R141.reuse ;  /* 0x00000001d0d0b824 */ /* 0x100fe200078e0a8d */
[----:B------:R-:W-:Y:S01]  /*1440*/  ISETP.GE.AND P3, PT, R3, RZ, PT ;  /* 0x000000ff0300720c */ /* 0x000fe20003f66270 */
[----:B------:R-:W-:Y:S01]  /*1450*/  @!P5 IMAD.IADD R222, R222, 0x1, -R141 ;  /* 0x00000001deded824 */ /* 0x000fe200078e0a8d */
[----:B------:R-:W-:Y:S01]  /*1460*/  ISETP.GE.AND P1, PT, R5, RZ, PT ;  /* 0x000000ff0500720c */ /* 0x000fe20003f26270 */
[----:B------:R-:W-:Y:S01]  /*1470*/  IMAD.HI.U32 R3, R139, R134, RZ ;  /* 0x000000868b037227 */ /* 0x000fe200078e00ff */
[----:B------:R-:W-:Y:S02]  /*1480*/  STL [R1+0xa50], R180 ;  /* 0x000a50b401007387 */ /* 0x000fe40000100800 */
[----:B------:R-:W-:Y:S01]  /*1490*/  ISETP.GT.U32.AND P5, PT, R141, R222, PT ;  /* 0x000000de8d00720c */ /* 0x000fe20003fa4070 */
[----:B------:R-:W-:Y:S01]  /*14a0*/  VIADD R5, R0, 0x13 ;  /* 0x0000001300057836 */ /* 0x000fe20000000000 */
[----:B------:R-:W-:Y:S01]  /*14b0*/  STL [R1+0xa54], R194 ;  /* 0x000a54c201007387 */ /* 0x000fe20000100800 */
[----:B------:R-:W-:-:S02]  /*14c0*/  IMAD.MOV R4, RZ, RZ, -R3 ;  /* 0x000000ffff047224 */ /* 0x000fc400078e0a03 */
[----:B------:R-:W-:Y:S01]  /*14d0*/  IMAD.HI.U32 R3, R139, R6, RZ ;  /* 0x000000068b037227 */ /* 0x000fe200078e00ff */
[----:B------:R-:W-:-:S03]  /*14e0*/  IABS R8, R5 ;  /* 0x0000000500087213 */ /* 0x000fc60000000000 */
[----:B------:R-:W-:Y:S02]  /*14f0*/  VIADD R7, R0, 0x14 ;  /* 0x0000001400077836 */ /* 0x000fe40000000000 */
[----:B------:R-:W-:Y:S02]  /*1500*/  @!P6 IMAD.IADD R236, R236, 0x1, -R141 ;  /* 0x00000001ecece824 */ /* 0x000fe400078e0a8d */
[----:B------:R-:W-:Y:S01]  /*1510*/  IMAD.MOV R3, RZ, RZ, -R3 ;  /* 0x000000ffff037224 */ /* 0x000fe200078e0a03 */
[----:B------:R-:W-:Y:S01]  /*1520*/  IABS R10, R7 ;  /* 0x00000007000a7213 */ /* 0x000fe20000000000 */
[C---:B------:R-:W-:Y:S01]  /*1530*/  IMAD R134, R141.reuse, R4, R134 ;  /* 0x000000048d867224 */ /* 0x040fe200078e0286 */
[C---:B------:R-:W-:Y:S01]  /*1540*/  ISETP.GT.U32.AND P6, PT, R141.reuse, R236, PT ;  /* 0x000000ec8d00720c */ /* 0x040fe20003fc4070 */
[----:B------:R-:W-:Y:S02]  /*1550*/  IMAD R153, R141, R3, R6 ;  /* 0x000000038d997224 */ /* 0x000fe400078e0206 */
[----:B------:R-:W-:-:S04]  /*1560*/  IMAD.HI.U32 R3, R139, R8, RZ ;  /* 0x000000088b037227 */ /* 0x000fc800078e00ff */
[----:B------:R-:W-:Y:S01]  /*1570*/  @!P5 IMAD.IADD R222, R222, 0x1, -R141 ;  /* 0x00000001deded824 */ /* 0x000fe200078e0a8d */
[----:B------:R-:W-:Y:S01]  /*1580*/  ISETP.GT.U32.AND P5, PT, R141, R134, PT ;  /* 0x000000868d00720c */ /* 0x000fe20003fa4070 */
[----:B------:R-:W-:-:S03]  /*1590*/  IMAD.HI.U32 R4, R139, R10, RZ ;  /* 0x0000000a8b047227 */ /* 0x000fc600078e00ff */
[----:B------:R-:W-:Y:S01]  /*15a0*/  @!P4 IADD3 R222, -R222, RZ, RZ ;  /* 0x000000ffdedec210 */ /* 0x000fe20007ffe1ff */
[----:B------:R-:W-:Y:S01]  /*15b0*/  IMAD.MOV R3, RZ, RZ, -R3 ;  /* 0x000000ffff037224 */ /* 0x000fe200078e0a03 */
[C---:B------:R-:W-:Y:S01]  /*15c0*/  ISETP.GT.U32.AND P4, PT, R141.reuse, R153, PT ;  /* 0x000000998d00720c */ /* 0x040fe20003f84070 */
[----:B------:R-:W-:Y:S02]  /*15d0*/  IMAD.MOV R4, RZ, RZ, -R4 ;  /* 0x000000ffff047224 */ /* 0x000fe400078e0a04 */
[----:B------:R-:W-:Y:S02]  /*15e0*/  IMAD R167, R141, R3, R8 ;  /* 0x000000038da77224 */ /* 0x000fe400078e0208 */
[----:B------:R-:W-:Y:S01]  /*15f0*/  @!P0 IMAD.MOV R208, RZ, RZ, -R208 ;  /* 0x000000ffffd08224 */ /* 0x000fe200078e0ad0 */
[----:B------:R-:W-:Y:S01]  /*1600*/  ISETP.GE.AND P0, PT, R5, RZ, PT ;  /* 0x000000ff0500720c */ /* 0x000fe20003f06270 */
[C---:B------:R-:W-:Y:S02]  /*1610*/  IMAD R181, R141.reuse, R4, R10 ;  /* 0x000000048db57224 */ /* 0x040fe400078e020a */
[--C-:B------:R-:W-:Y:S01]  /*1620*/  @!P6 IMAD.IADD R236, R236, 0x1, -R141.reuse ;  /* 0x00000001ecece824 */ /* 0x100fe200078e0a8d */
[C---:B------:R-:W-:Y:S01]  /*1630*/  ISETP.GT.U32.AND P6, PT, R141.reuse, R167, PT ;  /* 0x000000a78d00720c */ /* 0x040fe20003fc4070 */
[----:B------:R-:W-:Y:S01]  /*1640*/  VIADD R5, R0, 0x15 ;  /* 0x0000001500057836 */ /* 0x000fe20000000000 */
[----:B------:R-:W-:Y:S01]  /*1650*/  STL [R1+0xa58], R208 ;  /* 0x000a58d001007387 */ /* 0x000fe20000100800 */
[--C-:B------:R-:W-:Y:S01]  /*1660*/  @!P5 IMAD.IADD R134, R134, 0x1, -R141.reuse ;  /* 0x000000018686d824 */ /* 0x100fe200078e0a8d */
[----:B------:R-:W-:Y:S01]  /*1670*/  ISETP.GT.U32.AND P5, PT, R141, R181, PT ;  /* 0x000000b58d00720c */ /* 0x000fe20003fa4070 */
[C---:B------:R-:W-:Y:S01]  /*1680*/  VIADD R9, R0.reuse, 0x16 ;  /* 0x0000001600097836 */ /* 0x040fe20000000000 */
[----:B------:R-:W-:Y:S01]  /*1690*/  IABS R6, R5 ;  /* 0x0000000500067213 */ /* 0x000fe20000000000 */
[--C-:B------:R-:W-:Y:S01]  /*16a0*/  @!P4 IMAD.IADD R153, R153, 0x1, -R141.reuse ;  /* 0x000000019999c824 */ /* 0x100fe200078e0a8d */
[----:B------:R-:W-:Y:S01]  /*16b0*/  ISETP.GT.U32.AND P4, PT, R141, R134, PT ;  /* 0x000000868d00720c */ /* 0x000fe20003f84070 */
[----:B------:R-:W-:Y:S01]  /*16c0*/  VIADD R11, R0, 0x17 ;  /* 0x00000017000b7836 */ /* 0x000fe20000000000 */
[----:B------:R-:W-:Y:S01]  /*16d0*/  IABS R4, R9 ;  /* 0x0000000900047213 */ /* 0x000fe20000000000 */
[----:B------:R-:W-:Y:S01]  /*16e0*/  IMAD.HI.U32 R3, R139, R6, RZ ;  /* 0x000000068b037227 */ /* 0x000fe200078e00ff */
[----:B------:R-:W-:Y:S03]  /*16f0*/  STL [R1+0xa5c], R222 ;  /* 0x000a5cde01007387 */ /* 0x000fe60000100800 */
[----:B------:R-:W-:Y:S01]  /*1700*/  @!P6 IMAD.IADD R167, R167, 0x1, -R141 ;  /* 0x00000001a7a7e824 */ /* 0x000fe200078e0a8d */
[----:B------:R-:W-:Y:S01]  /*1710*/  ISETP.GT.U32.AND P6, PT, R141, R153, PT ;  /* 0x000000998d00720c */ /* 0x000fe20003fc4070 */
[----:B------:R-:W-:-:S02]  /*1720*/  IMAD.MOV R3, RZ, RZ, -R3 ;  /* 0x000000ffff037224 */ /* 0x000fc400078e0a03 */
[----:B------:R-:W-:Y:S01]  /*1730*/  @!P5 IMAD.IADD R181, R181, 0x1, -R141 ;  /* 0x00000001b5b5d824 */ /* 0x000fe200078e0a8d */
[C---:B------:R-:W-:Y:S01]  /*1740*/  ISETP.GT.U32.AND P5, PT, R141.reuse, R167, PT ;  /* 0x000000a78d00720c */ /* 0x040fe20003fa4070 */
[----:B------:R-:W-:Y:S01]  /*1750*/  IMAD R195, R141, R3, R6 ;  /* 0x000000038dc37224 */ /* 0x000fe200078e0206 */
[----:B------:R-:W-:Y:S01]  /*1760*/  IABS R6, R11 ;  /* 0x0000000b00067213 */ /* 0x000fe20000000000 */
[----:B------:R-:W-:-:S04]  /*1770*/  IMAD.HI.U32 R3, R139, R4, RZ ;  /* 0x000000048b037227 */ /* 0x000fc800078e00ff */
[----:B------:R-:W-:Y:S02]  /*1780*/  IMAD.MOV R3, RZ, RZ, -R3 ;  /* 0x000000ffff037224 */ /* 0x000fe400078e0a03 */
[--C-:B------:R-:W-:Y:S01]  /*1790*/  @!P6 IMAD.IADD R153, R153, 0x1, -R141.reuse ;  /* 0x000000019999e824 */ /* 0x100fe200078e0a8d */
[----:B------:R-:W-:Y:S01]  /*17a0*/  ISETP.GE.AND P6, PT, R7, RZ, PT ;  /* 0x000000ff0700720c */ /* 0x000fe20003fc6270 */
[----:B------:R-:W-:Y:S02]  /*17b0*/  IMAD R209, R141, R3, R4 ;  /* 0x000000038dd17224 */ /* 0x000fe400078e0204 */
[----:B------:R-:W-:Y:S02]  /*17c0*/  @!P5 IMAD.IADD R167, R167, 0x1, -R141 ;  /* 0x00000001a7a7d824 */ /* 0x000fe400078e0a8d */
[----:B------:R-:W-:Y:S01]  /*17d0*/  VIADD R7, R0, 0x19 ;  /* 0x0000001900077836 */ /* 0x000fe20000000000 */
[----:B------:R-:W-:Y:S01]  /*17e0*/  ISETP.GT.U32.AND P5, PT, R141, R209, PT ;  /* 0x000000d18d00720c */ /* 0x000fe20003fa4070 */
[----:B------:R-:W-:-:S03]  /*17f0*/  IMAD.HI.U32 R3, R139, R6, RZ ;  /* 0x000000068b037227 */ /* 0x000fc600078e00ff */
[----:B------:R-:W-:Y:S01]  /*1800*/  IABS R10, R7 ;  /* 0x00000007000a7213 */ /* 0x000fe20000000000 */
[----:B------:R-:W-:Y:S02]  /*1810*/  IMAD.MOV R3, RZ, RZ, -R3 ;  /* 0x000000ffff037224 */ /* 0x000fe400078e0a03 */
[----:B------:R-:W-:Y:S02]  /*1820*/  VIADD R12, R0, 0x18 ;  /* 0x00000018000c7836 */ /* 0x000fe40000000000 */
[----:B------:R-:W-:Y:S02]  /*1830*/  IMAD R223, R141, R3, R6 ;  /* 0x000000038ddf7224 */ /* 0x000fe400078e0206 */
[----:B------:R-:W-:Y:S01]  /*1840*/  IMAD.HI.U32 R3, R139, R10, RZ ;  /* 0x0000000a8b037227 */ /* 0x000fe200078e00ff */
[----:B------:R-:W-:-:S03]  /*1850*/  IABS R8, R12 ;  /* 0x0000000c00087213 */ /* 0x000fc60000000000 */
[--C-:B------:R-:W-:Y:S02]  /*1860*/  @!P5 IMAD.IADD R209, R209, 0x1, -R141.reuse ;  /* 0x00000001d1d1d824 */ /* 0x100fe400078e0a8d */
[----:B------:R-:W-:Y:S01]  /*1870*/  @!P2 IMAD.MOV R236, RZ, RZ, -R236 ;  /* 0x000000ffffeca224 */ /* 0x000fe200078e0aec */
[C---:B------:R-:W-:Y:S01]  /*1880*/  ISETP.GT.U32.AND P2, PT, R141.reuse, R181, PT ;  /* 0x000000b58d00720c */ /* 0x040fe20003f44070 */
[----:B------:R-:W-:Y:S01]  /*1890*/  @!P4 IMAD.IADD R134, R134, 0x1, -R141 ;  /* 0x000000018686c824 */ /* 0x000fe200078e0a8d */
[C---:B------:R-:W-:Y:S01]  /*18a0*/  ISETP.GT.U32.AND P5, PT, R141.reuse, R209, PT ;  /* 0x000000d18d00720c */ /* 0x040fe20003fa4070 */
[----:B------:R-:W-:Y:S01]  /*18b0*/  IMAD.MOV R3, RZ, RZ, -R3 ;  /* 0x000000ffff037224 */ /* 0x000fe200078e0a03 */
[----:B------:R-:W-:Y:S01]  /*18c0*/  ISETP.GT.U32.AND P4, PT, R141, R195, PT ;  /* 0x000000c38d00720c */ /* 0x000fe20003f84070 */
[----:B------:R-:W-:Y:S01]  /*18d0*/  IMAD.HI.U32 R4, R139, R8, RZ ;  /* 0x000000088b047227 */ /* 0x000fe200078e00ff */
[----:B------:R-:W-:Y:S03]  /*18e0*/  STL [R1+0xa60], R236 ;  /* 0x000a60ec01007387 */ /* 0x000fe60000100800 */
[----:B------:R-:W-:-:S02]  /*18f0*/  IMAD R137, R141, R3, R10 ;  /* 0x000000038d897224 */ /* 0x000fc400078e020a */
[----:B------:R-:W-:Y:S02]  /*1900*/  IMAD.MOV R4, RZ, RZ, -R4 ;  /* 0x000000ffff047224 */ /* 0x000fe400078e0a04 */
[--C-:B------:R-:W-:Y:S01]  /*1910*/  @!P2 IMAD.IADD R181, R181, 0x1, -R141.reuse ;  /* 0x00000001b5b5a824 */ /* 0x100fe200078e0a8d */
[----:B------:R-:W-:Y:S01]  /*1920*/  ISETP.GE.AND P2, PT, R5, RZ, PT ;  /* 0x000000ff0500720c */ /* 0x000fe20003f46270 */
[--C-:B------:R-:W-:Y:S01]  /*1930*/  @!P5 IMAD.IADD R209, R209, 0x1, -R141.reuse ;  /* 0x00000001d1d1d824 */ /* 0x100fe200078e0a8d */
[----:B------:R-:W-:Y:S01]  /*1940*/  ISETP.GT.U32.AND P5, PT, R141, R137, PT ;  /* 0x000000898d00720c */ /* 0x000fe20003fa4070 */
[----:B------:R-:W-:Y:S01]  /*1950*/  @!P4 IMAD.IADD R195, R195, 0x1, -R141 ;  /* 0x00000001c3c3c824 */ /* 0x000fe200078e0a8d */
[----:B------:R-:W-:Y:S01]  /*1960*/  ISETP.GE.AND P4, PT, R9, RZ, PT ;  /* 0x000000ff0900720c */ /* 0x000fe20003f86270 */
[----:B------:R-:W-:Y:S02]  /*1970*/  IMAD R237, R141, R4, R8 ;  /* 0x000000048ded7224 */ /* 0x000fe400078e0208 */
[----:B------:R-:W-:-:S02]  /*1980*/  VIADD R5, R0, 0x1a ;  /* 0x0000001a00057836 */ /* 0x000fc40000000000 */
[----:B------:R-:W-:Y:S01]  /*1990*/  @!P1 IMAD.MOV R134, RZ, RZ, -R134 ;  /* 0x000000ffff869224 */ /* 0x000fe200078e0a86 */
[C---:B------:R-:W-:Y:S01]  /*19a0*/  ISETP.GT.U32.AND P1, PT, R141.reuse, R195, PT ;  /* 0x000000c38d00720c */ /* 0x040fe20003f24070 */
[----:B------:R-:W-:Y:S01]  /*19b0*/  @!P6 IMAD.MOV R181, RZ, RZ, -R181 ;  /* 0x000000ffffb5e224 */ /* 0x000fe200078e0ab5 */
[C---:B------:R-:W-:Y:S01]  /*19c0*/  ISETP.GT.U32.AND P6, PT, R141.reuse, R237, PT ;  /* 0x000000ed8d00720c */ /* 0x040fe20003fc4070 */
[----:B------:R-:W-:Y:S01]  /*19d0*/  VIADD R6, R0, 0x1b ;  /* 0x0000001b00067836 */ /* 0x000fe20000000000 */
[----:B------:R-:W-:Y:S01]  /*19e0*/  IABS R154, R5 ;  /* 0x00000005009a7213 */ /* 0x000fe20000000000 */
[----:B------:R-:W-:Y:S01]  /*19f0*/  @!P3 IMAD.MOV R153, RZ, RZ, -R153 ;  /* 0x000000ffff99b224 */ /* 0x000fe200078e0a99 */
[----:B------:R-:W-:Y:S01]  /*1a00*/  ISETP.GT.U32.AND P3, PT, R141, R223, PT ;  /* 0x000000df8d00720c */ /* 0x000fe20003f64070 */
[----:B------:R-:W-:Y:S01]  /*1a10*/  @!P5 IMAD.IADD R137, R137, 0x1, -R141 ;  /* 0x000000018989d824 */ /* 0x000fe200078e0a8d */
[----:B------:R-:W-:Y:S01]  /*1a20*/  IABS R168, R6 ;  /* 0x0000000600a87213 */ /* 0x000fe20000000000 */
[----:B------:R-:W-:Y:S01]  /*1a30*/  IMAD.HI.U32 R3, R139, R154, RZ ;  /* 0x0000009a8b037227 */ /* 0x000fe200078e00ff */
[----:B------:R-:W-:Y:S02]  /*1a40*/  STL [R1+0xa64], R153 ;  /* 0x000a649901007387 */ /* 0x000fe40000100800 */
[----:B------:R-:W-:Y:S01]  /*1a50*/  ISETP.GT.U32.AND P5, PT, R141, R137, PT ;  /* 0x000000898d00720c */ /* 0x000fe20003fa4070 */
[----:B------:R-:W-:-:S02]  /*1a60*/  IMAD.MOV R4, RZ, RZ, -R3 ;  /* 0x000000ffff047224 */ /* 0x000fc400078e0a03 */
[----:B------:R-:W-:-:S04]  /*1a70*/  IMAD.HI.U32 R3, R139, R168, RZ ;  /* 0x000000a88b037227 */ /* 0x000fc800078e00ff */
[--C-:B------:R-:W-:Y:S01]  /*1a80*/  @!P1 IMAD.IADD R195, R195, 0x1, -R141.reuse ;  /* 0x00000001c3c39824 */ /* 0x100fe200078e0a8d */
[----:B------:R-:W-:Y:S01]  /*1a90*/  ISETP.GE.AND P1, PT, R12, RZ, PT ;  /* 0x000000ff0c00720c */ /* 0x000fe20003f26270 */
[----:B------:R-:W-:Y:S02]  /*1aa0*/  @!P6 IMAD.IADD R237, R237, 0x1, -R141 ;  /* 0x00000001edede824 */ /* 0x000fe400078e0a8d */
[----:B------:R-:W-:Y:S02]  /*1ab0*/  IMAD.MOV R3, RZ, RZ, -R3 ;  /* 0x000000ffff037224 */ /* 0x000fe400078e0a03 */
[----:B------:R-:W-:Y:S01]  /*1ac0*/  @!P3 IMAD.IADD R223, R223, 0x1, -R141 ;  /* 0x00000001dfdfb824 */ /* 0x000fe200078e0a8d */
[----:B------:R-:W-:Y:S01]  /*1ad0*/  ISETP.GE.AND P3, PT, R7, RZ, PT ;  /* 0x000000ff0700720c */ /* 0x000fe20003f66270 */
[----:B------:R-:W-:Y:S01]  /*1ae0*/  @!P2 IMAD.MOV R195, RZ, RZ, -R195 ;  /* 0x000000ffffc3a224 */ /* 0x000fe200078e0ac3 */
[C---:B------:R-:W-:Y:S01]  /*1af0*/  ISETP.GT.U32.AND P2, PT, R141.reuse, R237, PT ;  /* 0x000000ed8d00720c */ /* 0x040fe20003f44070 */
[C---:B------:R-:W-:Y:S01]  /*1b00*/  IMAD R168, R141.reuse, R3, R168 ;  /* 0x000000038da87224 */ /* 0x040fe200078e02a8 */
[----:B------:R-:W-:Y:S01]  /*1b10*/  ISETP.GT.U32.AND P6, PT, R141, R223, PT ;  /* 0x000000df8d00720c */ /* 0x000fe20003fc4070 */
[----:B------:R-:W-:-:S02]  /*1b20*/  @!P5 IMAD.IADD R137, R137, 0x1, -R141 ;  /* 0x000000018989d824 */ /* 0x000fc400078e0a8d */
[C---:B------:R-:W-:Y:S01]  /*1b30*/  VIADD R7, R0.reuse, 0x1c ;  /* 0x0000001c00077836 */ /* 0x040fe20000000000 */
[C---:B------:R-:W-:Y:S01]  /*1b40*/  ISETP.GT.U32.AND P5, PT, R141.reuse, R168, PT ;  /* 0x000000a88d00720c */ /* 0x040fe20003fa4070 */
[----:B------:R-:W-:Y:S02]  /*1b50*/  IMAD R154, R141, R4, R154 ;  /* 0x000000048d9a7224 */ /* 0x000fe400078e029a */
[----:B------:R-:W-:Y:S01]  /*1b60*/  @!P0 IMAD.MOV R167, RZ, RZ, -R167 ;  /* 0x000000ffffa78224 */ /* 0x000fe200078e0aa7 */
[----:B------:R-:W-:Y:S01]  /*1b70*/  IABS R182, R7 ;  /* 0x0000000700b67213 */ /* 0x000fe20000000000 */
[C---:B------:R-:W-:Y:S01]  /*1b80*/  VIADD R8, R0.reuse, 0x1d ;  /* 0x0000001d00087836 */ /* 0x040fe20000000000 */
[----:B------:R-:W-:Y:S01]  /*1b90*/  ISETP.GE.AND P0, PT, R11, RZ, PT ;  /* 0x000000ff0b00720c */ /* 0x000fe20003f06270 */
[--C-:B------:R-:W-:Y:S01]  /*1ba0*/  @!P2 IMAD.IADD R237, R237, 0x1, -R141.reuse ;  /* 0x00000001ededa824 */ /* 0x100fe200078e0a8d */
[----:B------:R-:W-:Y:S01]  /*1bb0*/  ISETP.GE.AND P2, PT, R5, RZ, PT ;  /* 0x000000ff0500720c */ /* 0x000fe20003f46270 */
[----:B------:R-:W-:Y:S01]  /*1bc0*/  VIADD R5, R0, 0x1e ;  /* 0x0000001e00057836 */ /* 0x000fe20000000000 */
[----:B------:R-:W-:Y:S01]  /*1bd0*/  IABS R196, R8 ;  /* 0x0000000800c47213 */ /* 0x000fe20000000000 */
[----:B------:R-:W-:Y:S01]  /*1be0*/  IMAD.HI.U32 R3, R139, R182, RZ ;  /* 0x000000b68b037227 */ /* 0x000fe200078e00ff */
[----:B------:R-:W-:Y:S02]  /*1bf0*/  STL [R1+0xa68], R167 ;  /* 0x000a68a701007387 */ /* 0x000fe40000100800 */
[----:B------:R-:W-:Y:S01]  /*1c00*/  IABS R210, R5 ;  /* 0x0000000500d27213 */ /* 0x000fe20000000000 */
[--C-:B------:R-:W-:Y:S01]  /*1c10*/  @!P6 IMAD.IADD R223, R223, 0x1, -R141.reuse ;  /* 0x00000001dfdfe824 */ /* 0x100fe200078e0a8d */
[----:B------:R-:W-:Y:S01]  /*1c20*/  ISETP.GT.U32.AND P6, PT, R141, R154, PT ;  /* 0x0000009a8d00720c */ /* 0x000fe20003fc4070 */
[----:B------:R-:W-:Y:S01]  /*1c30*/  @!P5 IMAD.IADD R168, R168, 0x1, -R141 ;  /* 0x00000001a8a8d824 */ /* 0x000fe200078e0a8d */
[----:B------:R-:W-:Y:S01]  /*1c40*/  STL [R1+0xa6c], R181 ;  /* 0x000a6cb501007387 */ /* 0x000fe20000100800 */
[----:B------:R-:W-:-:S02]  /*1c50*/  IMAD.MOV R3, RZ, RZ, -R3 ;  /* 0x000000ffff037224 */ /* 0x000fc400078e0a03 */
[----:B------:R-:W-:Y:S01]  /*1c60*/  IMAD.HI.U32 R4, R139, R196, RZ ;  /* 0x000000c48b047227 */ /* 0x000fe200078e00ff */
[C---:B------:R-:W-:Y:S01]  /*1c70*/  ISETP.GT.U32.AND P5, PT, R141.reuse, R168, PT ;  /* 0x000000a88d00720c */ /* 0x040fe20003fa4070 */
[----:B------:R-:W-:Y:S02]  /*1c80*/  STL [R1+0xa70], R195 ;  /* 0x000a70c301007387 */ /* 0x000fe40000100800 */
[----:B------:R-:W-:Y:S02]  /*1c90*/  IMAD R182, R141, R3, R182 ;  /* 0x000000038db67224 */ /* 0x000fe400078e02b6 */
[----:B------:R-:W-:Y:S01]  /*1ca0*/  IMAD.HI.U32 R3, R139, R210, RZ ;  /* 0x000000d28b037227 */ /* 0x000fe200078e00ff */
[----:B----4-:R-:W-:Y:S03]  /*1cb0*/  STL [R1+0xa48], R247 ;  /* 0x000a48f701007387 */ /* 0x010fe60000100800 */
[----:B------:R-:W-:-:S02]  /*1cc0*/  IMAD.MOV R3, RZ, RZ, -R3 ;  /* 0x000000ffff037224 */ /* 0x000fc400078e0a03 */
[----:B------:R-:W-:Y:S01]  /*1cd0*/  @!P6 IMAD.IADD R154, R154, 0x1, -R141 ;  /* 0x000000019a9ae824 */ /* 0x000fe200078e0a8d */
[----:B------:R-:W-:Y:S01]  /*1ce0*/  ISETP.GE.AND P6, PT, R6, RZ, PT ;  /* 0x000000ff0600720c */ /* 0x000fe20003fc6270 */
[C---:B------:R-:W-:Y:S02]  /*1cf0*/  IMAD R210, R141.reuse, R3, R210 ;  /* 0x000000038dd27224 */ /* 0x040fe400078e02d2 */
[----:B------:R-:W-:Y:S01]  /*1d00*/  @!P4 IMAD.MOV R209, RZ, RZ, -R209 ;  /* 0x000000ffffd1c224 */ /* 0x000fe200078e0ad1 */
[C---:B------:R-:W-:Y:S01]  /*1d10*/  ISETP.GT.U32.AND P4, PT, R141.reuse, R154, PT ;  /* 0x0000009a8d00720c */ /* 0x040fe20003f84070 */
[----:B------:R-:W-:Y:S01]  /*1d20*/  @!P0 IMAD.MOV R223, RZ, RZ, -R223 ;  /* 0x000000ffffdf8224 */ /* 0x000fe200078e0adf */
[C---:B------:R-:W-:Y:S01]  /*1d30*/  ISETP.GT.U32.AND P0, PT, R141.reuse, R182, PT ;  /* 0x000000b68d00720c */ /* 0x040fe20003f04070 */
[----:B------:R-:W-:Y:S02]  /*1d40*/  IMAD.MOV R4, RZ, RZ, -R4 ;  /* 0x000000ffff047224 */ /* 0x000fe400078e0a04 */
[----:B------:R-:W-:Y:S01]  /*1d50*/  @!P5 IMAD.IADD R168, R168, 0x1, -R141 ;  /* 0x00000001a8a8d824 */ /* 0x000fe200078e0a8d */
[----:B------:R-:W-:Y:S01]  /*1d60*/  ISETP.GT.U32.AND P5, PT, R141, R210, PT ;  /* 0x000000d28d00720c */ /* 0x000fe20003fa4070 */
[----:B------:R-:W-:-:S02]  /*1d70*/  VIADD R6, R0, 0x1f ;  /* 0x0000001f00067836 */ /* 0x000fc40000000000 */
[----:B------:R-:W-:Y:S02]  /*1d80*/  IMAD R196, R141, R4, R196 ;  /* 0x000000048dc47224 */ /* 0x000fe400078e02c4 */
[----:B------:R-:W-:Y:S01]  /*1d90*/  @!P1 IMAD.MOV R237, RZ, RZ, -R237 ;  /* 0x000000ffffed9224 */ /* 0x000fe200078e0aed */
[----:B------:R-:W-:Y:S01]  /*1da0*/  IABS R224, R6 ;  /* 0x0000000600e07213 */ /* 0x000fe20000000000 */
[----:B------:R-:W-:Y:S01]  /*1db0*/  @!P3 IMAD.MOV R137, RZ, RZ, -R137 ;  /* 0x000000ffff89b224 */ /* 0x000fe200078e0a89 */
[----:B------:R-:W-:Y:S01]  /*1dc0*/  ISETP.GE.AND P1, PT, R7, RZ, PT ;  /* 0x000000ff0700720c */ /* 0x000fe20003f26270 */
[----:B------:R-:W-:Y:S01]  /*1dd0*/  VIADD R7, R0, 0x20 ;  /* 0x0000002000077836 */ /* 0x000fe20000000000 */
[----:B------:R-:W-:Y:S01]  /*1de0*/  ISETP.GT.U32.AND P3, PT, R141, R196, PT ;  /* 0x000000c48d00720c */ /* 0x000fe20003f64070 */
[----:B------:R-:W-:-:S03]  /*1df0*/  IMAD.HI.U32 R3, R139, R224, RZ ;  /* 0x000000e08b037227 */ /* 0x000fc600078e00ff */
[----:B------:R-:W-:Y:S01]  /*1e00*/  IABS R238, R7 ;  /* 0x0000000700ee7213 */ /* 0x000fe20000000000 */
[--C-:B------:R-:W-:Y:S01]  /*1e10*/  @!P4 IMAD.IADD R154, R154, 0x1, -R141.reuse ;  /* 0x000000019a9ac824 */ /* 0x100fe200078e0a8d */
[----:B------:R-:W-:Y:S01]  /*1e20*/  ISETP.GE.AND P4, PT, R8, RZ, PT ;  /* 0x000000ff0800720c */ /* 0x000fe20003f86270 */
[--C-:B------:R-:W-:Y:S01]  /*1e30*/  @!P0 IMAD.IADD R182, R182, 0x1, -R141.reuse ;  /* 0x00000001b6b68824 */ /* 0x100fe200078e0a8d */
[----:B------:R-:W-:Y:S01]  /*1e40*/  ISETP.GE.AND P0, PT, R5, RZ, PT ;  /* 0x000000ff0500720c */ /* 0x000fe20003f06270 */
[----:B------:R-:W-:Y:S02]  /*1e50*/  @!P5 IMAD.IADD R210, R210, 0x1, -R141 ;  /* 0x00000001d2d2d824 */ /* 0x000fe400078e0a8d */
[----:B------:R-:W-:Y:S02]  /*1e60*/  IMAD.MOV R3, RZ, RZ, -R3 ;  /* 0x000000ffff037224 */ /* 0x000fe400078e0a03 */
[----:B------:R-:W-:Y:S01]  /*1e70*/  @!P2 IMAD.MOV R154, RZ, RZ, -R154 ;  /* 0x000000ffff9aa224 */ /* 0x000fe200078e0a9a */
[C---:B------:R-:W-:Y:S01]  /*1e80*/  ISETP.GT.U32.AND P2, PT, R141.reuse, R182, PT ;  /* 0x000000b68d00720c */ /* 0x040fe20003f44070 */
[C---:B------:R-:W-:Y:S01]  /*1e90*/  IMAD R224, R141.reuse, R3, R224 ;  /* 0x000000038de07224 */ /* 0x040fe200078e02e0 */
[----:B------:R-:W-:Y:S01]  /*1ea0*/  ISETP.GT.U32.AND P5, PT, R141, R210, PT ;  /* 0x000000d28d00720c */ /* 0x000fe20003fa4070 */
[----:B------:R-:W-:-:S04]  /*1eb0*/  IMAD.HI.U32 R3, R139, R238, RZ ;  /* 0x000000ee8b037227 */ /* 0x000fc800078e00ff */
[----:B------:R-:W-:Y:S02]  /*1ec0*/  @!P3 IMAD.IADD R196, R196, 0x1, -R141 ;  /* 0x00000001c4c4b824 */ /* 0x000fe400078e0a8d */
[----:B------:R-:W-:Y:S02]  /*1ed0*/  IMAD.MOV R3, RZ, RZ, -R3 ;  /* 0x000000ffff037224 */ /* 0x000fe400078e0a03 */
[----:B------:R-:W-:Y:S01]  /*1ee0*/  VIADD R5, R0, 0x21 ;  /* 0x0000002100057836 */ /* 0x000fe20000000000 */
[C---:B------:R-:W-:Y:S01]  /*1ef0*/  ISETP.GT.U32.AND P3, PT, R141.reuse, R196, PT ;  /* 0x000000c48d00720c */ /* 0x040fe20003f64070 */
[C---:B------:R-:W-:Y:S02]  /*1f00*/  IMAD R238, R141.reuse, R3, R238 ;  /* 0x000000038dee7224 */ /* 0x040fe400078e02ee */
[--C-:B------:R-:W-:Y:S01]  /*1f10*/  @!P2 IMAD.IADD R182, R182, 0x1, -R141.reuse ;  /* 0x00000001b6b6a824 */ /* 0x100fe200078e0a8d */
[C---:B------:R-:W-:Y:S01]  /*1f20*/  ISETP.GT.U32.AND P2, PT, R141.reuse, R224, PT ;  /* 0x000000e08d00720c */ /* 0x040fe20003f44070 */
[--C-:B------:R-:W-:Y:S01]  /*1f30*/  @!P5 IMAD.IADD R210, R210, 0x1, -R141.reuse ;  /* 0x00000001d2d2d824 */ /* 0x100fe200078e0a8d */
[----:B------:R-:W-:Y:S01]  /*1f40*/  ISETP.GT.U32.AND P5, PT, R141, R238, PT ;  /* 0x000000ee8d00720c */ /* 0x000fe20003fa4070 */
[----:B------:R-:W-:Y:S01]  /*1f50*/  VIADD R9, R0, 0x23 ;  /* 0x0000002300097836 */ /* 0x000fe20000000000 */
[----:B------:R-:W-:Y:S01]  /*1f60*/  IABS R4, R5 ;  /* 0x0000000500047213 */ /* 0x000fe20000000000 */
[----:B------:R-:W-:Y:S01]  /*1f70*/  @!P6 IMAD.MOV R168, RZ, RZ, -R168 ;  /* 0x000000ffffa8e224 */ /* 0x000fe200078e0aa8 */
[----:B------:R-:W-:Y:S01]  /*1f80*/  ISETP.GE.AND P6, PT, R6, RZ, PT ;  /* 0x000000ff0600720c */ /* 0x000fe20003fc6270 */
[----:B------:R-:W-:Y:S01]  /*1f90*/  @!P1 IMAD.MOV R182, RZ, RZ, -R182 ;  /* 0x000000ffffb69224 */ /* 0x000fe200078e0ab6 */
[----:B------:R-:W-:Y:S01]  /*1fa0*/  IABS R8, R9 ;  /* 0x0000000900087213 */ /* 0x000fe20000000000 */
[----:B------:R-:W-:Y:S01]  /*1fb0*/  @!P3 IMAD.IADD R196, R196, 0x1, -R141 ;  /* 0x00000001c4c4b824 */ /* 0x000fe200078e0a8d */
[----:B------:R-:W-:Y:S01]  /*1fc0*/  ISETP.GE.AND P3, PT, R7, RZ, PT ;  /* 0x000000ff0700720c */ /* 0x000fe20003f66270 */
[----:B------:R-:W-:-:S02]  /*1fd0*/  VIADD R7, R0, 0x22 ;  /* 0x0000002200077836 */ /* 0x000fc40000000000 */
[----:B------:R-:W-:Y:S01]  /*1fe0*/  IMAD.HI.U32 R3, R139, R4, RZ ;  /* 0x000000048b037227 */ /* 0x000fe200078e00ff */
[----:B------:R-:W-:Y:S02]  /*1ff0*/  @!P4 IADD3 R196, -R196, RZ, RZ ;  /* 0x000000ffc4c4c210 */ /* 0x000fe40007ffe1ff */
[----:B------:R-:W-:Y:S01]  /*2000*/  IABS R6, R7 ;  /* 0x0000000700067213 */ /* 0x000fe20000000000 */
[--C-:B------:R-:W-:Y:S01]  /*2010*/  @!P2 IMAD.IADD R224, R224, 0x1, -R141.reuse ;  /* 0x00000001e0e0a824 */ /* 0x100fe200078e0a8d */
[----:B------:R-:W-:Y:S01]  /*2020*/  ISETP.GE.AND P2, PT, R5, RZ, PT ;  /* 0x000000ff0500720c */ /* 0x000fe20003f46270 */
[----:B------:R-:W-:Y:S02]  /*2030*/  @!P5 IMAD.IADD R238, R238, 0x1, -R141 ;  /* 0x00000001eeeed824 */ /* 0x000fe400078e0a8d */
[----:B------:R-:W-:Y:S01]  /*2040*/  IMAD.MOV R3, RZ, RZ, -R3 ;  /* 0x000000ffff037224 */ /* 0x000fe200078e0a03 */
[C---:B------:R-:W-:Y:S01]  /*2050*/  ISETP.GT.U32.AND P1, PT, R141.reuse, R224, PT ;  /* 0x000000e08d00720c */ /* 0x040fe20003f24070 */
[----:B------:R-:W-:Y:S01]  /*2060*/  VIADD R5, R0, 0x24 ;  /* 0x0000002400057836 */ /* 0x000fe20000000000 */
[C---:B------:R-:W-:Y:S01]  /*2070*/  ISETP.GT.U32.AND P5, PT, R141.reuse, R238, PT ;  /* 0x000000ee8d00720c */ /* 0x040fe20003fa4070 */
[----:B------:R-:W-:-:S02]  /*2080*/  IMAD R135, R141, R3, R4 ;  /* 0x000000038d877224 */ /* 0x000fc400078e0204 */
[----:B------:R-:W-:-:S03]  /*2090*/  IMAD.HI.U32 R3, R139, R6, RZ ;  /* 0x000000068b037227 */ /* 0x000fc600078e00ff */
[----:B------:R-:W-:Y:S01]  /*20a0*/  ISETP.GT.U32.AND P4, PT, R141, R135, PT ;  /* 0x000000878d00720c */ /* 0x000fe20003f84070 */
[----:B------:R-:W-:-:S04]  /*20b0*/  IMAD.HI.U32 R4, R139, R8, RZ ;  /* 0x000000088b047227 */ /* 0x000fc800078e00ff */
[----:B------:R-:W-:Y:S02]  /*20c0*/  IMAD.MOV R3, RZ, RZ, -R3 ;  /* 0x000000ffff037224 */ /* 0x000fe400078e0a03 */
[----:B------:R-:W-:Y:S02]  /*20d0*/  IMAD.MOV R4, RZ, RZ, -R4 ;  /* 0x000000ffff047224 */ /* 0x000fe400078e0a04 */
[----:B------:R-:W-:Y:S01]  /*20e0*/  IMAD R155, R141, R3, R6 ;  /* 0x000000038d9b7224 */ /* 0x000fe200078e0206 */
[----:B------:R-:W-:Y:S01]  /*20f0*/  IABS R6, R5 ;  /* 0x0000000500067213 */ /* 0x000fe20000000000 */
[--C-:B------:R-:W-:Y:S01]  /*2100*/  @!P1 IMAD.IADD R224, R224, 0x1, -R141.reuse ;  /* 0x00000001e0e09824 */ /* 0x100fe200078e0a8d */
[----:B------:R-:W-:Y:S01]  /*2110*/  ISETP.GE.AND P1, PT, R9, RZ, PT ;  /* 0x000000ff0900720c */ /* 0x000fe20003f26270 */
[C---:B------:R-:W-:Y:S02]  /*2120*/  IMAD R169, R141.reuse, R4, R8 ;  /* 0x000000048da97224 */ /* 0x040fe400078e0208 */
[--C-:B------:R-:W-:Y:S01]  /*2130*/  @!P5 IMAD.IADD R238, R238, 0x1, -R141.reuse ;  /* 0x00000001eeeed824 */ /* 0x100fe200078e0a8d */
[C---:B------:R-:W-:Y:S01]  /*2140*/  ISETP.GT.U32.AND P5, PT, R141.reuse, R155, PT ;  /* 0x0000009b8d00720c */ /* 0x040fe20003fa4070 */
[----:B------:R-:W-:Y:S01]  /*2150*/  @!P6 IMAD.MOV R224, RZ, RZ, -R224 ;  /* 0x000000ffffe0e224 */ /* 0x000fe200078e0ae0 */
[----:B------:R-:W-:Y:S01]  /*2160*/  ISETP.GT.U32.AND P6, PT, R141, R169, PT ;  /* 0x000000a98d00720c */ /* 0x000fe20003fc4070 */
[----:B------:R-:W-:-:S02]  /*2170*/  @!P4 IMAD.IADD R135, R135, 0x1, -R141 ;  /* 0x000000018787c824 */ /* 0x000fc400078e0a8d */
[----:B------:R-:W-:Y:S01]  /*2180*/  @!P0 IMAD.MOV R210, RZ, RZ, -R210 ;  /* 0x000000ffffd28224 */ /* 0x000fe200078e0ad2 */
[----:B------:R-:W-:Y:S01]  /*2190*/  ISETP.GE.AND P0, PT, R7, RZ, PT ;  /* 0x000000ff0700720c */ /* 0x000fe20003f06270 */
[C---:B------:R-:W-:Y:S01]  /*21a0*/  VIADD R7, R0.reuse, 0x26 ;  /* 0x0000002600077836 */ /* 0x040fe20000000000 */
[----:B------:R-:W-:Y:S01]  /*21b0*/  ISETP.GT.U32.AND P4, PT, R141, R135, PT ;  /* 0x000000878d00720c */ /* 0x000fe20003f84070 */
[----:B------:R-:W-:Y:S02]  /*21c0*/  VIADD R4, R0, 0x25 ;  /* 0x0000002500047836 */ /* 0x000fe40000000000 */
[----:B------:R-:W-:Y:S01]  /*21d0*/  IMAD.HI.U32 R3, R139, R6, RZ ;  /* 0x000000068b037227 */ /* 0x000fe200078e00ff */
[----:B------:R-:W-:Y:S02]  /*21e0*/  IABS R10, R7 ;  /* 0x00000007000a7213 */ /* 0x000fe40000000000 */
[----:B------:R-:W-:Y:S01]  /*21f0*/  IABS R8, R4 ;  /* 0x0000000400087213 */ /* 0x000fe20000000000 */
[----:B------:R-:W-:-:S02]  /*2200*/  @!P5 IMAD.IADD R155, R155, 0x1, -R141 ;  /* 0x000000019b9bd824 */ /* 0x000fc400078e0a8d */
[----:B------:R-:W-:Y:S02]  /*2210*/  @!P6 IMAD.IADD R169, R169, 0x1, -R141 ;  /* 0x00000001a9a9e824 */ /* 0x000fe400078e0a8d */
[----:B------:R-:W-:Y:S01]  /*2220*/  IMAD.MOV R183, RZ, RZ, -R3 ;  /* 0x000000ffffb77224 */ /* 0x000fe200078e0a03 */
[----:B------:R-:W-:Y:S01]  /*2230*/  ISETP.GT.U32.AND P5, PT, R141, R155, PT ;  /* 0x0000009b8d00720c */ /* 0x000fe20003fa4070 */
[----:B------:R-:W-:Y:S01]  /*2240*/  @!P4 IMAD.IADD R135, R135, 0x1, -R141 ;  /* 0x000000018787c824 */ /* 0x000fe200078e0a8d */
[C---:B------:R-:W-:Y:S01]  /*2250*/  ISETP.GT.U32.AND P6, PT, R141.reuse, R169, PT ;  /* 0x000000a98d00720c */ /* 0x040fe20003fc4070 */
[----:B------:R-:W-:Y:S01]  /*2260*/  IMAD R183, R141, R183, R6 ;  /* 0x000000b78db77224 */ /* 0x000fe200078e0206 */
[----:B------:R-:W-:Y:S01]  /*2270*/  ISETP.GE.AND P4, PT, R4, RZ, PT ;  /* 0x000000ff0400720c */ /* 0x000fe20003f86270 */
[----:B------:R-:W-:-:S04]  /*2280*/  IMAD.HI.U32 R4, R139, R10, RZ ;  /* 0x0000000a8b047227 */ /* 0x000fc800078e00ff */
[----:B------:R-:W-:Y:S02]  /*2290*/  IMAD.MOV R4, RZ, RZ, -R4 ;  /* 0x000000ffff047224 */ /* 0x000fe400078e0a04 */
[----:B------:R-:W-:-:S04]  /*22a0*/  IMAD.HI.U32 R3, R139, R8, RZ ;  /* 0x000000088b037227 */ /* 0x000fc800078e00ff */
[--C-:B------:R-:W-:Y:S01]  /*22b0*/  @!P5 IMAD.IADD R155, R155, 0x1, -R141.reuse ;  /* 0x000000019b9bd824 */ /* 0x100fe200078e0a8d */
[C---:B------:R-:W-:Y:S01]  /*22c0*/  ISETP.GT.U32.AND P5, PT, R141.reuse, R183, PT ;  /* 0x000000b78d00720c */ /* 0x040fe20003fa4070 */
[----:B------:R-:W-:Y:S02]  /*22d0*/  IMAD R211, R141, R4, R10 ;  /* 0x000000048dd37224 */ /* 0x000fe400078e020a */
[----:B------:R-:W-:Y:S02]  /*22e0*/  @!P6 IMAD.IADD R169, R169, 0x1, -R141 ;  /* 0x00000001a9a9e824 */ /* 0x000fe400078e0a8d */
[----:B------:R-:W-:Y:S01]  /*22f0*/  @!P3 IMAD.MOV R238, RZ, RZ, -R238 ;  /* 0x000000ffffeeb224 */ /* 0x000fe200078e0aee */
[----:B------:R-:W-:Y:S01]  /*2300*/  ISETP.GE.AND P3, PT, R5, RZ, PT ;  /* 0x000000ff0500720c */ /* 0x000fe20003f66270 */
[----:B------:R-:W-:Y:S01]  /*2310*/  @!P1 IMAD.MOV R169, RZ, RZ, -R169 ;  /* 0x000000ffffa99224 */ /* 0x000fe200078e0aa9 */
[----:B------:R-:W-:Y:S01]  /*2320*/  ISETP.GT.U32.AND P1, PT, R141, R211, PT ;  /* 0x000000d38d00720c */ /* 0x000fe20003f24070 */
[----:B------:R-:W-:-:S02]  /*2330*/  IMAD.MOV R3, RZ, RZ, -R3 ;  /* 0x000000ffff037224 */ /* 0x000fc400078e0a03 */
[C---:B------:R-:W-:Y:S02]  /*2340*/  VIADD R5, R0.reuse, 0x28 ;  /* 0x0000002800057836 */ /* 0x040fe40000000000 */
[----:B------:R-:W-:Y:S02]  /*2350*/  IMAD R197, R141, R3, R8 ;  /* 0x000000038dc57224 */ /* 0x000fe400078e0208 */
[----:B------:R-:W-:Y:S01]  /*2360*/  @!P5 IMAD.IADD R183, R183, 0x1, -R141 ;  /* 0x00000001b7b7d824 */ /* 0x000fe200078e0a8d */
[----:B------:R-:W-:Y:S01]  /*2370*/  IABS R8, R5 ;  /* 0x0000000500087213 */ /* 0x000fe20000000000 */
[----:B------:R-:W-:Y:S01]  /*2380*/  @!P0 IMAD.MOV R155, RZ, RZ, -R155 ;  /* 0x000000ffff9b8224 */ /* 0x000fe200078e0a9b */
[C---:B------:R-:W-:Y:S01]  /*2390*/  ISETP.GT.U32.AND P0, PT, R141.reuse, R197, PT ;  /* 0x000000c58d00720c */ /* 0x040fe20003f04070 */
[----:B------:R-:W-:Y:S01]  /*23a0*/  VIADD R9, R0, 0x2a ;  /* 0x0000002a00097836 */ /* 0x000fe20000000000 */
[----:B------:R-:W-:Y:S01]  /*23b0*/  ISETP.GT.U32.AND P5, PT, R141, R183, PT ;  /* 0x000000b78d00720c */ /* 0x000fe20003fa4070 */
[----:B------:R-:W-:-:S02]  /*23c0*/  @!P1 IMAD.IADD R211, R211, 0x1, -R141 ;  /* 0x00000001d3d39824 */ /* 0x000fc400078e0a8d */
[----:B------:R-:W-:Y:S01]  /*23d0*/  IMAD.HI.U32 R4, R139, R8, RZ ;  /* 0x000000088b047227 */ /* 0x000fe200078e00ff */
[----:B------:R-:W-:Y:S02]  /*23e0*/  IABS R156, R9 ;  /* 0x00000009009c7213 */ /* 0x000fe40000000000 */
[----:B------:R-:W-:Y:S01]  /*23f0*/  ISETP.GT.U32.AND P1, PT, R141, R211, PT ;  /* 0x000000d38d00720c */ /* 0x000fe20003f24070 */
[----:B------:R-:W-:Y:S02]  /*2400*/  IMAD.MOV R4, RZ, RZ, -R4 ;  /* 0x000000ffff047224 */ /* 0x000fe400078e0a04 */
[----:B------:R-:W-:Y:S01]  /*2410*/  @!P2 IMAD.MOV R135, RZ, RZ, -R135 ;  /* 0x000000ffff87a224 */ /* 0x000fe200078e0a87 */
[----:B------:R-:W-:Y:S01]  /*2420*/  ISETP.GE.AND P2, PT, R7, RZ, PT ;  /* 0x000000ff0700720c */ /* 0x000fe20003f46270 */
[----:B------:R-:W-:Y:S02]  /*2430*/  VIADD R3, R0, 0x27 ;  /* 0x0000002700037836 */ /* 0x000fe40000000000 */
[----:B------:R-:W-:-:S02]  /*2440*/  IMAD R239, R141, R4, R8 ;  /* 0x000000048def7224 */ /* 0x000fc400078e0208 */
[----:B------:R-:W-:Y:S01]  /*2450*/  IMAD.HI.U32 R4, R139, R156, RZ ;  /* 0x0000009c8b047227 */ /* 0x000fe200078e00ff */
[----:B------:R-:W-:Y:S02]  /*2460*/  IABS R6, R3 ;  /* 0x0000000300067213 */ /* 0x000fe40000000000 */
[----:B------:R-:W-:Y:S01]  /*2470*/  ISETP.GE.AND P6, PT, R3, RZ, PT ;  /* 0x000000ff0300720c */ /* 0x000fe20003fc6270 */
[--C-:B------:R-:W-:Y:S02]  /*2480*/  @!P0 IMAD.IADD R197, R197, 0x1, -R141.reuse ;  /* 0x00000001c5c58824 */ /* 0x100fe400078e0a8d */
[----:B------:R-:W-:Y:S01]  /*2490*/  @!P5 IMAD.IADD R183, R183, 0x1, -R141 ;  /* 0x00000001b7b7d824 */ /* 0x000fe200078e0a8d */
[----:B------:R-:W-:Y:S01]  /*24a0*/  ISETP.GE.AND P5, PT, R5, RZ, PT ;  /* 0x000000ff0500720c */ /* 0x000fe20003fa6270 */
[----:B------:R-:W-:Y:S01]  /*24b0*/  VIADD R7, R0, 0x29 ;  /* 0x0000002900077836 */ /* 0x000fe20000000000 */
[----:B------:R-:W-:Y:S01]  /*24c0*/  ISETP.GT.U32.AND P0, PT, R141, R197, PT ;  /* 0x000000c58d00720c */ /* 0x000fe20003f04070 */
[----:B------:R-:W-:-:S02]  /*24d0*/  IMAD.MOV R4, RZ, RZ, -R4 ;  /* 0x000000ffff047224 */ /* 0x000fc400078e0a04 */
[----:B------:R-:W-:Y:S01]  /*24e0*/  @!P3 IMAD.MOV R183, RZ, RZ, -R183 ;  /* 0x000000ffffb7b224 */ /* 0x000fe200078e0ab7 */
[----:B------:R-:W-:Y:S01]  /*24f0*/  ISETP.GT.U32.AND P3, PT, R141, R239, PT ;  /* 0x000000ef8d00720c */ /* 0x000fe20003f64070 */
[----:B------:R-:W-:Y:S01]  /*2500*/  IMAD.HI.U32 R3, R139, R6, RZ ;  /* 0x000000068b037227 */ /* 0x000fe200078e00ff */
[----:B------:R-:W-:-:S03]  /*2510*/  IABS R136, R7 ;  /* 0x0000000700887213 */ /* 0x000fc60000000000 */
[----:B------:R-:W-:Y:S02]  /*2520*/  IMAD R156, R141, R4, R156 ;  /* 0x000000048d9c7224 */ /* 0x000fe400078e029c */
[----:B------:R-:W-:Y:S02]  /*2530*/  @!P1 IMAD.IADD R211, R211, 0x1, -R141 ;  /* 0x00000001d3d39824 */ /* 0x000fe400078e0a8d */
[----:B------:R-:W-:Y:S02]  /*2540*/  IMAD.MOV R225, RZ, RZ, -R3 ;  /* 0x000000ffffe17224 */ /* 0x000fe400078e0a03 */
[----:B------:R-:W-:Y:S01]  /*2550*/  @!P2 IMAD.MOV R211, RZ, RZ, -R211 ;  /* 0x000000ffffd3a224 */ /* 0x000fe200078e0ad3 */
[----:B------:R-:W-:Y:S01]  /*2560*/  ISETP.GT.U32.AND P2, PT, R141, R156, PT ;  /* 0x0000009c8d00720c */ /* 0x000fe20003f44070 */
[----:B------:R-:W-:Y:S02]  /*2570*/  VIADD R5, R0, 0x2b ;  /* 0x0000002b00057836 */ /* 0x000fe40000000000 */
[----:B------:R-:W-:-:S03]  /*2580*/  IMAD.HI.U32 R3, R139, R136, RZ ;  /* 0x000000888b037227 */ /* 0x000fc600078e00ff */
[----:B------:R-:W-:Y:S01]  /*2590*/  IABS R170, R5 ;  /* 0x0000000500aa7213 */ /* 0x000fe20000000000 */
[----:B------:R-:W-:Y:S02]  /*25a0*/  IMAD R225, R141, R225, R6 ;  /* 0x000000e18de17224 */ /* 0x000fe400078e0206 */
[----:B------:R-:W-:Y:S02]  /*25b0*/  IMAD.MOV R3, RZ, RZ, -R3 ;  /* 0x000000ffff037224 */ /* 0x000fe400078e0a03 */
[--C-:B------:R-:W-:Y:S01]  /*25c0*/  @!P0 IMAD.IADD R197, R197, 0x1, -R141.reuse ;  /* 0x00000001c5c58824 */ /* 0x100fe200078e0a8d */
[----:B------:R-:W-:Y:S01]  /*25d0*/  ISETP.GT.U32.AND P0, PT, R141, R225, PT ;  /* 0x000000e18d00720c */ /* 0x000fe20003f04070 */
[----:B------:R-:W-:Y:S02]  /*25e0*/  @!P3 IMAD.IADD R239, R239, 0x1, -R141 ;  /* 0x00000001efefb824 */ /* 0x000fe400078e0a8d */
[C---:B------:R-:W-:Y:S02]  /*25f0*/  IMAD R136, R141.reuse, R3, R136 ;  /* 0x000000038d887224 */ /* 0x040fe400078e0288 */
[----:B------:R-:W-:Y:S01]  /*2600*/  VIADD R6, R0, 0x2c ;  /* 0x0000002c00067836 */ /* 0x000fe20000000000 */
[----:B------:R-:W-:Y:S01]  /*2610*/  ISETP.GT.U32.AND P3, PT, R141, R239, PT ;  /* 0x000000ef8d00720c */ /* 0x000fe20003f64070 */
[----:B------:R-:W-:Y:S01]  /*2620*/  IMAD.HI.U32 R3, R139, R170, RZ ;  /* 0x000000aa8b037227 */ /* 0x000fe200078e00ff */
[----:B------:R-:W-:-:S02]  /*2630*/  ISETP.GT.U32.AND P1, PT, R141, R136, PT ;  /* 0x000000888d00720c */ /* 0x000fc40003f24070 */
[----:B------:R-:W-:Y:S01]  /*2640*/  IABS R184, R6 ;  /* 0x0000000600b87213 */ /* 0x000fe20000000000 */
[----:B------:R-:W-:Y:S02]  /*2650*/  @!P2 IMAD.IADD R156, R156, 0x1, -R141 ;  /* 0x000000019c9ca824 */ /* 0x000fe400078e0a8d */
[----:B------:R-:W-:Y:S02]  /*2660*/  IMAD.MOV R3, RZ, RZ, -R3 ;  /* 0x000000ffff037224 */ /* 0x000fe400078e0a03 */
[----:B------:R-:W-:Y:S01]  /*2670*/  @!P0 IMAD.IADD R225, R225, 0x1, -R141 ;  /* 0x00000001e1e18824 */ /* 0x000fe200078e0a8d */
[C---:B------:R-:W-:Y:S01]  /*2680*/  ISETP.GT.U32.AND P2, PT, R141.reuse, R156, PT ;  /* 0x0000009c8d00720c */ /* 0x040fe20003f44070 */
[----:B------:R-:W-:Y:S02]  /*2690*/  IMAD R170, R141, R3, R170 ;  /* 0x000000038daa7224 */ /* 0x000fe400078e02aa */
[----:B------:R-:W-:Y:S01]  /*26a0*/  IMAD.HI.U32 R3, R139, R184, RZ ;  /* 0x000000b88b037227 */ /* 0x000fe200078e00ff */
[----:B------:R-:W-:-:S03]  /*26b0*/  ISETP.GT.U32.AND P0, PT, R141, R225, PT ;  /* 0x000000e18d00720c */ /* 0x000fc60003f04070 */
[----:B------:R-:W-:Y:S02]  /*26c0*/  IMAD.MOV R3, RZ, RZ, -R3 ;  /* 0x000000ffff037224 */ /* 0x000fe400078e0a03 */
[----:B------:R-:W-:Y:S01]  /*26d0*/  @!P4 IMAD.MOV R197, RZ, RZ, -R197 ;  /* 0x000000ffffc5c224 */ /* 0x000fe200078e0ac5 */
[----:B------:R-:W-:Y:S01]  /*26e0*/  ISETP.GE.AND P4, PT, R7, RZ, PT ;  /* 0x000000ff0700720c */ /* 0x000fe20003f86270 */
[--C-:B------:R-:W-:Y:S01]  /*26f0*/  @!P3 IMAD.IADD R239, R239, 0x1, -R141.reuse ;  /* 0x00000001efefb824 */ /* 0x100fe200078e0a8d */
[C---:B------:R-:W-:Y:S01]  /*2700*/  ISETP.GT.U32.AND P3, PT, R141.reuse, R170, PT ;  /* 0x000000aa8d00720c */ /* 0x040fe20003f64070 */
[----:B------:R-:W-:Y:S02]  /*2710*/  VIADD R7, R0, 0x2d ;  /* 0x0000002d00077836 */ /* 0x000fe40000000000 */
[--C-:B------:R-:W-:Y:S02]  /*2720*/  @!P1 IMAD.IADD R136, R136, 0x1, -R141.reuse ;  /* 0x0000000188889824 */ /* 0x100fe400078e0a8d */
[C---:B------:R-:W-:Y:S01]  /*2730*/  IMAD R184, R141.reuse, R3, R184 ;  /* 0x000000038db87224 */ /* 0x040fe200078e02b8 */
[----:B------:R-:W-:Y:S01]  /*2740*/  IABS R198, R7 ;  /* 0x0000000700c67213 */ /* 0x000fe20000000000 */
[--C-:B------:R-:W-:Y:S01]  /*2750*/  @!P2 IMAD.IADD R156, R156, 0x1, -R141.reuse ;  /* 0x000000019c9ca824 */ /* 0x100fe200078e0a8d */
[----:B------:R-:W-:Y:S01]  /*2760*/  ISETP.GT.U32.AND P1, PT, R141, R136, PT ;  /* 0x000000888d00720c */ /* 0x000fe20003f24070 */
[----:B------:R-:W-:Y:S01]  /*2770*/  @!P0 IMAD.IADD R225, R225, 0x1, -R141 ;  /* 0x00000001e1e18824 */ /* 0x000fe200078e0a8d */
[----:B------:R-:W-:Y:S01]  /*2780*/  ISETP.GT.U32.AND P2, PT, R141, R184, PT ;  /* 0x000000b88d00720c */ /* 0x000fe20003f44070 */
[----:B------:R-:W-:Y:S01]  /*2790*/  IMAD.HI.U32 R4, R139, R198, RZ ;  /* 0x000000c68b047227 */ /* 0x000fe200078e00ff */
[----:B------:R-:W-:-:S03]  /*27a0*/  ISETP.GE.AND P0, PT, R9, RZ, PT ;  /* 0x000000ff0900720c */ /* 0x000fc60003f06270 */
[--C-:B------:R-:W-:Y:S02]  /*27b0*/  @!P3 IMAD.IADD R170, R170, 0x1, -R141.reuse ;  /* 0x00000001aaaab824 */ /* 0x100fe400078e0a8d */
[----:B------:R-:W-:Y:S02]  /*27c0*/  IMAD.MOV R4, RZ, RZ, -R4 ;  /* 0x000000ffff047224 */ /* 0x000fe400078e0a04 */
[----:B------:R-:W-:Y:S01]  /*27d0*/  VIADD R3, R0, 0x2e ;  /* 0x0000002e00037836 */ /* 0x000fe20000000000 */
[C---:B------:R-:W-:Y:S01]  /*27e0*/  ISETP.GT.U32.AND P3, PT, R141.reuse, R170, PT ;  /* 0x000000aa8d00720c */ /* 0x040fe20003f64070 */
[----:B------:R-:W-:Y:S02]  /*27f0*/  IMAD R198, R141, R4, R198 ;  /* 0x000000048dc67224 */ /* 0x000fe400078e02c6 */
[--C-:B------:R-:W-:Y:S01]  /*2800*/  @!P1 IMAD.IADD R136, R136, 0x1, -R141.reuse ;  /* 0x0000000188889824 */ /* 0x100fe200078e0a8d */
[----:B------:R-:W-:Y:S01]  /*2810*/  IABS R212, R3 ;  /* 0x0000000300d47213 */ /* 0x000fe20000000000 */
[----:B------:R-:W-:Y:S01]  /*2820*/  VIADD R4, R0, 0x2f ;  /* 0x0000002f00047836 */ /* 0x000fe20000000000 */
[----:B------:R-:W-:Y:S01]  /*2830*/  ISETP.GE.AND P1, PT, R7, RZ, PT ;  /* 0x000000ff0700720c */ /* 0x000fe20003f26270 */
[----:B------:R-:W-:-:S02]  /*2840*/  @!P2 IMAD.IADD R184, R184, 0x1, -R141 ;  /* 0x00000001b8b8a824 */ /* 0x000fc400078e0a8d */
[----:B------:R-:W-:Y:S01]  /*2850*/  @!P4 IMAD.MOV R136, RZ, RZ, -R136 ;  /* 0x000000ffff88c224 */ /* 0x000fe200078e0a88 */
[----:B------:R-:W-:Y:S01]  /*2860*/  ISETP.GE.AND P4, PT, R3, RZ, PT ;  /* 0x000000ff0300720c */ /* 0x000fe20003f86270 */
[----:B------:R-:W-:Y:S01]  /*2870*/  IMAD.HI.U32 R3, R139, R212, RZ ;  /* 0x000000d48b037227 */ /* 0x000fe200078e00ff */
[----:B------:R-:W-:Y:S02]  /*2880*/  IABS R226, R4 ;  /* 0x0000000400e27213 */ /* 0x000fe40000000000 */
[----:B------:R-:W-:Y:S01]  /*2890*/  ISETP.GT.U32.AND P2, PT, R141, R184, PT ;  /* 0x000000b88d00720c */ /* 0x000fe20003f44070 */
[----:B------:R-:W-:Y:S01]  /*28a0*/  @!P6 IMAD.MOV R225, RZ, RZ, -R225 ;  /* 0x000000ffffe1e224 */ /* 0x000fe200078e0ae1 */
[----:B------:R-:W-:Y:S01]  /*28b0*/  ISETP.GE.AND P6, PT, R5, RZ, PT ;  /* 0x000000ff0500720c */ /* 0x000fe20003fc6270 */
[----:B------:R-:W-:Y:S01]  /*28c0*/  @!P0 IMAD.MOV R156, RZ, RZ, -R156 ;  /* 0x000000ffff9c8224 */ /* 0x000fe200078e0a9c */
[----:B------:R-:W-:Y:S01]  /*28d0*/  ISETP.GE.AND P0, PT, R4, RZ, PT ;  /* 0x000000ff0400720c */ /* 0x000fe20003f06270 */
[----:B------:R-:W-:-:S04]  /*28e0*/  IMAD.HI.U32 R4, R139, R226, RZ ;  /* 0x000000e28b047227 */ /* 0x000fc800078e00ff */
[----:B------:R-:W-:Y:S02]  /*28f0*/  IMAD.MOV R3, RZ, RZ, -R3 ;  /* 0x000000ffff037224 */ /* 0x000fe400078e0a03 */
[--C-:B------:R-:W-:Y:S01]  /*2900*/  @!P3 IMAD.IADD R170, R170, 0x1, -R141.reuse ;  /* 0x00000001aaaab824 */ /* 0x100fe200078e0a8d */
[C---:B------:R-:W-:Y:S01]  /*2910*/  ISETP.GT.U32.AND P3, PT, R141.reuse, R198, PT ;  /* 0x000000c68d00720c */ /* 0x040fe20003f64070 */
[----:B------:R-:W-:Y:S02]  /*2920*/  IMAD.MOV R4, RZ, RZ, -R4 ;  /* 0x000000ffff047224 */ /* 0x000fe400078e0a04 */
[C---:B------:R-:W-:Y:S02]  /*2930*/  IMAD R212, R141.reuse, R3, R212 ;  /* 0x000000038dd47224 */ /* 0x040fe400078e02d4 */
[C---:B------:R-:W-:Y:S02]  /*2940*/  IMAD R226, R141.reuse, R4, R226 ;  /* 0x000000048de27224 */ /* 0x040fe400078e02e2 */
[----:B------:R-:W-:Y:S01]  /*2950*/  @!P2 IMAD.IADD R184, R184, 0x1, -R141 ;  /* 0x00000001b8b8a824 */ /* 0x000fe200078e0a8d */
[C---:B------:R-:W-:Y:S01]  /*2960*/  ISETP.GT.U32.AND P2, PT, R141.reuse, R212, PT ;  /* 0x000000d48d00720c */ /* 0x040fe20003f44070 */
[----:B------:R-:W-:Y:S01]  /*2970*/  @!P6 IMAD.MOV R170, RZ, RZ, -R170 ;  /* 0x000000ffffaae224 */ /* 0x000fe200078e0aaa */
[----:B------:R-:W-:Y:S01]  /*2980*/  ISETP.GT.U32.AND P6, PT, R141, R226, PT ;  /* 0x000000e28d00720c */ /* 0x000fe20003fc4070 */
[----:B------:R-:W-:-:S02]  /*2990*/  VIADD R5, R0, 0x30 ;  /* 0x0000003000057836 */ /* 0x000fc40000000000 */
[----:B------:R-:W-:Y:S02]  /*29a0*/  @!P3 IMAD.IADD R198, R198, 0x1, -R141 ;  /* 0x00000001c6c6b824 */ /* 0x000fe400078e0a8d */
[----:B------:R-:W-:Y:S01]  /*29b0*/  @!P5 IMAD.MOV R239, RZ, RZ, -R239 ;  /* 0x000000ffffefd224 */ /* 0x000fe200078e0aef */
[----:B------:R-:W-:Y:S01]  /*29c0*/  ISETP.GE.AND P5, PT, R6, RZ, PT ;  /* 0x000000ff0600720c */ /* 0x000fe20003fa6270 */
[C---:B------:R-:W-:Y:S01]  /*29d0*/  VIADD R6, R0.reuse, 0x31 ;  /* 0x0000003100067836 */ /* 0x040fe20000000000 */
[----:B------:R-:W-:Y:S01]  /*29e0*/  ISETP.GT.U32.AND P3, PT, R141, R198, PT ;  /* 0x000000c68d00720c */ /* 0x000fe20003f64070 */
[----:B------:R-:W-:Y:S01]  /*29f0*/  VIADD R7, R0, 0x32 ;  /* 0x0000003200077836 */ /* 0x000fe20000000000 */
[----:B------:R-:W-:Y:S01]  /*2a00*/  IABS R240, R5 ;  /* 0x0000000500f07213 */ /* 0x000fe20000000000 */
[--C-:B------:R-:W-:Y:S01]  /*2a10*/  @!P2 IMAD.IADD R212, R212, 0x1, -R141.reuse ;  /* 0x00000001d4d4a824 */ /* 0x100fe200078e0a8d */
[----:B------:R-:W-:Y:S01]  /*2a20*/  IABS R142, R6 ;  /* 0x00000006008e7213 */ /* 0x000fe20000000000 */
[----:B------:R-:W-:-:S02]  /*2a30*/  @!P6 IMAD.IADD R226, R226, 0x1, -R141 ;  /* 0x00000001e2e2e824 */ /* 0x000fc400078e0a8d */
[----:B------:R-:W-:Y:S01]  /*2a40*/  IMAD.HI.U32 R3, R139, R240, RZ ;  /* 0x000000f08b037227 */ /* 0x000fe200078e00ff */
[C---:B------:R-:W-:Y:S02]  /*2a50*/  ISETP.GT.U32.AND P2, PT, R141.reuse, R212, PT ;  /* 0x000000d48d00720c */ /* 0x040fe40003f44070 */
[----:B------:R-:W-:Y:S01]  /*2a60*/  ISETP.GT.U32.AND P6, PT, R141, R226, PT ;  /* 0x000000e28d00720c */ /* 0x000fe20003fc4070 */
[----:B------:R-:W-:Y:S01]  /*2a70*/  IMAD.HI.U32 R4, R139, R142, RZ ;  /* 0x0000008e8b047227 */ /* 0x000fe200078e00ff */
[----:B------:R-:W-:Y:S02]  /*2a80*/  @!P5 IADD3 R184, -R184, RZ, RZ ;  /* 0x000000ffb8b8d210 */ /* 0x000fe40007ffe1ff */
[----:B------:R-:W-:Y:S01]  /*2a90*/  ISETP.GE.AND P5, PT, R5, RZ, PT ;  /* 0x000000ff0500720c */ /* 0x000fe20003fa6270 */
[----:B------:R-:W-:Y:S02]  /*2aa0*/  IMAD.MOV R3, RZ, RZ, -R3 ;  /* 0x000000ffff037224 */ /* 0x000fe400078e0a03 */
[----:B------:R-:W-:Y:S01]  /*2ab0*/  @!P3 IMAD.IADD R198, R198, 0x1, -R141 ;  /* 0x00000001c6c6b824 */ /* 0x000fe200078e0a8d */
[----:B------:R-:W-:Y:S01]  /*2ac0*/  ISETP.GE.AND P3, PT, R6, RZ, PT ;  /* 0x000000ff0600720c */ /* 0x000fe20003f66270 */
[----:B------:R-:W-:Y:S01]  /*2ad0*/  IMAD.MOV R4, RZ, RZ, -R4 ;  /* 0x000000ffff047224 */ /* 0x000fe200078e0a04 */
[----:B------:R-:W-:Y:S01]  /*2ae0*/  IABS R6, R7 ;  /* 0x0000000700067213 */ /* 0x000fe20000000000 */
[----:B------:R-:W-:-:S02]  /*2af0*/  IMAD R240, R141, R3, R240 ;  /* 0x000000038df07224 */ /* 0x000fc400078e02f0 */
[----:B------:R-:W-:Y:S02]  /*2b00*/  VIADD R9, R0, 0x33 ;  /* 0x0000003300097836 */ /* 0x000fe40000000000 */
[----:B------:R-:W-:Y:S02]  /*2b10*/  IMAD R142, R141, R4, R142 ;  /* 0x000000048d8e7224 */ /* 0x000fe400078e028e */
[----:B------:R-:W-:Y:S01]  /*2b20*/  @!P2 IMAD.IADD R212, R212, 0x1, -R141 ;  /* 0x00000001d4d4a824 */ /* 0x000fe200078e0a8d */
[----:B------:R-:W-:Y:S01]  /*2b30*/  IABS R8, R9 ;  /* 0x0000000900087213 */ /* 0x000fe20000000000 */
[----:B------:R-:W-:Y:S01]  /*2b40*/  IMAD.HI.U32 R3, R139, R6, RZ ;  /* 0x000000068b037227 */ /* 0x000fe200078e00ff */
[----:B------:R-:W-:-:S03]  /*2b50*/  ISETP.GT.U32.AND P2, PT, R141, R240, PT ;  /* 0x000000f08d00720c */ /* 0x000fc60003f44070 */
[----:B------:R-:W-:Y:S01]  /*2b60*/  @!P6 IMAD.IADD R226, R226, 0x1, -R141 ;  /* 0x00000001e2e2e824 */ /* 0x000fe200078e0a8d */
[----:B------:R-:W-:Y:S01]  /*2b70*/  ISETP.GT.U32.AND P6, PT, R141, R142, PT ;  /* 0x0000008e8d00720c */ /* 0x000fe20003fc4070 */
[----:B------:R-:W-:Y:S02]  /*2b80*/  IMAD.MOV R157, RZ, RZ, -R3 ;  /* 0x000000ffff9d7224 */ /* 0x000fe400078e0a03 */
[----:B------:R-:W-:-:S04]  /*2b90*/  IMAD.HI.U32 R3, R139, R8, RZ ;  /* 0x000000088b037227 */ /* 0x000fc800078e00ff */
[C---:B------:R-:W-:Y:S02]  /*2ba0*/  IMAD R157, R141.reuse, R157, R6 ;  /* 0x0000009d8d9d7224 */ /* 0x040fe400078e0206 */
[----:B------:R-:W-:Y:S02]  /*2bb0*/  IMAD.MOV R171, RZ, RZ, -R3 ;  /* 0x000000ffffab7224 */ /* 0x000fe400078e0a03 */
[----:B------:R-:W-:Y:S02]  /*2bc0*/  VIADD R11, R0, 0x34 ;  /* 0x00000034000b7836 */ /* 0x000fe40000000000 */
[--C-:B------:R-:W-:Y:S01]  /*2bd0*/  @!P2 IMAD.IADD R240, R240, 0x1, -R141.reuse ;  /* 0x00000001f0f0a824 */ /* 0x100fe200078e0a8d */
[C---:B------:R-:W-:Y:S01]  /*2be0*/  ISETP.GT.U32.AND P2, PT, R141.reuse, R157, PT ;  /* 0x0000009d8d00720c */ /* 0x040fe20003f44070 */
[----:B------:R-:W-:Y:S01]  /*2bf0*/  IMAD R171, R141, R171, R8 ;  /* 0x000000ab8dab7224 */ /* 0x000fe200078e0208 */
[----:B------:R-:W-:Y:S01]  /*2c00*/  IABS R10, R11 ;  /* 0x0000000b000a7213 */ /* 0x000fe20000000000 */
[----:B------:R-:W-:-:S02]  /*2c10*/  @!P6 IMAD.IADD R142, R142, 0x1, -R141 ;  /* 0x000000018e8ee824 */ /* 0x000fc400078e0a8d */
[----:B------:R-:W-:Y:S01]  /*2c20*/  VIADD R13, R0, 0x35 ;  /* 0x00000035000d7836 */ /* 0x000fe20000000000 */
[----:B------:R-:W-:Y:S01]  /*2c30*/  ISETP.GT.U32.AND P6, PT, R141, R171, PT ;  /* 0x000000ab8d00720c */ /* 0x000fe20003fc4070 */
[----:B------:R-:W-:-:S03]  /*2c40*/  IMAD.HI.U32 R4, R139, R10, RZ ;  /* 0x0000000a8b047227 */ /* 0x000fc600078e00ff */
[----:B------:R-:W-:Y:S01]  /*2c50*/  IABS R12, R13 ;  /* 0x0000000d000c7213 */ /* 0x000fe20000000000 */
[----:B------:R-:W-:Y:S02]  /*2c60*/  VIADD R15, R0, 0x36 ;  /* 0x00000036000f7836 */ /* 0x000fe40000000000 */
[----:B------:R-:W-:Y:S02]  /*2c70*/  IMAD.MOV R4, RZ, RZ, -R4 ;  /* 0x000000ffff047224 */ /* 0x000fe400078e0a04 */
[--C-:B------:R-:W-:Y:S01]  /*2c80*/  @!P2 IMAD.IADD R157, R157, 0x1, -R141.reuse ;  /* 0x000000019d9da824 */ /* 0x100fe200078e0a8d */
[----:B------:R-:W-:Y:S01]  /*2c90*/  IABS R14, R15 ;  /* 0x0000000f000e7213 */ /* 0x000fe20000000000 */
[C---:B------:R-:W-:Y:S01]  /*2ca0*/  IMAD R185, R141.reuse, R4, R10 ;  /* 0x000000048db97224 */ /* 0x040fe200078e020a */
[----:B------:R-:W-:Y:S01]  /*2cb0*/  ISETP.GT.U32.AND P2, PT, R141, R240, PT ;  /* 0x000000f08d00720c */ /* 0x000fe20003f44070 */
[----:B------:R-:W-:Y:S01]  /*2cc0*/  @!P6 IMAD.IADD R171, R171, 0x1, -R141 ;  /* 0x00000001ababe824 */ /* 0x000fe200078e0a8d */
[----:B------:R-:W-:Y:S01]  /*2cd0*/  ISETP.GT.U32.AND P6, PT, R141, R157, PT ;  /* 0x0000009d8d00720c */ /* 0x000fe20003fc4070 */
[----:B------:R-:W-:-:S04]  /*2ce0*/  IMAD.HI.U32 R5, R139, R12, RZ ;  /* 0x0000000c8b057227 */ /* 0x000fc800078e00ff */
[----:B------:R-:W-:-:S04]  /*2cf0*/  IMAD.HI.U32 R3, R139, R14, RZ ;  /* 0x0000000e8b037227 */ /* 0x000fc800078e00ff */
[----:B------:R-:W-:Y:S01]  /*2d00*/  @!P0 IMAD.MOV R226, RZ, RZ, -R226 ;  /* 0x000000ffffe28224 */ /* 0x000fe200078e0ae2 */
[C---:B------:R-:W-:Y:S01]  /*2d10*/  ISETP.GT.U32.AND P0, PT, R141.reuse, R185, PT ;  /* 0x000000b98d00720c */ /* 0x040fe20003f04070 */
[----:B------:R-:W-:Y:S01]  /*2d20*/  @!P1 IMAD.MOV R198, RZ, RZ, -R198 ;  /* 0x000000ffffc69224 */ /* 0x000fe200078e0ac6 */
[C---:B------:R-:W-:Y:S01]  /*2d30*/  ISETP.GT.U32.AND P1, PT, R141.reuse, R142, PT ;  /* 0x0000008e8d00720c */ /* 0x040fe20003f24070 */
[----:B------:R-:W-:Y:S02]  /*2d40*/  IMAD.MOV R5, RZ, RZ, -R5 ;  /* 0x000000ffff057224 */ /* 0x000fe400078e0a05 */
[----:B------:R-:W-:Y:S02]  /*2d50*/  IMAD.MOV R3, RZ, RZ, -R3 ;  /* 0x000000ffff037224 */ /* 0x000fe400078e0a03 */
[----:B------:R-:W-:Y:S01]  /*2d60*/  @!P4 IMAD.MOV R212, RZ, RZ, -R212 ;  /* 0x000000ffffd4c224 */ /* 0x000fe200078e0ad4 */
[C---:B------:R-:W-:Y:S01]  /*2d70*/  ISETP.GT.U32.AND P4, PT, R141.reuse, R171, PT ;  /* 0x000000ab8d00720c */ /* 0x040fe20003f84070 */
[----:B------:R-:W-:-:S02]  /*2d80*/  IMAD R199, R141, R5, R12 ;  /* 0x000000058dc77224 */ /* 0x000fc400078e020c */
[C---:B------:R-:W-:Y:S02]  /*2d90*/  VIADD R10, R0.reuse, 0x38 ;  /* 0x00000038000a7836 */ /* 0x040fe40000000000 */
[----:B------:R-:W-:Y:S02]  /*2da0*/  VIADD R5, R0, 0x37 ;  /* 0x0000003700057836 */ /* 0x000fe40000000000 */
[----:B------:R-:W-:Y:S01]  /*2db0*/  IMAD R213, R141, R3, R14 ;  /* 0x000000038dd57224 */ /* 0x000fe200078e020e */
[----:B------:R-:W-:Y:S01]  /*2dc0*/  IABS R8, R10 ;  /* 0x0000000a00087213 */ /* 0x000fe20000000000 */
[--C-:B------:R-:W-:Y:S01]  /*2dd0*/  @!P6 IMAD.IADD R157, R157, 0x1, -R141.reuse ;  /* 0x000000019d9de824 */ /* 0x100fe200078e0a8d */
[----:B------:R-:W-:Y:S01]  /*2de0*/  IABS R6, R5 ;  /* 0x0000000500067213 */ /* 0x000fe20000000000 */
[--C-:B------:R-:W-:Y:S01]  /*2df0*/  @!P2 IMAD.IADD R240, R240, 0x1, -R141.reuse ;  /* 0x00000001f0f0a824 */ /* 0x100fe200078e0a8d */
[----:B------:R-:W-:Y:S01]  /*2e00*/  ISETP.GT.U32.AND P6, PT, R141, R213, PT ;  /* 0x000000d58d00720c */ /* 0x000fe20003fc4070 */
[--C-:B------:R-:W-:Y:S01]  /*2e10*/  @!P0 IMAD.IADD R185, R185, 0x1, -R141.reuse ;  /* 0x00000001b9b98824 */ /* 0x100fe200078e0a8d */
[----:B------:R-:W-:Y:S01]  /*2e20*/  ISETP.GT.U32.AND P2, PT, R141, R199, PT ;  /* 0x000000c78d00720c */ /* 0x000fe20003f44070 */
[----:B------:R-:W-:Y:S01]  /*2e30*/  @!P1 IMAD.IADD R142, R142, 0x1, -R141 ;  /* 0x000000018e8e9824 */ /* 0x000fe200078e0a8d */
[----:B------:R-:W-:Y:S01]  /*2e40*/  ISETP.GE.AND P1, PT, R7, RZ, PT ;  /* 0x000000ff0700720c */ /* 0x000fe20003f26270 */
[----:B------:R-:W-:Y:S01]  /*2e50*/  IMAD.HI.U32 R4, R139, R8, RZ ;  /* 0x000000088b047227 */ /* 0x000fe200078e00ff */
[----:B------:R-:W-:-:S03]  /*2e60*/  ISETP.GE.AND P0, PT, R11, RZ, PT ;  /* 0x000000ff0b00720c */ /* 0x000fc60003f06270 */
[----:B------:R-:W-:-:S04]  /*2e70*/  IMAD.HI.U32 R3, R139, R6, RZ ;  /* 0x000000068b037227 */ /* 0x000fc800078e00ff */
[----:B------:R-:W-:Y:S01]  /*2e80*/  @!P5 IMAD.MOV R240, RZ, RZ, -R240 ;  /* 0x000000fffff0d224 */ /* 0x000fe200078e0af0 */
[----:B------:R-:W-:Y:S01]  /*2e90*/  ISETP.GT.U32.AND P5, PT, R141, R185, PT ;  /* 0x000000b98d00720c */ /* 0x000fe20003fa4070 */
[----:B------:R-:W-:Y:S01]  /*2ea0*/  @!P4 IMAD.IADD R171, R171, 0x1, -R141 ;  /* 0x00000001ababc824 */ /* 0x000fe200078e0a8d */
[----:B------:R-:W-:Y:S01]  /*2eb0*/  ISETP.GE.AND P4, PT, R9, RZ, PT ;  /* 0x000000ff0900720c */ /* 0x000fe20003f86270 */
[----:B------:R-:W-:Y:S02]  /*2ec0*/  IMAD.MOV R4, RZ, RZ, -R4 ;  /* 0x000000ffff047224 */ /* 0x000fe400078e0a04 */
[----:B------:R-:W-:Y:S02]  /*2ed0*/  IMAD.MOV R3, RZ, RZ, -R3 ;  /* 0x000000ffff037224 */ /* 0x000fe400078e0a03 */
[C---:B------:R-:W-:Y:S02]  /*2ee0*/  IMAD R241, R141.reuse, R4, R8 ;  /* 0x000000048df17224 */ /* 0x040fe400078e0208 */
[----:B------:R-:W-:-:S02]  /*2ef0*/  IMAD R227, R141, R3, R6 ;  /* 0x000000038de37224 */ /* 0x000fc400078e0206 */
[----:B------:R-:W-:Y:S02]  /*2f00*/  VIADD R4, R0, 0x39 ;  /* 0x0000003900047836 */ /* 0x000fe40000000000 */
[----:B------:R-:W-:Y:S02]  /*2f10*/  @!P6 IMAD.IADD R213, R213, 0x1, -R141 ;  /* 0x00000001d5d5e824 */ /* 0x000fe400078e0a8d */
[----:B------:R-:W-:Y:S01]  /*2f20*/  @!P1 IMAD.MOV R157, RZ, RZ, -R157 ;  /* 0x000000ffff9d9224 */ /* 0x000fe200078e0a9d */
[----:B------:R-:W-:Y:S01]  /*2f30*/  ISETP.GT.U32.AND P1, PT, R141, R227, PT ;  /* 0x000000e38d00720c */ /* 0x000fe20003f24070 */
[--C-:B------:R-:W-:Y:S01]  /*2f40*/  @!P5 IMAD.IADD R185, R185, 0x1, -R141.reuse ;  /* 0x00000001b9b9d824 */ /* 0x100fe200078e0a8d */
[----:B------:R-:W-:Y:S01]  /*2f50*/  ISETP.GT.U32.AND P6, PT, R141, R213, PT ;  /* 0x000000d58d00720c */ /* 0x000fe20003fc4070 */
[----:B------:R-:W-:Y:S01]  /*2f60*/  @!P2 IMAD.IADD R199, R199, 0x1, -R141 ;  /* 0x00000001c7c7a824 */ /* 0x000fe200078e0a8d */
[----:B------:R-:W-:Y:S01]  /*2f70*/  IABS R6, R4 ;  /* 0x0000000400067213 */ /* 0x000fe20000000000 */
[----:B------:R-:W-:Y:S01]  /*2f80*/  @!P4 IMAD.MOV R171, RZ, RZ, -R171 ;  /* 0x000000ffffabc224 */ /* 0x000fe200078e0aab */
[----:B------:R-:W-:Y:S01]  /*2f90*/  ISETP.GT.U32.AND P5, PT, R141, R241, PT ;  /* 0x000000f18d00720c */ /* 0x000fe20003fa4070 */
[----:B------:R-:W-:Y:S01]  /*2fa0*/  @!P3 IMAD.MOV R142, RZ, RZ, -R142 ;  /* 0x000000ffff8eb224 */ /* 0x000fe200078e0a8e */
[----:B------:R-:W-:Y:S01]  /*2fb0*/  ISETP.GE.AND P4, PT, R15, RZ, PT ;  /* 0x000000ff0f00720c */ /* 0x000fe20003f86270 */
[----:B------:R-:W-:Y:S01]  /*2fc0*/  IMAD.HI.U32 R3, R139, R6, RZ ;  /* 0x000000068b037227 */ /* 0x000fe200078e00ff */
[----:B------:R-:W-:-:S02]  /*2fd0*/  ISETP.GT.U32.AND P3, PT, R141, R199, PT ;  /* 0x000000c78d00720c */ /* 0x000fc40003f64070 */
[----:B------:R-:W-:Y:S01]  /*2fe0*/  ISETP.GE.AND P2, PT, R13, RZ, PT ;  /* 0x000000ff0d00720c */ /* 0x000fe20003f46270 */
[----:B------:R-:W-:Y:S01]  /*2ff0*/  IMAD.MOV R3, RZ, RZ, -R3 ;  /* 0x000000ffff037224 */ /* 0x000fe200078e0a03 */
[C---:B------:R-:W-:Y:S01]  /*3000*/  IADD3 R13, R0.reuse, 0x7b, RZ ;  /* 0x0000007b000d7810 */ /* 0x040fe20007ffe0ff */
[----:B------:R-:W-:Y:S02]  /*3010*/  VIADD R7, R0, 0x3a ;  /* 0x0000003a00077836 */ /* 0x000fe40000000000 */
[--C-:B------:R-:W-:Y:S01]  /*3020*/  @!P6 IMAD.IADD R213, R213, 0x1, -R141.reuse ;  /* 0x00000001d5d5e824 */ /* 0x100fe200078e0a8d */
[----:B------:R-:W-:Y:S01]  /*3030*/  ISETP.GE.AND P6, PT, R10, RZ, PT ;  /* 0x000000ff0a00720c */ /* 0x000fe20003fc6270 */
[--C-:B------:R-:W-:Y:S01]  /*3040*/  @!P1 IMAD.IADD R227, R227, 0x1, -R141.reuse ;  /* 0x00000001e3e39824 */ /* 0x100fe200078e0a8d */
[----:B------:R-:W-:Y:S01]  /*3050*/  IABS R158, R7 ;  /* 0x00000007009e7213 */ /* 0x000fe20000000000 */
[----:B------:R-:W-:Y:S01]  /*3060*/  IMAD R143, R141, R3, R6 ;  /* 0x000000038d8f7224 */ /* 0x000fe200078e0206 */
[----:B------:R-:W-:Y:S01]  /*3070*/  ISETP.GE.AND P1, PT, R4, RZ, PT ;  /* 0x000000ff0400720c */ /* 0x000fe20003f26270 */
[----:B------:R-:W-:-:S02]  /*3080*/  @!P5 IMAD.IADD R241, R241, 0x1, -R141 ;  /* 0x00000001f1f1d824 */ /* 0x000fc400078e0a8d */
[----:B------:R-:W-:Y:S01]  /*3090*/  @!P0 IMAD.MOV R185, RZ, RZ, -R185 ;  /* 0x000000ffffb98224 */ /* 0x000fe200078e0ab9 */
[C---:B------:R-:W-:Y:S01]  /*30a0*/  ISETP.GT.U32.AND P0, PT, R141.reuse, R227, PT ;  /* 0x000000e38d00720c */ /* 0x040fe20003f04070 */
[----:B------:R-:W-:Y:S01]  /*30b0*/  @!P4 IMAD.MOV R213, RZ, RZ, -R213 ;  /* 0x000000ffffd5c224 */ /* 0x000fe200078e0ad5 */
[----:B------:R-:W-:Y:S01]  /*30c0*/  ISETP.GT.U32.AND P4, PT, R141, R143, PT ;  /* 0x0000008f8d00720c */ /* 0x000fe20003f84070 */
[----:B------:R-:W-:Y:S01]  /*30d0*/  @!P3 IMAD.IADD R199, R199, 0x1, -R141 ;  /* 0x00000001c7c7b824 */ /* 0x000fe200078e0a8d */
[----:B------:R-:W-:Y:S01]  /*30e0*/  ISETP.GT.U32.AND P5, PT, R141, R241, PT ;  /* 0x000000f18d00720c */ /* 0x000fe20003fa4070 */
[----:B------:R-:W-:Y:S01]  /*30f0*/  IMAD.HI.U32 R4, R139, R158, RZ ;  /* 0x0000009e8b047227 */ /* 0x000fe200078e00ff */
[----:B------:R-:W-:-:S03]  /*3100*/  ISETP.GE.AND P3, PT, R5, RZ, PT ;  /* 0x000000ff0500720c */ /* 0x000fc60003f66270 */
[----:B------:R-:W-:Y:S02]  /*3110*/  IMAD.MOV R4, RZ, RZ, -R4 ;  /* 0x000000ffff047224 */ /* 0x000fe400078e0a04 */
[C---:B------:R-:W-:Y:S02]  /*3120*/  VIADD R3, R0.reuse, 0x3b ;  /* 0x0000003b00037836 */ /* 0x040fe40000000000 */
[----:B------:R-:W-:Y:S02]  /*3130*/  IMAD R158, R141, R4, R158 ;  /* 0x000000048d9e7224 */ /* 0x000fe400078e029e */
[----:B------:R-:W-:Y:S01]  /*3140*/  VIADD R6, R0, 0x3d ;  /* 0x0000003d00067836 */ /* 0x000fe20000000000 */
[----:B------:R-:W-:Y:S01]  /*3150*/  IABS R172, R3 ;  /* 0x0000000300ac7213 */ /* 0x000fe20000000000 */
[--C-:B------:R-:W-:Y:S01]  /*3160*/  @!P0 IMAD.IADD R227, R227, 0x1, -R141.reuse ;  /* 0x00000001e3e38824 */ /* 0x100fe200078e0a8d */
[----:B------:R-:W-:Y:S01]  /*3170*/  ISETP.GE.AND P0, PT, R3, RZ, PT ;  /* 0x000000ff0300720c */ /* 0x000fe20003f06270 */
[--C-:B------:R-:W-:Y:S01]  /*3180*/  @!P4 IMAD.IADD R143, R143, 0x1, -R141.reuse ;  /* 0x000000018f8fc824 */ /* 0x100fe200078e0a8d */
[----:B------:R-:W-:Y:S01]  /*3190*/  IABS R200, R6 ;  /* 0x0000000600c87213 */ /* 0x000fe20000000000 */
[----:B------:R-:W-:Y:S01]  /*31a0*/  @!P5 IMAD.IADD R241, R241, 0x1, -R141 ;  /* 0x00000001f1f1d824 */ /* 0x000fe200078e0a8d */
[C---:B------:R-:W-:Y:S01]  /*31b0*/  ISETP.GT.U32.AND P5, PT, R141.reuse, R158, PT ;  /* 0x0000009e8d00720c */ /* 0x040fe20003fa4070 */
[----:B------:R-:W-:Y:S01]  /*31c0*/  @!P3 IMAD.MOV R227, RZ, RZ, -R227 ;  /* 0x000000ffffe3b224 */ /* 0x000fe200078e0ae3 */
[----:B------:R-:W-:Y:S01]  /*31d0*/  ISETP.GT.U32.AND P3, PT, R141, R143, PT ;  /* 0x0000008f8d00720c */ /* 0x000fe20003f64070 */
[----:B------:R-:W-:-:S04]  /*31e0*/  IMAD.HI.U32 R3, R139, R172, RZ ;  /* 0x000000ac8b037227 */ /* 0x000fc800078e00ff */
[----:B------:R-:W-:-:S04]  /*31f0*/  IMAD.HI.U32 R5, R139, R200, RZ ;  /* 0x000000c88b057227 */ /* 0x000fc800078e00ff */
[----:B------:R-:W-:Y:S02]  /*3200*/  VIADD R4, R0, 0x3c ;  /* 0x0000003c00047836 */ /* 0x000fe40000000000 */
[----:B------:R-:W-:Y:S02]  /*3210*/  IMAD.MOV R3, RZ, RZ, -R3 ;  /* 0x000000ffff037224 */ /* 0x000fe400078e0a03 */
[----:B------:R-:W-:Y:S01]  /*3220*/  IMAD.MOV R5, RZ, RZ, -R5 ;  /* 0x000000ffff057224 */ /* 0x000fe200078e0a05 */
[----:B------:R-:W-:Y:S01]  /*3230*/  IABS R186, R4 ;  /* 0x0000000400ba7213 */ /* 0x000fe20000000000 */
[--C-:B------:R-:W-:Y:S01]  /*3240*/  @!P5 IMAD.IADD R158, R158, 0x1, -R141.reuse ;  /* 0x000000019e9ed824 */ /* 0x100fe200078e0a8d */
[----:B------:R-:W-:Y:S01]  /*3250*/  ISETP.GE.AND P4, PT, R4, RZ, PT ;  /* 0x000000ff0400720c */ /* 0x000fe20003f86270 */
[----:B------:R-:W-:Y:S02]  /*3260*/  IMAD R172, R141, R3, R172 ;  /* 0x000000038dac7224 */ /* 0x000fe400078e02ac */
[----:B------:R-:W-:Y:S01]  /*3270*/  @!P3 IMAD.IADD R143, R143, 0x1, -R141 ;  /* 0x000000018f8fb824 */ /* 0x000fe200078e0a8d */
[C---:B------:R-:W-:Y:S01]  /*3280*/  ISETP.GT.U32.AND P5, PT, R141.reuse, R158, PT ;  /* 0x0000009e8d00720c */ /* 0x040fe20003fa4070 */
[C---:B------:R-:W-:Y:S01]  /*3290*/  IMAD R200, R141.reuse, R5, R200 ;  /* 0x000000058dc87224 */ /* 0x040fe200078e02c8 */
[----:B------:R-:W-:Y:S01]  /*32a0*/  ISETP.GT.U32.AND P3, PT, R141, R172, PT ;  /* 0x000000ac8d00720c */ /* 0x000fe20003f64070 */
[----:B------:R-:W-:-:S02]  /*32b0*/  @!P1 IMAD.MOV R143, RZ, RZ, -R143 ;  /* 0x000000ffff8f9224 */ /* 0x000fc400078e0a8f */
[----:B------:R-:W-:Y:S01]  /*32c0*/  IMAD.HI.U32 R4, R139, R186, RZ ;  /* 0x000000ba8b047227 */ /* 0x000fe200078e00ff */
[----:B------:R-:W-:-:S03]  /*32d0*/  ISETP.GT.U32.AND P1, PT, R141, R200, PT ;  /* 0x000000c88d00720c */ /* 0x000fc60003f24070 */
[----:B------:R-:W-:Y:S01]  /*32e0*/  @!P2 IMAD.MOV R199, RZ, RZ, -R199 ;  /* 0x000000ffffc7a224 */ /* 0x000fe200078e0ac7 */
[----:B------:R-:W-:Y:S01]  /*32f0*/  ISETP.GE.AND P2, PT, R7, RZ, PT ;  /* 0x000000ff0700720c */ /* 0x000fe20003f46270 */
[----:B------:R-:W-:Y:S02]  /*3300*/  IMAD.MOV R4, RZ, RZ, -R4 ;  /* 0x000000ffff047224 */ /* 0x000fe400078e0a04 */
[C---:B------:R-:W-:Y:S02]  /*3310*/  VIADD R7, R0.reuse, 0x40 ;  /* 0x0000004000077836 */ /* 0x040fe40000000000 */
[C---:B------:R-:W-:Y:S02]  /*3320*/  IMAD R186, R141.reuse, R4, R186 ;  /* 0x000000048dba7224 */ /* 0x040fe400078e02ba */
[----:B------:R-:W-:Y:S01]  /*3330*/  VIADD R4, R0, 0x3e ;  /* 0x0000003e00047836 */ /* 0x000fe20000000000 */
[----:B------:R-:W-:Y:S01]  /*3340*/  IABS R242, R7 ;  /* 0x0000000700f27213 */ /* 0x000fe20000000000 */
[--C-:B------:R-:W-:Y:S01]  /*3350*/  @!P5 IMAD.IADD R158, R158, 0x1, -R141.reuse ;  /* 0x000000019e9ed824 */ /* 0x100fe200078e0a8d */
[----:B------:R-:W-:Y:S01]  /*3360*/  ISETP.GT.U32.AND P5, PT, R141, R186, PT ;  /* 0x000000ba8d00720c */ /* 0x000fe20003fa4070 */
[----:B------:R-:W-:Y:S01]  /*3370*/  VIADD R8, R0, 0x41 ;  /* 0x0000004100087836 */ /* 0x000fe20000000000 */
[----:B------:R-:W-:Y:S01]  /*3380*/  IABS R214, R4 ;  /* 0x0000000400d67213 */ /* 0x000fe20000000000 */
[--C-:B------:R-:W-:Y:S01]  /*3390*/  @!P3 IMAD.IADD R172, R172, 0x1, -R141.reuse ;  /* 0x00000001acacb824 */ /* 0x100fe200078e0a8d */
[----:B------:R-:W-:Y:S01]  /*33a0*/  @!P2 IADD3 R158, -R158, RZ, RZ ;  /* 0x000000ff9e9ea210 */ /* 0x000fe20007ffe1ff */
[----:B------:R-:W-:Y:S01]  /*33b0*/  @!P1 IMAD.IADD R200, R200, 0x1, -R141 ;  /* 0x00000001c8c89824 */ /* 0x000fe200078e0a8d */
[----:B------:R-:W-:Y:S01]  /*33c0*/  IABS R144, R8 ;  /* 0x0000000800907213 */ /* 0x000fe20000000000 */
[----:B------:R-:W-:Y:S01]  /*33d0*/  IMAD.HI.U32 R3, R139, R214, RZ ;  /* 0x000000d68b037227 */ /* 0x000fe200078e00ff */
[----:B------:R-:W-:-:S02]  /*33e0*/  ISETP.GT.U32.AND P3, PT, R141, R172, PT ;  /* 0x000000ac8d00720c */ /* 0x000fc40003f64070 */
[----:B------:R-:W-:Y:S01]  /*33f0*/  ISETP.GE.AND P2, PT, R4, RZ, PT ;  /* 0x000000ff0400720c */ /* 0x000fe20003f46270 */
[----:B------:R-:W-:Y:S01]  /*3400*/  IMAD.HI.U32 R4, R139, R242, RZ ;  /* 0x000000f28b047227 */ /* 0x000fe200078e00ff */
[----:B------:R-:W-:-:S03]  /*3410*/  ISETP.GT.U32.AND P1, PT, R141, R200, PT ;  /* 0x000000c88d00720c */ /* 0x000fc60003f24070 */
[----:B------:R-:W-:Y:S01]  /*3420*/  @!P6 IMAD.MOV R241, RZ, RZ, -R241 ;  /* 0x000000fffff1e224 */ /* 0x000fe200078e0af1 */
[----:B------:R-:W-:Y:S01]  /*3430*/  ISETP.GE.AND P6, PT, R6, RZ, PT ;  /* 0x000000ff0600720c */ /* 0x000fe20003fc6270 */
[----:B------:R-:W-:Y:S02]  /*3440*/  VIADD R6, R0, 0x3f ;  /* 0x0000003f00067836 */ /* 0x000fe40000000000 */
[----:B------:R-:W-:Y:S02]  /*3450*/  IMAD.MOV R3, RZ, RZ, -R3 ;  /* 0x000000ffff037224 */ /* 0x000fe400078e0a03 */
[----:B------:R-:W-:Y:S01]  /*3460*/  IMAD.HI.U32 R5, R139, R144, RZ ;  /* 0x000000908b057227 */ /* 0x000fe200078e00ff */
[----:B------:R-:W-:-:S03]  /*3470*/  IABS R228, R6 ;  /* 0x0000000600e47213 */ /* 0x000fc60000000000 */
[----:B------:R-:W-:Y:S02]  /*3480*/  IMAD.MOV R4, RZ, RZ, -R4 ;  /* 0x000000ffff047224 */ /* 0x000fe400078e0a04 */
[----:B------:R-:W-:Y:S02]  /*3490*/  @!P5 IMAD.IADD R186, R186, 0x1, -R141 ;  /* 0x00000001babad824 */ /* 0x000fe400078e0a8d */
[C---:B------:R-:W-:Y:S02]  /*34a0*/  IMAD R214, R141.reuse, R3, R214 ;  /* 0x000000038dd67224 */ /* 0x040fe400078e02d6 */
[----:B------:R-:W-:Y:S01]  /*34b0*/  IMAD.MOV R5, RZ, RZ, -R5 ;  /* 0x000000ffff057224 */ /* 0x000fe200078e0a05 */
[C---:B------:R-:W-:Y:S01]  /*34c0*/  ISETP.GT.U32.AND P5, PT, R141.reuse, R186, PT ;  /* 0x000000ba8d00720c */ /* 0x040fe20003fa4070 */
[C---:B------:R-:W-:Y:S02]  /*34d0*/  IMAD R242, R141.reuse, R4, R242 ;  /* 0x000000048df27224 */ /* 0x040fe400078e02f2 */
[----:B------:R-:W-:Y:S01]  /*34e0*/  @!P3 IMAD.IADD R172, R172, 0x1, -R141 ;  /* 0x00000001acacb824 */ /* 0x000fe200078e0a8d */
[C---:B------:R-:W-:Y:S01]  /*34f0*/  ISETP.GT.U32.AND P3, PT, R141.reuse, R214, PT ;  /* 0x000000d68d00720c */ /* 0x040fe20003f64070 */
[----:B------:R-:W-:-:S02]  /*3500*/  IMAD R144, R141, R5, R144 ;  /* 0x000000058d907224 */ /* 0x000fc400078e0290 */
[----:B------:R-:W-:Y:S01]  /*3510*/  @!P1 IMAD.IADD R200, R200, 0x1, -R141 ;  /* 0x00000001c8c89824 */ /* 0x000fe200078e0a8d */
[----:B------:R-:W-:Y:S01]  /*3520*/  ISETP.GT.U32.AND P1, PT, R141, R242, PT ;  /* 0x000000f28d00720c */ /* 0x000fe20003f24070 */
[----:B------:R-:W-:Y:S02]  /*3530*/  VIADD R9, R0, 0x42 ;  /* 0x0000004200097836 */ /* 0x000fe40000000000 */
[----:B------:R-:W-:-:S03]  /*3540*/  IMAD.HI.U32 R3, R139, R228, RZ ;  /* 0x000000e48b037227 */ /* 0x000fc600078e00ff */
[----:B------:R-:W-:Y:S01]  /*3550*/  IABS R4, R9 ;  /* 0x0000000900047213 */ /* 0x000fe20000000000 */
[----:B------:R-:W-:Y:S01]  /*3560*/  @!P6 IMAD.MOV R200, RZ, RZ, -R200 ;  /* 0x000000ffffc8e224 */ /* 0x000fe200078e0ac8 */
[C---:B------:R-:W-:Y:S01]  /*3570*/  ISETP.GT.U32.AND P6, PT, R141.reuse, R144, PT ;  /* 0x000000908d00720c */ /* 0x040fe20003fc4070 */
[----:B------:R-:W-:Y:S02]  /*3580*/  IMAD.MOV R3, RZ, RZ, -R3 ;  /* 0x000000ffff037224 */ /* 0x000fe400078e0a03 */
[----:B------:R-:W-:Y:S02]  /*3590*/  VIADD R5, R0, 0x43 ;  /* 0x0000004300057836 */ /* 0x000fe40000000000 */
[----:B------:R-:W-:Y:S02]  /*35a0*/  IMAD R228, R141, R3, R228 ;  /* 0x000000038de47224 */ /* 0x000fe400078e02e4 */
[----:B------:R-:W-:-:S04]  /*35b0*/  IMAD.HI.U32 R3, R139, R4, RZ ;  /* 0x000000048b037227 */ /* 0x000fc800078e00ff */
[--C-:B------:R-:W-:Y:S01]  /*35c0*/  @!P5 IMAD.IADD R186, R186, 0x1, -R141.reuse ;  /* 0x00000001babad824 */ /* 0x100fe200078e0a8d */
[----:B------:R-:W-:Y:S01]  /*35d0*/  ISETP.GE.AND P5, PT, R6, RZ, PT ;  /* 0x000000ff0600720c */ /* 0x000fe20003fa6270 */
[--C-:B------:R-:W-:Y:S01]  /*35e0*/  @!P3 IMAD.IADD R214, R214, 0x1, -R141.reuse ;  /* 0x00000001d6d6b824 */ /* 0x100fe200078e0a8d */
[----:B------:R-:W-:Y:S01]  /*35f0*/  IABS R6, R5 ;  /* 0x0000000500067213 */ /* 0x000fe20000000000 */
[----:B------:R-:W-:Y:S02]  /*3600*/  @!P1 IMAD.IADD R242, R242, 0x1, -R141 ;  /* 0x00000001f2f29824 */ /* 0x000fe400078e0a8d */
[----:B------:R-:W-:Y:S01]  /*3610*/  IMAD.MOV R3, RZ, RZ, -R3 ;  /* 0x000000ffff037224 */ /* 0x000fe200078e0a03 */
[C---:B------:R-:W-:Y:S01]  /*3620*/  ISETP.GT.U32.AND P3, PT, R141.reuse, R214, PT ;  /* 0x000000d68d00720c */ /* 0x040fe20003f64070 */
[----:B------:R-:W-:Y:S01]  /*3630*/  @!P6 IMAD.IADD R144, R144, 0x1, -R141 ;  /* 0x000000019090e824 */ /* 0x000fe200078e0a8d */
[C---:B------:R-:W-:Y:S01]  /*3640*/  ISETP.GT.U32.AND P6, PT, R141.reuse, R242, PT ;  /* 0x000000f28d00720c */ /* 0x040fe20003fc4070 */
[----:B------:R-:W-:-:S02]  /*3650*/  IMAD R159, R141, R3, R4 ;  /* 0x000000038d9f7224 */ /* 0x000fc400078e0204 */
[----:B------:R-:W-:-:S04]  /*3660*/  IMAD.HI.U32 R3, R139, R6, RZ ;  /* 0x000000068b037227 */ /* 0x000fc800078e00ff */
[----:B------:R-:W-:Y:S01]  /*3670*/  @!P0 IMAD.MOV R172, RZ, RZ, -R172 ;  /* 0x000000ffffac8224 */ /* 0x000fe200078e0aac */
[----:B------:R-:W-:Y:S01]  /*3680*/  ISETP.GT.U32.AND P0, PT, R141, R228, PT ;  /* 0x000000e48d00720c */ /* 0x000fe20003f04070 */
[----:B------:R-:W-:Y:S02]  /*3690*/  IMAD.MOV R3, RZ, RZ, -R3 ;  /* 0x000000ffff037224 */ /* 0x000fe400078e0a03 */
[----:B------:R-:W-:Y:S01]  /*36a0*/  @!P4 IMAD.MOV R186, RZ, RZ, -R186 ;  /* 0x000000ffffbac224 */ /* 0x000fe200078e0aba */
[----:B------:R-:W-:Y:S01]  /*36b0*/  ISETP.GE.AND P4, PT, R7, RZ, PT ;  /* 0x000000ff0700720c */ /* 0x000fe20003f86270 */
[C---:B------:R-:W-:Y:S02]  /*36c0*/  IMAD R173, R141.reuse, R3, R6 ;  /* 0x000000038dad7224 */ /* 0x040fe400078e0206 */
[----:B------:R-:W-:Y:S02]  /*36d0*/  VIADD R7, R0, 0x44 ;  /* 0x0000004400077836 */ /* 0x000fe40000000000 */
[--C-:B------:R-:W-:Y:S01]  /*36e0*/  @!P3 IMAD.IADD R214, R214, 0x1, -R141.reuse ;  /* 0x00000001d6d6b824 */ /* 0x100fe200078e0a8d */
[----:B------:R-:W-:Y:S01]  /*36f0*/  ISETP.GE.AND P3, PT, R8, RZ, PT ;  /* 0x000000ff0800720c */ /* 0x000fe20003f66270 */
[--C-:B------:R-:W-:Y:S01]  /*3700*/  @!P6 IMAD.IADD R242, R242, 0x1, -R141.reuse ;  /* 0x00000001f2f2e824 */ /* 0x100fe200078e0a8d */
[----:B------:R-:W-:Y:S01]  /*3710*/  ISETP.GT.U32.AND P6, PT, R141, R173, PT ;  /* 0x000000ad8d00720c */ /* 0x000fe20003fc4070 */
[----:B------:R-:W-:Y:S01]  /*3720*/  @!P0 IMAD.IADD R228, R228, 0x1, -R141 ;  /* 0x00000001e4e48824 */ /* 0x000fe200078e0a8d */
[----:B------:R-:W-:Y:S01]  /*3730*/  IABS R4, R7 ;  /* 0x0000000700047213 */ /* 0x000fe20000000000 */
[----:B------:R-:W-:Y:S01]  /*3740*/  @!P2 IMAD.MOV R214, RZ, RZ, -R214 ;  /* 0x000000ffffd6a224 */ /* 0x000fe200078e0ad6 */
[----:B------:R-:W-:Y:S01]  /*3750*/  ISETP.GE.AND P0, PT, R9, RZ, PT ;  /* 0x000000ff0900720c */ /* 0x000fe20003f06270 */
[C---:B------:R-:W-:Y:S01]  /*3760*/  VIADD R9, R0.reuse, 0x45 ;  /* 0x0000004500097836 */ /* 0x040fe20000000000 */
[C---:B------:R-:W-:Y:S01]  /*3770*/  ISETP.GT.U32.AND P2, PT, R141.reuse, R144, PT ;  /* 0x000000908d00720c */ /* 0x040fe20003f44070 */
[----:B------:R-:W-:Y:S01]  /*3780*/  IMAD.MOV.U32 R6, RZ, RZ, R4 ;  /* 0x000000ffff067224 */ /* 0x000fe200078e0004 */
[----:B------:R-:W-:Y:S01]  /*3790*/  ISETP.GT.U32.AND P1, PT, R141, R228, PT ;  /* 0x000000e48d00720c */ /* 0x000fe20003f24070 */
[----:B------:R-:W-:Y:S01]  /*37a0*/  VIADD R11, R0, 0x46 ;  /* 0x00000046000b7836 */ /* 0x000fe20000000000 */
[----:B------:R-:W-:Y:S01]  /*37b0*/  IABS R8, R9 ;  /* 0x0000000900087213 */ /* 0x000fe20000000000 */
[----:B------:R-:W-:-:S03]  /*37c0*/  IMAD.HI.U32 R3, R139, R6, RZ ;  /* 0x000000068b037227 */ /* 0x000fc600078e00ff */
[----:B------:R-:W-:Y:S01]  /*37d0*/  IABS R10, R11 ;  /* 0x0000000b000a7213 */ /* 0x000fe20000000000 */
[----:B------:R-:W-:Y:S02]  /*37e0*/  @!P6 IMAD.IADD R173, R173, 0x1, -R141 ;  /* 0x00000001adade824 */ /* 0x000fe400078e0a8d */
[----:B------:R-:W-:-:S03]  /*37f0*/  IMAD.HI.U32 R4, R139, R8, RZ ;  /* 0x000000088b047227 */ /* 0x000fc600078e00ff */
[----:B------:R-:W-:Y:S01]  /*3800*/  ISETP.GT.U32.AND P6, PT, R141, R173, PT ;  /* 0x000000ad8d00720c */ /* 0x000fe20003fc4070 */
[----:B------:R-:W-:Y:S02]  /*3810*/  IMAD.MOV R3, RZ, RZ, -R3 ;  /* 0x000000ffff037224 */ /* 0x000fe400078e0a03 */
[----:B------:R-:W-:Y:S01]  /*3820*/  @!P2 IMAD.IADD R144, R144, 0x1, -R141 ;  /* 0x000000019090a824 */ /* 0x000fe200078e0a8d */
[----:B------:R-:W-:Y:S01]  /*3830*/  ISETP.GE.AND P2, PT, R5, RZ, PT ;  /* 0x000000ff0500720c */ /* 0x000fe20003f46270 */
[----:B------:R-:W-:-:S04]  /*3840*/  IMAD.HI.U32 R5, R139, R10, RZ ;  /* 0x0000000a8b057227 */ /* 0x000fc800078e00ff */
[----:B------:R-:W-:Y:S02]  /*3850*/  IMAD.MOV R4, RZ, RZ, -R4 ;  /* 0x000000ffff047224 */ /* 0x000fe400078e0a04 */
[C---:B------:R-:W-:Y:S02]  /*3860*/  IMAD R187, R141.reuse, R3, R6 ;  /* 0x000000038dbb7224 */ /* 0x040fe400078e0206 */
[----:B------:R-:W-:Y:S01]  /*3870*/  @!P1 IMAD.IADD R228, R228, 0x1, -R141 ;  /* 0x00000001e4e49824 */ /* 0x000fe200078e0a8d */
[C---:B------:R-:W-:Y:S01]  /*3880*/  ISETP.GT.U32.AND P1, PT, R141.reuse, R159, PT ;  /* 0x0000009f8d00720c */ /* 0x040fe20003f24070 */
[----:B------:R-:W-:Y:S02]  /*3890*/  IMAD.MOV R5, RZ, RZ, -R5 ;  /* 0x000000ffff057224 */ /* 0x000fe400078e0a05 */
[C---:B------:R-:W-:Y:S02]  /*38a0*/  IMAD R201, R141.reuse, R4, R8 ;  /* 0x000000048dc97224 */ /* 0x040fe400078e0208 */
[----:B------:R-:W-:Y:S01]  /*38b0*/  @!P4 IMAD.MOV R242, RZ, RZ, -R242 ;  /* 0x000000fffff2c224 */ /* 0x000fe200078e0af2 */
[C---:B------:R-:W-:Y:S01]  /*38c0*/  ISETP.GT.U32.AND P4, PT, R141.reuse, R187, PT ;  /* 0x000000bb8d00720c */ /* 0x040fe20003f84070 */
[----:B------:R-:W-:-:S02]  /*38d0*/  IMAD R215, R141, R5, R10 ;  /* 0x000000058dd77224 */ /* 0x000fc400078e020a */
[----:B------:R-:W-:Y:S01]  /*38e0*/  @!P3 IMAD.MOV R144, RZ, RZ, -R144 ;  /* 0x000000ffff90b224 */ /* 0x000fe200078e0a90 */
[----:B------:R-:W-:Y:S01]  /*38f0*/  ISETP.GT.U32.AND P3, PT, R141, R201, PT ;  /* 0x000000c98d00720c */ /* 0x000fe20003f64070 */
[--C-:B------:R-:W-:Y:S01]  /*3900*/  @!P6 IMAD.IADD R173, R173, 0x1, -R141.reuse ;  /* 0x00000001adade824 */ /* 0x100fe200078e0a8d */
[----:B------:R-:W-:Y:S01]  /*3910*/  ISETP.GT.U32.AND P6, PT, R141, R215, PT ;  /* 0x000000d78d00720c */ /* 0x000fe20003fc4070 */
[C---:B------:R-:W-:Y:S02]  /*3920*/  VIADD R5, R0.reuse, 0x47 ;  /* 0x0000004700057836 */ /* 0x040fe40000000000 */
[--C-:B------:R-:W-:Y:S01]  /*3930*/  @!P1 IMAD.IADD R159, R159, 0x1, -R141.reuse ;  /* 0x000000019f9f9824 */ /* 0x100fe200078e0a8d */
[----:B------:R-:W-:Y:S01]  /*3940*/  ISETP.GE.AND P1, PT, R7, RZ, PT ;  /* 0x000000ff0700720c */ /* 0x000fe20003f26270 */
[----:B------:R-:W-:Y:S01]  /*3950*/  VIADD R7, R0, 0x48 ;  /* 0x0000004800077836 */ /* 0x000fe20000000000 */
[----:B------:R-:W-:Y:S01]  /*3960*/  IABS R4, R5 ;  /* 0x0000000500047213 */ /* 0x000fe20000000000 */
[--C-:B------:R-:W-:Y:S01]  /*3970*/  @!P4 IMAD.IADD R187, R187, 0x1, -R141.reuse ;  /* 0x00000001bbbbc824 */ /* 0x100fe200078e0a8d */
[----:B------:R-:W-:Y:S01]  /*3980*/  ISETP.GE.AND P4, PT, R11, RZ, PT ;  /* 0x000000ff0b00720c */ /* 0x000fe20003f86270 */
[----:B------:R-:W-:Y:S01]  /*3990*/  @!P5 IMAD.MOV R228, RZ, RZ, -R228 ;  /* 0x000000ffffe4d224 */ /* 0x000fe200078e0ae4 */
[----:B------:R-:W-:Y:S01]  /*39a0*/  IABS R6, R7 ;  /* 0x0000000700067213 */ /* 0x000fe20000000000 */
[----:B------:R-:W-:Y:S01]  /*39b0*/  @!P3 IMAD.IADD R201, R201, 0x1, -R141 ;  /* 0x00000001c9c9b824 */ /* 0x000fe200078e0a8d */
[----:B------:R-:W-:Y:S01]  /*39c0*/  ISETP.GT.U32.AND P3, PT, R141, R187, PT ;  /* 0x000000bb8d00720c */ /* 0x000fe20003f64070 */
[----:B------:R-:W-:Y:S01]  /*39d0*/  IMAD.HI.U32 R3, R139, R4, RZ ;  /* 0x000000048b037227 */ /* 0x000fe200078e00ff */
[----:B------:R-:W-:-:S03]  /*39e0*/  ISETP.GT.U32.AND P5, PT, R141, R159, PT ;  /* 0x0000009f8d00720c */ /* 0x000fc60003fa4070 */
[----:B------:R-:W-:Y:S01]  /*39f0*/  @!P6 IMAD.IADD R215, R215, 0x1, -R141 ;  /* 0x00000001d7d7e824 */ /* 0x000fe200078e0a8d */
[----:B------:R-:W-:Y:S01]  /*3a00*/  ISETP.GT.U32.AND P6, PT, R141, R201, PT ;  /* 0x000000c98d00720c */ /* 0x000fe20003fc4070 */
[----:B------:R-:W-:Y:S02]  /*3a10*/  IMAD.MOV R229, RZ, RZ, -R3 ;  /* 0x000000ffffe57224 */ /* 0x000fe400078e0a03 */
[----:B------:R-:W-:-:S04]  /*3a20*/  IMAD.HI.U32 R3, R139, R6, RZ ;  /* 0x000000068b037227 */ /* 0x000fc800078e00ff */
[----:B------:R-:W-:Y:S02]  /*3a30*/  IMAD R229, R141, R229, R4 ;  /* 0x000000e58de57224 */ /* 0x000fe400078e0204 */
[----:B------:R-:W-:Y:S02]  /*3a40*/  IMAD.MOV R3, RZ, RZ, -R3 ;  /* 0x000000ffff037224 */ /* 0x000fe400078e0a03 */
[--C-:B------:R-:W-:Y:S01]  /*3a50*/  @!P3 IMAD.IADD R187, R187, 0x1, -R141.reuse ;  /* 0x00000001bbbbb824 */ /* 0x100fe200078e0a8d */
[C---:B------:R-:W-:Y:S01]  /*3a60*/  ISETP.GT.U32.AND P3, PT, R141.reuse, R229, PT ;  /* 0x000000e58d00720c */ /* 0x040fe20003f64070 */
[----:B------:R-:W-:Y:S02]  /*3a70*/  IMAD R243, R141, R3, R6 ;  /* 0x000000038df37224 */ /* 0x000fe400078e0206 */
[--C-:B------:R-:W-:Y:S02]  /*3a80*/  @!P6 IMAD.IADD R201, R201, 0x1, -R141.reuse ;  /* 0x00000001c9c9e824 */ /* 0x100fe400078e0a8d */
[C---:B------:R-:W-:Y:S01]  /*3a90*/  VIADD R8, R0.reuse, 0x49 ;  /* 0x0000004900087836 */ /* 0x040fe20000000000 */
[----:B------:R-:W-:Y:S01]  /*3aa0*/  ISETP.GT.U32.AND P6, PT, R141, R243, PT ;  /* 0x000000f38d00720c */ /* 0x000fe20003fc4070 */
[----:B------:R-:W-:Y:S01]  /*3ab0*/  @!P5 IMAD.IADD R159, R159, 0x1, -R141 ;  /* 0x000000019f9fd824 */ /* 0x000fe200078e0a8d */
[----:B------:R-:W-:Y:S01]  /*3ac0*/  ISETP.GE.AND P5, PT, R9, RZ, PT ;  /* 0x000000ff0900720c */ /* 0x000fe20003fa6270 */
[----:B------:R-:W-:Y:S01]  /*3ad0*/  VIADD R9, R0, 0x4a ;  /* 0x0000004a00097836 */ /* 0x000fe20000000000 */
[----:B------:R-:W-:Y:S01]  /*3ae0*/  IABS R4, R8 ;  /* 0x0000000800047213 */ /* 0x000fe20000000000 */
[----:B------:R-:W-:Y:S01]  /*3af0*/  @!P0 IMAD.MOV R159, RZ, RZ, -R159 ;  /* 0x000000ffff9f8224 */ /* 0x000fe200078e0a9f */
[----:B------:R-:W-:Y:S01]  /*3b00*/  ISETP.GT.U32.AND P0, PT, R141, R215, PT ;  /* 0x000000d78d00720c */ /* 0x000fe20003f04070 */
[----:B------:R-:W-:Y:S01]  /*3b10*/  @!P3 IMAD.IADD R229, R229, 0x1, -R141 ;  /* 0x00000001e5e5b824 */ /* 0x000fe200078e0a8d */
[----:B------:R-:W-:Y:S01]  /*3b20*/  IABS R160, R9 ;  /* 0x0000000900a07213 */ /* 0x000fe20000000000 */
[----:B------:R-:W-:Y:S01]  /*3b30*/  IMAD.HI.U32 R3, R139, R4, RZ ;  /* 0x000000048b037227 */ /* 0x000fe200078e00ff */
[----:B------:R-:W-:-:S03]  /*3b40*/  ISETP.GE.AND P3, PT, R7, RZ, PT ;  /* 0x000000ff0700720c */ /* 0x000fc60003f66270 */
[----:B------:R-:W-:Y:S01]  /*3b50*/  @!P6 IMAD.IADD R243, R243, 0x1, -R141 ;  /* 0x00000001f3f3e824 */ /* 0x000fe200078e0a8d */
[----:B------:R-:W-:Y:S01]  /*3b60*/  ISETP.GT.U32.AND P6, PT, R141, R229, PT ;  /* 0x000000e58d00720c */ /* 0x000fe20003fc4070 */
[----:B------:R-:W-:Y:S02]  /*3b70*/  IMAD.MOV R133, RZ, RZ, -R3 ;  /* 0x000000ffff857224 */ /* 0x000fe400078e0a03 */
[----:B------:R-:W-:-:S04]  /*3b80*/  IMAD.HI.U32 R3, R139, R160, RZ ;  /* 0x000000a08b037227 */ /* 0x000fc800078e00ff */
[C---:B------:R-:W-:Y:S02]  /*3b90*/  IMAD R133, R141.reuse, R133, R4 ;  /* 0x000000858d857224 */ /* 0x040fe400078e0204 */
[----:B------:R-:W-:Y:S02]  /*3ba0*/  IMAD.MOV R4, RZ, RZ, -R3 ;  /* 0x000000ffff047224 */ /* 0x000fe400078e0a03 */
[----:B------:R-:W-:Y:S02]  /*3bb0*/  VIADD R6, R0, 0x4b ;  /* 0x0000004b00067836 */ /* 0x000fe40000000000 */
[----:B------:R-:W-:Y:S01]  /*3bc0*/  @!P1 IMAD.MOV R187, RZ, RZ, -R187 ;  /* 0x000000ffffbb9224 */ /* 0x000fe200078e0abb */
[C---:B------:R-:W-:Y:S01]  /*3bd0*/  ISETP.GT.U32.AND P1, PT, R141.reuse, R133, PT ;  /* 0x000000858d00720c */ /* 0x040fe20003f24070 */
[C---:B------:R-:W-:Y:S01]  /*3be0*/  IMAD R160, R141.reuse, R4, R160 ;  /* 0x000000048da07224 */ /* 0x040fe200078e02a0 */
[----:B------:R-:W-:Y:S01]  /*3bf0*/  IABS R174, R6 ;  /* 0x0000000600ae7213 */ /* 0x000fe20000000000 */
[----:B------:R-:W-:Y:S01]  /*3c00*/  @!P2 IMAD.MOV R173, RZ, RZ, -R173 ;  /* 0x000000ffffada224 */ /* 0x000fe200078e0aad */
[----:B------:R-:W-:Y:S01]  /*3c10*/  ISETP.GT.U32.AND P2, PT, R141, R243, PT ;  /* 0x000000f38d00720c */ /* 0x000fe20003f44070 */
[----:B------:R-:W-:Y:S01]  /*3c20*/  @!P6 IMAD.IADD R229, R229, 0x1, -R141 ;  /* 0x00000001e5e5e824 */ /* 0x000fe200078e0a8d */
[----:B------:R-:W-:Y:S01]  /*3c30*/  ISETP.GT.U32.AND P6, PT, R141, R160, PT ;  /* 0x000000a08d00720c */ /* 0x000fe20003fc4070 */
[----:B------:R-:W-:-:S04]  /*3c40*/  IMAD.HI.U32 R3, R139, R174, RZ ;  /* 0x000000ae8b037227 */ /* 0x000fc800078e00ff */
[----:B------:R-:W-:Y:S01]  /*3c50*/  @!P0 IMAD.IADD R215, R215, 0x1, -R141 ;  /* 0x00000001d7d78824 */ /* 0x000fe200078e0a8d */
[----:B------:R-:W-:Y:S01]  /*3c60*/  ISETP.GE.AND P0, PT, R5, RZ, PT ;  /* 0x000000ff0500720c */ /* 0x000fe20003f06270 */
[----:B------:R-:W-:Y:S02]  /*3c70*/  VIADD R4, R0, 0x4c ;  /* 0x0000004c00047836 */ /* 0x000fe40000000000 */
[----:B------:R-:W-:Y:S02]  /*3c80*/  IMAD.MOV R3, RZ, RZ, -R3 ;  /* 0x000000ffff037224 */ /* 0x000fe400078e0a03 */
[--C-:B------:R-:W-:Y:S01]  /*3c90*/  @!P1 IMAD.IADD R133, R133, 0x1, -R141.reuse ;  /* 0x0000000185859824 */ /* 0x100fe200078e0a8d */
[----:B------:R-:W-:Y:S01]  /*3ca0*/  IABS R188, R4 ;  /* 0x0000000400bc7213 */ /* 0x000fe20000000000 */
[--C-:B------:R-:W-:Y:S01]  /*3cb0*/  @!P2 IMAD.IADD R243, R243, 0x1, -R141.reuse ;  /* 0x00000001f3f3a824 */ /* 0x100fe200078e0a8d */
[----:B------:R-:W-:Y:S01]  /*3cc0*/  ISETP.GE.AND P2, PT, R6, RZ, PT ;  /* 0x000000ff0600720c */ /* 0x000fe20003f46270 */
[C---:B------:R-:W-:Y:S01]  /*3cd0*/  IMAD R174, R141.reuse, R3, R174 ;  /* 0x000000038dae7224 */ /* 0x040fe200078e02ae */
[----:B------:R-:W-:Y:S01]  /*3ce0*/  ISETP.GE.AND P1, PT, R4, RZ, PT ;  /* 0x000000ff0400720c */ /* 0x000fe20003f26270 */
[----:B------:R-:W-:Y:S01]  /*3cf0*/  @!P6 IMAD.IADD R160, R160, 0x1, -R141 ;  /* 0x00000001a0a0e824 */ /* 0x000fe200078e0a8d */
[C---:B------:R-:W-:Y:S01]  /*3d00*/  ISETP.GT.U32.AND P6, PT, R141.reuse, R133, PT ;  /* 0x000000858d00720c */ /* 0x040fe20003fc4070 */
[----:B------:R-:W-:Y:S01]  /*3d10*/  @!P3 IMAD.MOV R243, RZ, RZ, -R243 ;  /* 0x000000fffff3b224 */ /* 0x000fe200078e0af3 */
[----:B------:R-:W-:Y:S01]  /*3d20*/  ISETP.GT.U32.AND P3, PT, R141, R174, PT ;  /* 0x000000ae8d00720c */ /* 0x000fe20003f64070 */
[----:B------:R-:W-:-:S04]  /*3d30*/  IMAD.HI.U32 R3, R139, R188, RZ ;  /* 0x000000bc8b037227 */ /* 0x000fc800078e00ff */
[----:B------:R-:W-:Y:S01]  /*3d40*/  @!P5 IMAD.MOV R201, RZ, RZ, -R201 ;  /* 0x000000ffffc9d224 */ /* 0x000fe200078e0ac9 */
[----:B------:R-:W-:Y:S01]  /*3d50*/  ISETP.GE.AND P5, PT, R8, RZ, PT ;  /* 0x000000ff0800720c */ /* 0x000fe20003fa6270 */
[----:B------:R-:W-:Y:S01]  /*3d60*/  @!P0 IMAD.MOV R229, RZ, RZ, -R229 ;  /* 0x000000ffffe58224 */ /* 0x000fe200078e0ae5 */
[----:B------:R-:W-:Y:S01]  /*3d70*/  ISETP.GT.U32.AND P0, PT, R141, R160, PT ;  /* 0x000000a08d00720c */ /* 0x000fe20003f04070 */
[C---:B------:R-:W-:Y:S02]  /*3d80*/  VIADD R5, R0.reuse, 0x4d ;  /* 0x0000004d00057836 */ /* 0x040fe40000000000 */
[----:B------:R-:W-:Y:S01]  /*3d90*/  IMAD.MOV R3, RZ, RZ, -R3 ;  /* 0x000000ffff037224 */ /* 0x000fe200078e0a03 */
[----:B------:R-:W-:Y:S01]  /*3da0*/  @!P6 IADD3 R133, R133, -R141, RZ ;  /* 0x8000008d8585e210 */ /* 0x000fe20007ffe0ff */
[----:B------:R-:W-:Y:S01]  /*3db0*/  VIADD R6, R0, 0x4e ;  /* 0x0000004e00067836 */ /* 0x000fe20000000000 */
[----:B------:R-:W-:Y:S01]  /*3dc0*/  IABS R202, R5 ;  /* 0x0000000500ca7213 */ /* 0x000fe20000000000 */
[----:B------:R-:W-:-:S02]  /*3dd0*/  IMAD R188, R141, R3, R188 ;  /* 0x000000038dbc7224 */ /* 0x000fc400078e02bc */
[----:B------:R-:W-:Y:S01]  /*3de0*/  @!P4 IMAD.MOV R215, RZ, RZ, -R215 ;  /* 0x000000ffffd7c224 */ /* 0x000fe200078e0ad7 */
[----:B------:R-:W-:Y:S01]  /*3df0*/  ISETP.GE.AND P4, PT, R9, RZ, PT ;  /* 0x000000ff0900720c */ /* 0x000fe20003f86270 */
[--C-:B------:R-:W-:Y:S01]  /*3e00*/  @!P3 IMAD.IADD R174, R174, 0x1, -R141.reuse ;  /* 0x00000001aeaeb824 */ /* 0x100fe200078e0a8d */
[----:B------:R-:W-:Y:S01]  /*3e10*/  IABS R216, R6 ;  /* 0x0000000600d87213 */ /* 0x000fe20000000000 */
[----:B------:R-:W-:Y:S01]  /*3e20*/  IMAD.HI.U32 R3, R139, R202, RZ ;  /* 0x000000ca8b037227 */ /* 0x000fe200078e00ff */
[----:B------:R-:W-:Y:S02]  /*3e30*/  ISETP.GT.U32.AND P6, PT, R141, R188, PT ;  /* 0x000000bc8d00720c */ /* 0x000fe40003fc4070 */
[----:B------:R-:W-:Y:S01]  /*3e40*/  ISETP.GE.AND P3, PT, R6, RZ, PT ;  /* 0x000000ff0600720c */ /* 0x000fe20003f66270 */
[----:B------:R-:W-:Y:S01]  /*3e50*/  @!P0 IMAD.IADD R160, R160, 0x1, -R141 ;  /* 0x00000001a0a08824 */ /* 0x000fe200078e0a8d */
[----:B------:R-:W-:Y:S01]  /*3e60*/  ISETP.GE.AND P0, PT, R5, RZ, PT ;  /* 0x000000ff0500720c */ /* 0x000fe20003f06270 */
[----:B------:R-:W-:Y:S01]  /*3e70*/  @!P5 IMAD.MOV R133, RZ, RZ, -R133 ;  /* 0x000000ffff85d224 */ /* 0x000fe200078e0a85 */
[----:B------:R-:W-:Y:S01]  /*3e80*/  ISETP.GT.U32.AND P5, PT, R141, R174, PT ;  /* 0x000000ae8d00720c */ /* 0x000fe20003fa4070 */
[----:B------:R-:W-:-:S04]  /*3e90*/  IMAD.HI.U32 R4, R139, R216, RZ ;  /* 0x000000d88b047227 */ /* 0x000fc800078e00ff */
[----:B------:R-:W-:Y:S02]  /*3ea0*/  IMAD.MOV R5, RZ, RZ, -R3 ;  /* 0x000000ffff057224 */ /* 0x000fe400078e0a03 */
[----:B------:R-:W-:Y:S02]  /*3eb0*/  VIADD R7, R0, 0x4f ;  /* 0x0000004f00077836 */ /* 0x000fe40000000000 */
[----:B------:R-:W-:Y:S02]  /*3ec0*/  IMAD.MOV R4, RZ, RZ, -R4 ;  /* 0x000000ffff047224 */ /* 0x000fe400078e0a04 */
[C---:B------:R-:W-:Y:S01]  /*3ed0*/  IMAD R202, R141.reuse, R5, R202 ;  /* 0x000000058dca7224 */ /* 0x040fe200078e02ca */
[----:B------:R-:W-:Y:S01]  /*3ee0*/  IABS R230, R7 ;  /* 0x0000000700e67213 */ /* 0x000fe20000000000 */
[----:B------:R-:W-:Y:S02]  /*3ef0*/  IMAD R216, R141, R4, R216 ;  /* 0x000000048dd87224 */ /* 0x000fe400078e02d8 */
[----:B------:R-:W-:-:S02]  /*3f00*/  @!P6 IMAD.IADD R188, R188, 0x1, -R141 ;  /* 0x00000001bcbce824 */ /* 0x000fc400078e0a8d */
[----:B------:R-:W-:Y:S01]  /*3f10*/  @!P4 IMAD.MOV R160, RZ, RZ, -R160 ;  /* 0x000000ffffa0c224 */ /* 0x000fe200078e0aa0 */
[C---:B------:R-:W-:Y:S01]  /*3f20*/  ISETP.GT.U32.AND P4, PT, R141.reuse, R202, PT ;  /* 0x000000ca8d00720c */ /* 0x040fe20003f84070 */
[----:B------:R-:W-:Y:S01]  /*3f30*/  @!P5 IMAD.IADD R174, R174, 0x1, -R141 ;  /* 0x00000001aeaed824 */ /* 0x000fe200078e0a8d */
[----:B------:R-:W-:Y:S01]  /*3f40*/  ISETP.GT.U32.AND P6, PT, R141, R188, PT ;  /* 0x000000bc8d00720c */ /* 0x000fe20003fc4070 */
[----:B------:R-:W-:Y:S01]  /*3f50*/  IMAD.HI.U32 R3, R139, R230, RZ ;  /* 0x000000e68b037227 */ /* 0x000fe200078e00ff */
[----:B------:R-:W-:-:S03]  /*3f60*/  ISETP.GT.U32.AND P5, PT, R141, R216, PT ;  /* 0x000000d88d00720c */ /* 0x000fc60003fa4070 */
[----:B------:R-:W-:Y:S02]  /*3f70*/  IMAD.MOV R3, RZ, RZ, -R3 ;  /* 0x000000ffff037224 */ /* 0x000fe400078e0a03 */
[----:B------:R-:W-:Y:S02]  /*3f80*/  VIADD R5, R0, 0x50 ;  /* 0x0000005000057836 */ /* 0x000fe40000000000 */
[C---:B------:R-:W-:Y:S02]  /*3f90*/  IMAD R230, R141.reuse, R3, R230 ;  /* 0x000000038de67224 */ /* 0x040fe400078e02e6 */
[--C-:B------:R-:W-:Y:S01]  /*3fa0*/  @!P4 IMAD.IADD R202, R202, 0x1, -R141.reuse ;  /* 0x00000001cacac824 */ /* 0x100fe200078e0a8d */
[----:B------:R-:W-:Y:S01]  /*3fb0*/  IABS R244, R5 ;  /* 0x0000000500f47213 */ /* 0x000fe20000000000 */
[--C-:B------:R-:W-:Y:S01]  /*3fc0*/  @!P6 IMAD.IADD R188, R188, 0x1, -R141.reuse ;  /* 0x00000001bcbce824 */ /* 0x100fe200078e0a8d */
[C---:B------:R-:W-:Y:S01]  /*3fd0*/  ISETP.GT.U32.AND P6, PT, R141.reuse, R230, PT ;  /* 0x000000e68d00720c */ /* 0x040fe20003fc4070 */
[----:B------:R-:W-:Y:S01]  /*3fe0*/  @!P5 IMAD.IADD R216, R216, 0x1, -R141 ;  /* 0x00000001d8d8d824 */ /* 0x000fe200078e0a8d */
[----:B------:R-:W-:Y:S01]  /*3ff0*/  ISETP.GT.U32.AND P5, PT, R141, R202, PT ;  /* 0x000000ca8d00720c */ /* 0x000fe20003fa4070 */
[----:B------:R-:W-:Y:S01]  /*4000*/  VIADD R9, R0, 0x51 ;  /* 0x0000005100097836 */ /* 0x000fe20000000000 */
[----:B------:R-:W-:Y:S01]  /*4010*/  ISETP.GE.AND P4, PT, R7, RZ, PT ;  /* 0x000000ff0700720c */ /* 0x000fe20003f86270 */
[----:B------:R-:W-:-:S03]  /*4020*/  IMAD.HI.U32 R3, R139, R244, RZ ;  /* 0x000000f48b037227 */ /* 0x000fc600078e00ff */
[----:B------:R-:W-:Y:S01]  /*4030*/  IABS R152, R9 ;  /* 0x0000000900987213 */ /* 0x000fe20000000000 */
[----:B------:R-:W-:Y:S02]  /*4040*/  IMAD.MOV R3, RZ, RZ, -R3 ;  /* 0x000000ffff037224 */ /* 0x000fe400078e0a03 */
[----:B------:R-:W-:Y:S02]  /*4050*/  VIADD R11, R0, 0x53 ;  /* 0x00000053000b7836 */ /* 0x000fe40000000000 */
[----:B------:R-:W-:Y:S02]  /*4060*/  IMAD R244, R141, R3, R244 ;  /* 0x000000038df47224 */ /* 0x000fe400078e02f4 */
[----:B------:R-:W-:Y:S01]  /*4070*/  IMAD.HI.U32 R4, R139, R152, RZ ;  /* 0x000000988b047227 */ /* 0x000fe200078e00ff */
[----:B------:R-:W-:-:S03]  /*4080*/  IABS R8, R11 ;  /* 0x0000000b00087213 */ /* 0x000fc60000000000 */
[--C-:B------:R-:W-:Y:S01]  /*4090*/  @!P6 IMAD.IADD R230, R230, 0x1, -R141.reuse ;  /* 0x00000001e6e6e824 */ /* 0x100fe200078e0a8d */
[C---:B------:R-:W-:Y:S01]  /*40a0*/  ISETP.GT.U32.AND P6, PT, R141.reuse, R216, PT ;  /* 0x000000d88d00720c */ /* 0x040fe20003fc4070 */
[----:B------:R-:W-:Y:S01]  /*40b0*/  @!P5 IMAD.IADD R202, R202, 0x1, -R141 ;  /* 0x00000001cacad824 */ /* 0x000fe200078e0a8d */
[C---:B------:R-:W-:Y:S01]  /*40c0*/  ISETP.GT.U32.AND P5, PT, R141.reuse, R244, PT ;  /* 0x000000f48d00720c */ /* 0x040fe20003fa4070 */
[----:B------:R-:W-:Y:S02]  /*40d0*/  IMAD.MOV R4, RZ, RZ, -R4 ;  /* 0x000000ffff047224 */ /* 0x000fe400078e0a04 */
[----:B------:R-:W-:Y:S02]  /*40e0*/  VIADD R10, R0, 0x52 ;  /* 0x00000052000a7836 */ /* 0x000fe40000000000 */
[----:B------:R-:W-:Y:S02]  /*40f0*/  IMAD R152, R141, R4, R152 ;  /* 0x000000048d987224 */ /* 0x000fe400078e0298 */
[----:B------:R-:W-:Y:S01]  /*4100*/  IMAD.HI.U32 R4, R139, R8, RZ ;  /* 0x000000088b047227 */ /* 0x000fe200078e00ff */
[----:B------:R-:W-:-:S03]  /*4110*/  IABS R6, R10 ;  /* 0x0000000a00067213 */ /* 0x000fc60000000000 */
[----:B------:R-:W-:Y:S02]  /*4120*/  IMAD.MOV R4, RZ, RZ, -R4 ;  /* 0x000000ffff047224 */ /* 0x000fe400078e0a04 */
[--C-:B------:R-:W-:Y:S01]  /*4130*/  @!P6 IMAD.IADD R216, R216, 0x1, -R141.reuse ;  /* 0x00000001d8d8e824 */ /* 0x100fe200078e0a8d */
[C---:B------:R-:W-:Y:S01]  /*4140*/  ISETP.GT.U32.AND P6, PT, R141.reuse, R152, PT ;  /* 0x000000988d00720c */ /* 0x040fe20003fc4070 */
[----:B------:R-:W-:Y:S02]  /*4150*/  IMAD R175, R141, R4, R8 ;  /* 0x000000048daf7224 */ /* 0x000fe400078e0208 */
[----:B------:R-:W-:Y:S02]  /*4160*/  @!P5 IMAD.IADD R244, R244, 0x1, -R141 ;  /* 0x00000001f4f4d824 */ /* 0x000fe400078e0a8d */
[----:B------:R-:W-:Y:S02]  /*4170*/  VIADD R7, R0, 0x54 ;  /* 0x0000005400077836 */ /* 0x000fe40000000000 */
[----:B------:R-:W-:Y:S01]  /*4180*/  @!P1 IMAD.MOV R188, RZ, RZ, -R188 ;  /* 0x000000ffffbc9224 */ /* 0x000fe200078e0abc */
[----:B------:R-:W-:Y:S01]  /*4190*/  ISETP.GE.AND P1, PT, R5, RZ, PT ;  /* 0x000000ff0500720c */ /* 0x000fe20003f26270 */
[----:B------:R-:W-:Y:S01]  /*41a0*/  @!P0 IMAD.MOV R202, RZ, RZ, -R202 ;  /* 0x000000ffffca8224 */ /* 0x000fe200078e0aca */
[C---:B------:R-:W-:Y:S01]  /*41b0*/  ISETP.GT.U32.AND P0, PT, R141.reuse, R244, PT ;  /* 0x000000f48d00720c */ /* 0x040fe20003f04070 */
[----:B------:R-:W-:Y:S01]  /*41c0*/  @!P3 IMAD.MOV R216, RZ, RZ, -R216 ;  /* 0x000000ffffd8b224 */ /* 0x000fe200078e0ad8 */
[----:B------:R-:W-:Y:S01]  /*41d0*/  ISETP.GT.U32.AND P3, PT, R141, R175, PT ;  /* 0x000000af8d00720c */ /* 0x000fe20003f64070 */
[----:B------:R-:W-:Y:S01]  /*41e0*/  IMAD.HI.U32 R3, R139, R6, RZ ;  /* 0x000000068b037227 */ /* 0x000fe200078e00ff */
[----:B------:R-:W-:-:S03]  /*41f0*/  IABS R5, R7 ;  /* 0x0000000700057213 */ /* 0x000fc60000000000 */
[----:B------:R-:W-:Y:S02]  /*4200*/  IMAD.MOV R3, RZ, RZ, -R3 ;  /* 0x000000ffff037224 */ /* 0x000fe400078e0a03 */
[----:B------:R-:W-:Y:S02]  /*4210*/  IMAD.MOV.U32 R4, RZ, RZ, R5 ;  /* 0x000000ffff047224 */ /* 0x000fe400078e0005 */
[C---:B------:R-:W-:Y:S02]  /*4220*/  IMAD R161, R141.reuse, R3, R6 ;  /* 0x000000038da17224 */ /* 0x040fe400078e0206 */
[----:B------:R-:W-:Y:S02]  /*4230*/  VIADD R8, R0, 0x55 ;  /* 0x0000005500087836 */ /* 0x000fe40000000000 */
[----:B------:R-:W-:Y:S01]  /*4240*/  @!P6 IMAD.IADD R152, R152, 0x1, -R141 ;  /* 0x000000019898e824 */ /* 0x000fe200078e0a8d */
[----:B------:R-:W-:Y:S01]  /*4250*/  ISETP.GT.U32.AND P5, PT, R141, R161, PT ;  /* 0x000000a18d00720c */ /* 0x000fe20003fa4070 */
[----:B------:R-:W-:Y:S01]  /*4260*/  IMAD.HI.U32 R3, R139, R4, RZ ;  /* 0x000000048b037227 */ /* 0x000fe200078e00ff */
[----:B------:R-:W-:-:S02]  /*4270*/  IABS R6, R8 ;  /* 0x0000000800067213 */ /* 0x000fc40000000000 */
[----:B------:R-:W-:Y:S01]  /*4280*/  ISETP.GT.U32.AND P6, PT, R141, R152, PT ;  /* 0x000000988d00720c */ /* 0x000fe20003fc4070 */
[--C-:B------:R-:W-:Y:S01]  /*4290*/  @!P0 IMAD.IADD R244, R244, 0x1, -R141.reuse ;  /* 0x00000001f4f48824 */ /* 0x100fe200078e0a8d */
[----:B------:R-:W-:Y:S01]  /*42a0*/  ISETP.GE.AND P0, PT, R11, RZ, PT ;  /* 0x000000ff0b00720c */ /* 0x000fe20003f06270 */
[----:B------:R-:W-:Y:S01]  /*42b0*/  @!P3 IMAD.IADD R175, R175, 0x1, -R141 ;  /* 0x00000001afafb824 */ /* 0x000fe200078e0a8d */
[----:B------:R-:W-:Y:S01]  /*42c0*/  ISETP.GE.AND P3, PT, R7, RZ, PT ;  /* 0x000000ff0700720c */ /* 0x000fe20003f66270 */
[----:B------:R-:W-:Y:S02]  /*42d0*/  IMAD.MOV R3, RZ, RZ, -R3 ;  /* 0x000000ffff037224 */ /* 0x000fe400078e0a03 */
[----:B------:R-:W-:Y:S01]  /*42e0*/  @!P1 IMAD.MOV R244, RZ, RZ, -R244 ;  /* 0x000000fffff49224 */ /* 0x000fe200078e0af4 */
[C---:B------:R-:W-:Y:S01]  /*42f0*/  ISETP.GT.U32.AND P1, PT, R141.reuse, R175, PT ;  /* 0x000000af8d00720c */ /* 0x040fe20003f24070 */
[----:B------:R-:W-:Y:S02]  /*4300*/  IMAD R189, R141, R3, R4 ;  /* 0x000000038dbd7224 */ /* 0x000fe400078e0204 */
[----:B------:R-:W-:-:S04]  /*4310*/  IMAD.HI.U32 R3, R139, R6, RZ ;  /* 0x000000068b037227 */ /* 0x000fc800078e00ff */
[----:B------:R-:W-:Y:S01]  /*4320*/  @!P2 IMAD.MOV R174, RZ, RZ, -R174 ;  /* 0x000000ffffaea224 */ /* 0x000fe200078e0aae */
[C---:B------:R-:W-:Y:S01]  /*4330*/  ISETP.GT.U32.AND P2, PT, R141.reuse, R230, PT ;  /* 0x000000e68d00720c */ /* 0x040fe20003f44070 */
[----:B------:R-:W-:Y:S02]  /*4340*/  IMAD.MOV R3, RZ, RZ, -R3 ;  /* 0x000000ffff037224 */ /* 0x000fe400078e0a03 */
[--C-:B------:R-:W-:Y:S01]  /*4350*/  @!P6 IMAD.IADD R152, R152, 0x1, -R141.reuse ;  /* 0x000000019898e824 */ /* 0x100fe200078e0a8d */
[C---:B------:R-:W-:Y:S01]  /*4360*/  ISETP.GT.U32.AND P6, PT, R141.reuse, R189, PT ;  /* 0x000000bd8d00720c */ /* 0x040fe20003fc4070 */
[----:B------:R-:W-:Y:S02]  /*4370*/  IMAD R203, R141, R3, R6 ;  /* 0x000000038dcb7224 */ /* 0x000fe400078e0206 */
[--C-:B------:R-:W-:Y:S02]  /*4380*/  @!P5 IMAD.IADD R161, R161, 0x1, -R141.reuse ;  /* 0x00000001a1a1d824 */ /* 0x100fe400078e0a8d */
[--C-:B------:R-:W-:Y:S01]  /*4390*/  @!P1 IMAD.IADD R175, R175, 0x1, -R141.reuse ;  /* 0x00000001afaf9824 */ /* 0x100fe200078e0a8d */
[C---:B------:R-:W-:Y:S01]  /*43a0*/  ISETP.GT.U32.AND P1, PT, R141.reuse, R203, PT ;  /* 0x000000cb8d00720c */ /* 0x040fe20003f24070 */
[----:B------:R-:W-:Y:S01]  /*43b0*/  VIADD R3, R0, 0x56 ;  /* 0x0000005600037836 */ /* 0x000fe20000000000 */
[----:B------:R-:W-:Y:S01]  /*43c0*/  ISETP.GT.U32.AND P5, PT, R141, R161, PT ;  /* 0x000000a18d00720c */ /* 0x000fe20003fa4070 */
[--C-:B------:R-:W-:Y:S01]  /*43d0*/  @!P2 IMAD.IADD R230, R230, 0x1, -R141.reuse ;  /* 0x00000001e6e6a824 */ /* 0x100fe200078e0a8d */
[----:B------:R-:W-:Y:S01]  /*43e0*/  ISETP.GE.AND P2, PT, R9, RZ, PT ;  /* 0x000000ff0900720c */ /* 0x000fe20003f46270 */
[----:B------:R-:W-:Y:S01]  /*43f0*/  VIADD R5, R0, 0x58 ;  /* 0x0000005800057836 */ /* 0x000fe20000000000 */
[----:B------:R-:W-:Y:S01]  /*4400*/  IABS R6, R3 ;  /* 0x0000000300067213 */ /* 0x000fe20000000000 */
[----:B------:R-:W-:Y:S01]  /*4410*/  @!P4 IMAD.MOV R230, RZ, RZ, -R230 ;  /* 0x000000ffffe6c224 */ /* 0x000fe200078e0ae6 */
[----:B------:R-:W-:Y:S01]  /*4420*/  ISETP.GE.AND P4, PT, R10, RZ, PT ;  /* 0x000000ff0a00720c */ /* 0x000fe20003f86270 */
[----:B------:R-:W-:Y:S01]  /*4430*/  @!P6 IMAD.IADD R189, R189, 0x1, -R141 ;  /* 0x00000001bdbde824 */ /* 0x000fe200078e0a8d */
[----:B------:R-:W-:Y:S01]  /*4440*/  IABS R10, R5 ;  /* 0x00000005000a7213 */ /* 0x000fe20000000000 */
[----:B------:R-:W-:-:S02]  /*4450*/  VIADD R4, R0, 0x57 ;  /* 0x0000005700047836 */ /* 0x000fc40000000000 */
[--C-:B------:R-:W-:Y:S01]  /*4460*/  @!P1 IMAD.IADD R203, R203, 0x1, -R141.reuse ;  /* 0x00000001cbcb9824 */ /* 0x100fe200078e0a8d */
[----:B------:R-:W-:Y:S01]  /*4470*/  ISETP.GT.U32.AND P6, PT, R141, R189, PT ;  /* 0x000000bd8d00720c */ /* 0x000fe20003fc4070 */
[----:B------:R-:W-:Y:S01]  /*4480*/  @!P5 IMAD.IADD R161, R161, 0x1, -R141 ;  /* 0x00000001a1a1d824 */ /* 0x000fe200078e0a8d */
[----:B------:R-:W-:Y:S01]  /*4490*/  ISETP.GE.AND P5, PT, R8, RZ, PT ;  /* 0x000000ff0800720c */ /* 0x000fe20003fa6270 */
[----:B------:R-:W-:Y:S01]  /*44a0*/  @!P2 IMAD.MOV R152, RZ, RZ, -R152 ;  /* 0x000000ffff98a224 */ /* 0x000fe200078e0a98 */
[----:B------:R-:W-:Y:S01]  /*44b0*/  ISETP.GE.AND P2, PT, R3, RZ, PT ;  /* 0x000000ff0300720c */ /* 0x000fe20003f46270 */
[----:B------:R-:W-:Y:S01]  /*44c0*/  IMAD.HI.U32 R3, R139, R6, RZ ;  /* 0x000000068b037227 */ /* 0x000fe200078e00ff */
[----:B------:R-:W-:Y:S02]  /*44d0*/  ISETP.GT.U32.AND P1, PT, R141, R203, PT ;  /* 0x000000cb8d00720c */ /* 0x000fe40003f24070 */
[----:B------:R-:W-:Y:S01]  /*44e0*/  IABS R8, R4 ;  /* 0x0000000400087213 */ /* 0x000fe20000000000 */
[----:B------:R-:W-:Y:S01]  /*44f0*/  @!P4 IMAD.MOV R161, RZ, RZ, -R161 ;  /* 0x000000ffffa1c224 */ /* 0x000fe200078e0aa1 */
[----:B------:R-:W-:Y:S01]  /*4500*/  ISETP.GE.AND P4, PT, R4, RZ, PT ;  /* 0x000000ff0400720c */ /* 0x000fe20003f86270 */
[----:B------:R-:W-:-:S02]  /*4510*/  IMAD.MOV R217, RZ, RZ, -R3 ;  /* 0x000000ffffd97224 */ /* 0x000fc400078e0a03 */
[----:B------:R-:W-:-:S04]  /*4520*/  IMAD.HI.U32 R4, R139, R10, RZ ;  /* 0x0000000a8b047227 */ /* 0x000fc800078e00ff */
[----:B------:R-:W-:Y:S02]  /*4530*/  @!P6 IMAD.IADD R189, R189, 0x1, -R141 ;  /* 0x00000001bdbde824 */ /* 0x000fe400078e0a8d */
[C---:B------:R-:W-:Y:S02]  /*4540*/  IMAD R217, R141.reuse, R217, R6 ;  /* 0x000000d98dd97224 */ /* 0x040fe400078e0206 */
[----:B------:R-:W-:Y:S02]  /*4550*/  IMAD.MOV R4, RZ, RZ, -R4 ;  /* 0x000000ffff047224 */ /* 0x000fe400078e0a04 */
[----:B------:R-:W-:Y:S01]  /*4560*/  @!P3 IMAD.MOV R189, RZ, RZ, -R189 ;  /* 0x000000ffffbdb224 */ /* 0x000fe200078e0abd */
[----:B------:R-:W-:Y:S01]  /*4570*/  ISETP.GT.U32.AND P3, PT, R141, R217, PT ;  /* 0x000000d98d00720c */ /* 0x000fe20003f64070 */
[----:B------:R-:W-:Y:S02]  /*4580*/  @!P1 IMAD.IADD R203, R203, 0x1, -R141 ;  /* 0x00000001cbcb9824 */ /* 0x000fe400078e0a8d */
[----:B------:R-:W-:-:S02]  /*4590*/  IMAD R245, R141, R4, R10 ;  /* 0x000000048df57224 */ /* 0x000fc400078e020a */
[----:B------:R-:W-:Y:S02]  /*45a0*/  @!P5 IMAD.MOV R203, RZ, RZ, -R203 ;  /* 0x000000ffffcbd224 */ /* 0x000fe400078e0acb */
[----:B------:R-:W-:Y:S01]  /*45b0*/  IMAD.HI.U32 R3, R139, R8, RZ ;  /* 0x000000088b037227 */ /* 0x000fe200078e00ff */
[----:B------:R-:W-:-:S03]  /*45c0*/  ISETP.GT.U32.AND P5, PT, R141, R245, PT ;  /* 0x000000f58d00720c */ /* 0x000fc60003fa4070 */
[----:B------:R-:W-:Y:S02]  /*45d0*/  IMAD.MOV R231, RZ, RZ, -R3 ;  /* 0x000000ffffe77224 */ /* 0x000fe400078e0a03 */
[C---:B------:R-:W-:Y:S02]  /*45e0*/  VIADD R7, R0.reuse, 0x59 ;  /* 0x0000005900077836 */ /* 0x040fe40000000000 */
[----:B------:R-:W-:Y:S02]  /*45f0*/  IMAD R231, R141, R231, R8 ;  /* 0x000000e78de77224 */ /* 0x000fe400078e0208 */
[----:B------:R-:W-:Y:S01]  /*4600*/  VIADD R6, R0, 0x5b ;  /* 0x0000005b00067836 */ /* 0x000fe20000000000 */
[----:B------:R-:W-:Y:S01]  /*4610*/  IABS R12, R7 ;  /* 0x00000007000c7213 */ /* 0x000fe20000000000 */
[--C-:B------:R-:W-:Y:S01]  /*4620*/  @!P3 IMAD.IADD R217, R217, 0x1, -R141.reuse ;  /* 0x00000001d9d9b824 */ /* 0x100fe200078e0a8d */
[----:B------:R-:W-:Y:S01]  /*4630*/  ISETP.GT.U32.AND P1, PT, R141, R231, PT ;  /* 0x000000e78d00720c */ /* 0x000fe20003f24070 */
[----:B------:R-:W-:Y:S01]  /*4640*/  @!P5 IMAD.IADD R245, R245, 0x1, -R141 ;  /* 0x00000001f5f5d824 */ /* 0x000fe200078e0a8d */
[----:B------:R-:W-:Y:S01]  /*4650*/  IABS R176, R6 ;  /* 0x0000000600b07213 */ /* 0x000fe20000000000 */
[----:B------:R-:W-:Y:S01]  /*4660*/  IMAD.HI.U32 R3, R139, R12, RZ ;  /* 0x0000000c8b037227 */ /* 0x000fe200078e00ff */
[----:B------:R-:W-:-:S02]  /*4670*/  ISETP.GT.U32.AND P3, PT, R141, R217, PT ;  /* 0x000000d98d00720c */ /* 0x000fc40003f64070 */
[----:B------:R-:W-:Y:S01]  /*4680*/  ISETP.GT.U32.AND P5, PT, R141, R245, PT ;  /* 0x000000f58d00720c */ /* 0x000fe20003fa4070 */
[----:B------:R-:W-:Y:S01]  /*4690*/  IMAD.MOV R3, RZ, RZ, -R3 ;  /* 0x000000ffff037224 */ /* 0x000fe200078e0a03 */
[----:B------:R-:W-:Y:S01]  /*46a0*/  ISETP.GE.AND P6, PT, R7, RZ, PT ;  /* 0x000000ff0700720c */ /* 0x000fe20003fc6270 */
[----:B------:R-:W-:-:S04]  /*46b0*/  IMAD.HI.U32 R4, R139, R176, RZ ;  /* 0x000000b08b047227 */ /* 0x000fc800078e00ff */
[----:B------:R-:W-:Y:S01]  /*46c0*/  @!P0 IMAD.MOV R175, RZ, RZ, -R175 ;  /* 0x000000ffffaf8224 */ /* 0x000fe200078e0aaf */
[----:B------:R-:W-:Y:S01]  /*46d0*/  ISETP.GE.AND P0, PT, R5, RZ, PT ;  /* 0x000000ff0500720c */ /* 0x000fe20003f06270 */
[----:B------:R-:W-:Y:S02]  /*46e0*/  VIADD R5, R0, 0x5a ;  /* 0x0000005a00057836 */ /* 0x000fe40000000000 */
[----:B------:R-:W-:Y:S02]  /*46f0*/  IMAD R151, R141, R3, R12 ;  /* 0x000000038d977224 */ /* 0x000fe400078e020c */
[----:B------:R-:W-:Y:S01]  /*4700*/  IMAD.MOV R4, RZ, RZ, -R4 ;  /* 0x000000ffff047224 */ /* 0x000fe200078e0a04 */
[----:B------:R-:W-:Y:S01]  /*4710*/  IABS R162, R5 ;  /* 0x0000000500a27213 */ /* 0x000fe20000000000 */
[--C-:B------:R-:W-:Y:S02]  /*4720*/  @!P1 IMAD.IADD R231, R231, 0x1, -R141.reuse ;  /* 0x00000001e7e79824 */ /* 0x100fe400078e0a8d */
[--C-:B------:R-:W-:Y:S01]  /*4730*/  @!P3 IMAD.IADD R217, R217, 0x1, -R141.reuse ;  /* 0x00000001d9d9b824 */ /* 0x100fe200078e0a8d */
[C---:B------:R-:W-:Y:S01]  /*4740*/  ISETP.GT.U32.AND P3, PT, R141.reuse, R151, PT ;  /* 0x000000978d00720c */ /* 0x040fe20003f64070 */
[C---:B------:R-:W-:Y:S01]  /*4750*/  IMAD R176, R141.reuse, R4, R176 ;  /* 0x000000048db07224 */ /* 0x040fe200078e02b0 */
[----:B------:R-:W-:Y:S01]  /*4760*/  ISETP.GT.U32.AND P1, PT, R141, R231, PT ;  /* 0x000000e78d00720c */ /* 0x000fe20003f24070 */
[----:B------:R-:W-:-:S02]  /*4770*/  @!P5 IMAD.IADD R245, R245, 0x1, -R141 ;  /* 0x00000001f5f5d824 */ /* 0x000fc400078e0a8d */
[----:B------:R-:W-:Y:S01]  /*4780*/  VIADD R7, R0, 0x5c ;  /* 0x0000005c00077836 */ /* 0x000fe20000000000 */
[----:B------:R-:W-:Y:S01]  /*4790*/  ISETP.GT.U32.AND P5, PT, R141, R176, PT ;  /* 0x000000b08d00720c */ /* 0x000fe20003fa4070 */
[----:B------:R-:W-:-:S03]  /*47a0*/  IMAD.HI.U32 R3, R139, R162, RZ ;  /* 0x000000a28b037227 */ /* 0x000fc600078e00ff */
[----:B------:R-:W-:Y:S01]  /*47b0*/  IABS R190, R7 ;  /* 0x0000000700be7213 */ /* 0x000fe20000000000 */
[----:B------:R-:W-:Y:S02]  /*47c0*/  IMAD.MOV R3, RZ, RZ, -R3 ;  /* 0x000000ffff037224 */ /* 0x000fe400078e0a03 */
[C---:B------:R-:W-:Y:S02]  /*47d0*/  VIADD R8, R0.reuse, 0x5d ;  /* 0x0000005d00087836 */ /* 0x040fe40000000000 */
[----:B------:R-:W-:Y:S01]  /*47e0*/  IMAD R162, R141, R3, R162 ;  /* 0x000000038da27224 */ /* 0x000fe200078e02a2 */
[----:B------:R-:W-:Y:S01]  /*47f0*/  @!P1 IADD3 R231, R231, -R141, RZ ;  /* 0x8000008de7e79210 */ /* 0x000fe20007ffe0ff */
[----:B------:R-:W-:Y:S01]  /*4800*/  VIADD R9, R0, 0x5e ;  /* 0x0000005e00097836 */ /* 0x000fe20000000000 */
[----:B------:R-:W-:Y:S01]  /*4810*/  IABS R204, R8 ;  /* 0x0000000800cc7213 */ /* 0x000fe20000000000 */
[----:B------:R-:W-:Y:S01]  /*4820*/  @!P3 IMAD.IADD R151, R151, 0x1, -R141 ;  /* 0x000000019797b824 */ /* 0x000fe200078e0a8d */
[----:B------:R-:W-:Y:S01]  /*4830*/  ISETP.GT.U32.AND P1, PT, R141, R162, PT ;  /* 0x000000a28d00720c */ /* 0x000fe20003f24070 */
[----:B------:R-:W-:Y:S01]  /*4840*/  IMAD.HI.U32 R3, R139, R190, RZ ;  /* 0x000000be8b037227 */ /* 0x000fe200078e00ff */
[----:B------:R-:W-:-:S02]  /*4850*/  IABS R218, R9 ;  /* 0x0000000900da7213 */ /* 0x000fc40000000000 */
[----:B------:R-:W-:Y:S01]  /*4860*/  ISETP.GE.AND P3, PT, R5, RZ, PT ;  /* 0x000000ff0500720c */ /* 0x000fe20003f66270 */
[----:B------:R-:W-:Y:S01]  /*4870*/  @!P2 IMAD.MOV R217, RZ, RZ, -R217 ;  /* 0x000000ffffd9a224 */ /* 0x000fe200078e0ad9 */
[C---:B------:R-:W-:Y:S01]  /*4880*/  ISETP.GT.U32.AND P2, PT, R141.reuse, R151, PT ;  /* 0x000000978d00720c */ /* 0x040fe20003f44070 */
[----:B------:R-:W-:Y:S02]  /*4890*/  @!P5 IMAD.IADD R176, R176, 0x1, -R141 ;  /* 0x00000001b0b0d824 */ /* 0x000fe400078e0a8d */
[----:B------:R-:W-:Y:S02]  /*48a0*/  IMAD.MOV R3, RZ, RZ, -R3 ;  /* 0x000000ffff037224 */ /* 0x000fe400078e0a03 */
[----:B------:R-:W-:Y:S01]  /*48b0*/  @!P4 IMAD.MOV R231, RZ, RZ, -R231 ;  /* 0x000000ffffe7c224 */ /* 0x000fe200078e0ae7 */
[C---:B------:R-:W-:Y:S01]  /*48c0*/  ISETP.GT.U32.AND P4, PT, R141.reuse, R176, PT ;  /* 0x000000b08d00720c */ /* 0x040fe20003f84070 */
[----:B------:R-:W-:Y:S02]  /*48d0*/  IMAD R190, R141, R3, R190 ;  /* 0x000000038dbe7224 */ /* 0x000fe400078e02be */
[----:B------:R-:W-:-:S04]  /*48e0*/  IMAD.HI.U32 R4, R139, R204, RZ ;  /* 0x000000cc8b047227 */ /* 0x000fc800078e00ff */
[----:B------:R-:W-:-:S04]  /*48f0*/  IMAD.HI.U32 R3, R139, R218, RZ ;  /* 0x000000da8b037227 */ /* 0x000fc800078e00ff */
[----:B------:R-:W-:Y:S02]  /*4900*/  IMAD.MOV R4, RZ, RZ, -R4 ;  /* 0x000000ffff047224 */ /* 0x000fe400078e0a04 */
[----:B------:R-:W-:Y:S02]  /*4910*/  IMAD.MOV R3, RZ, RZ, -R3 ;  /* 0x000000ffff037224 */ /* 0x000fe400078e0a03 */
[----:B------:R-:W-:Y:S02]  /*4920*/  IMAD R204, R141, R4, R204 ;  /* 0x000000048dcc7224 */ /* 0x000fe400078e02cc */
[--C-:B------:R-:W-:Y:S01]  /*4930*/  @!P2 IMAD.IADD R151, R151, 0x1, -R141.reuse ;  /* 0x000000019797a824 */ /* 0x100fe200078e0a8d */
[C---:B------:R-:W-:Y:S01]  /*4940*/  ISETP.GT.U32.AND P2, PT, R141.reuse, R190, PT ;  /* 0x000000be8d00720c */ /* 0x040fe20003f44070 */
[C---:B------:R-:W-:Y:S02]  /*4950*/  IMAD R218, R141.reuse, R3, R218 ;  /* 0x000000038dda7224 */ /* 0x040fe400078e02da */
[----:B------:R-:W-:Y:S01]  /*4960*/  @!P1 IMAD.IADD R162, R162, 0x1, -R141 ;  /* 0x00000001a2a29824 */ /* 0x000fe200078e0a8d */
[----:B------:R-:W-:Y:S01]  /*4970*/  ISETP.GE.AND P1, PT, R6, RZ, PT ;  /* 0x000000ff0600720c */ /* 0x000fe20003f26270 */
[----:B------:R-:W-:Y:S01]  /*4980*/  @!P6 IMAD.MOV R151, RZ, RZ, -R151 ;  /* 0x000000ffff97e224 */ /* 0x000fe200078e0a97 */
[C---:B------:R-:W-:Y:S01]  /*4990*/  ISETP.GT.U32.AND P6, PT, R141.reuse, R204, PT ;  /* 0x000000cc8d00720c */ /* 0x040fe20003fc4070 */
[----:B------:R-:W-:Y:S01]  /*49a0*/  @!P4 IMAD.IADD R176, R176, 0x1, -R141 ;  /* 0x00000001b0b0c824 */ /* 0x000fe200078e0a8d */
[C---:B------:R-:W-:Y:S01]  /*49b0*/  ISETP.GT.U32.AND P4, PT, R141.reuse, R218, PT ;  /* 0x000000da8d00720c */ /* 0x040fe20003f84070 */
[C---:B------:R-:W-:Y:S01]  /*49c0*/  VIADD R5, R0.reuse, 0x5f ;  /* 0x0000005f00057836 */ /* 0x040fe20000000000 */
[----:B------:R-:W-:Y:S01]  /*49d0*/  ISETP.GT.U32.AND P5, PT, R141, R162, PT ;  /* 0x000000a28d00720c */ /* 0x000fe20003fa4070 */
[----:B------:R-:W-:Y:S01]  /*49e0*/  @!P0 IMAD.MOV R245, RZ, RZ, -R245 ;  /* 0x000000fffff58224 */ /* 0x000fe200078e0af5 */
[----:B------:R-:W-:Y:S01]  /*49f0*/  ISETP.GE.AND P0, PT, R7, RZ, PT ;  /* 0x000000ff0700720c */ /* 0x000fe20003f06270 */
[----:B------:R-:W-:Y:S01]  /*4a00*/  VIADD R7, R0, 0x60 ;  /* 0x0000006000077836 */ /* 0x000fe20000000000 */
[----:B------:R-:W-:Y:S01]  /*4a10*/  IABS R232, R5 ;  /* 0x0000000500e87213 */ /* 0x000fe20000000000 */
[--C-:B------:R-:W-:Y:S01]  /*4a20*/  @!P2 IMAD.IADD R190, R190, 0x1, -R141.reuse ;  /* 0x00000001bebea824 */ /* 0x100fe200078e0a8d */
[----:B------:R-:W-:Y:S01]  /*4a30*/  ISETP.GE.AND P2, PT, R9, RZ, PT ;  /* 0x000000ff0900720c */ /* 0x000fe20003f46270 */
[----:B------:R-:W-:Y:S01]  /*4a40*/  VIADD R9, R0, 0x61 ;  /* 0x0000006100097836 */ /* 0x000fe20000000000 */
[----:B------:R-:W-:Y:S01]  /*4a50*/  IABS R248, R7 ;  /* 0x0000000700f87213 */ /* 0x000fe20000000000 */
[--C-:B------:R-:W-:Y:S01]  /*4a60*/  @!P6 IMAD.IADD R204, R204, 0x1, -R141.reuse ;  /* 0x00000001cccce824 */ /* 0x100fe200078e0a8d */
[----:B------:R-:W-:Y:S01]  /*4a70*/  ISETP.GT.U32.AND P6, PT, R141, R190, PT ;  /* 0x000000be8d00720c */ /* 0x000fe20003fc4070 */
[----:B------:R-:W-:Y:S01]  /*4a80*/  @!P4 IMAD.IADD R218, R218, 0x1, -R141 ;  /* 0x00000001dadac824 */ /* 0x000fe200078e0a8d */
[----:B------:R-:W-:Y:S01]  /*4a90*/  IABS R150, R9 ;  /* 0x0000000900967213 */ /* 0x000fe20000000000 */
[----:B------:R-:W-:-:S03]  /*4aa0*/  IMAD.HI.U32 R3, R139, R232, RZ ;  /* 0x000000e88b037227 */ /* 0x000fc600078e00ff */
[----:B------:R-:W-:Y:S01]  /*4ab0*/  ISETP.GT.U32.AND P4, PT, R141, R218, PT ;  /* 0x000000da8d00720c */ /* 0x000fe20003f84070 */
[----:B------:R-:W-:Y:S01]  /*4ac0*/  @!P5 IMAD.IADD R162, R162, 0x1, -R141 ;  /* 0x00000001a2a2d824 */ /* 0x000fe200078e0a8d */
[----:B------:R-:W-:Y:S01]  /*4ad0*/  ISETP.GE.AND P5, PT, R8, RZ, PT ;  /* 0x000000ff0800720c */ /* 0x000fe20003fa6270 */
[----:B------:R-:W-:Y:S02]  /*4ae0*/  IMAD.MOV R4, RZ, RZ, -R3 ;  /* 0x000000ffff047224 */ /* 0x000fe400078e0a03 */
[----:B------:R-:W-:-:S04]  /*4af0*/  IMAD.HI.U32 R3, R139, R248, RZ ;  /* 0x000000f88b037227 */ /* 0x000fc800078e00ff */
[----:B------:R-:W-:Y:S01]  /*4b00*/  @!P3 IMAD.MOV R162, RZ, RZ, -R162 ;  /* 0x000000ffffa2b224 */ /* 0x000fe200078e0aa2 */
[C---:B------:R-:W-:Y:S01]  /*4b10*/  ISETP.GT.U32.AND P3, PT, R141.reuse, R204, PT ;  /* 0x000000cc8d00720c */ /* 0x040fe20003f64070 */
[C---:B------:R-:W-:Y:S02]  /*4b20*/  IMAD R232, R141.reuse, R4, R232 ;  /* 0x000000048de87224 */ /* 0x040fe400078e02e8 */
[----:B------:R-:W-:Y:S02]  /*4b30*/  IMAD.MOV R3, RZ, RZ, -R3 ;  /* 0x000000ffff037224 */ /* 0x000fe400078e0a03 */
[----:B------:R-:W-:Y:S01]  /*4b40*/  @!P6 IMAD.IADD R190, R190, 0x1, -R141 ;  /* 0x00000001bebee824 */ /* 0x000fe200078e0a8d */
[C---:B------:R-:W-:Y:S01]  /*4b50*/  ISETP.GT.U32.AND P6, PT, R141.reuse, R232, PT ;  /* 0x000000e88d00720c */ /* 0x040fe20003fc4070 */
[----:B------:R-:W-:Y:S02]  /*4b60*/  IMAD R248, R141, R3, R248 ;  /* 0x000000038df87224 */ /* 0x000fe400078e02f8 */
[----:B------:R-:W-:-:S02]  /*4b70*/  VIADD R10, R0, 0x62 ;  /* 0x00000062000a7836 */ /* 0x000fc40000000000 */
[----:B------:R-:W-:Y:S01]  /*4b80*/  @!P4 IMAD.IADD R218, R218, 0x1, -R141 ;  /* 0x00000001dadac824 */ /* 0x000fe200078e0a8d */
[----:B------:R-:W-:Y:S01]  /*4b90*/  ISETP.GT.U32.AND P4, PT, R141, R248, PT ;  /* 0x000000f88d00720c */ /* 0x000fe20003f84070 */
[----:B------:R-:W-:Y:S01]  /*4ba0*/  IMAD.HI.U32 R3, R139, R150, RZ ;  /* 0x000000968b037227 */ /* 0x000fe200078e00ff */
[----:B------:R-:W-:-:S03]  /*4bb0*/  IABS R6, R10 ;  /* 0x0000000a00067213 */ /* 0x000fc60000000000 */
[----:B------:R-:W-:Y:S01]  /*4bc0*/  @!P3 IMAD.IADD R204, R204, 0x1, -R141 ;  /* 0x00000001ccccb824 */ /* 0x000fe200078e0a8d */
[----:B------:R-:W-:Y:S01]  /*4bd0*/  ISETP.GE.AND P3, PT, R5, RZ, PT ;  /* 0x000000ff0500720c */ /* 0x000fe20003f66270 */
[----:B------:R-:W-:Y:S02]  /*4be0*/  VIADD R5, R0, 0x63 ;  /* 0x0000006300057836 */ /* 0x000fe40000000000 */
[----:B------:R-:W-:Y:S02]  /*4bf0*/  IMAD.MOV R3, RZ, RZ, -R3 ;  /* 0x000000ffff037224 */ /* 0x000fe400078e0a03 */
[----:B------:R-:W-:-:S04]  /*4c00*/  IMAD.HI.U32 R4, R139, R6, RZ ;  /* 0x000000068b047227 */ /* 0x000fc800078e00ff */
[--C-:B------:R-:W-:Y:S01]  /*4c10*/  @!P6 IMAD.IADD R232, R232, 0x1, -R141.reuse ;  /* 0x00000001e8e8e824 */ /* 0x100fe200078e0a8d */
[----:B------:R-:W-:Y:S01]  /*4c20*/  ISETP.GE.AND P6, PT, R7, RZ, PT ;  /* 0x000000ff0700720c */ /* 0x000fe20003fc6270 */
[C---:B------:R-:W-:Y:S01]  /*4c30*/  IMAD R150, R141.reuse, R3, R150 ;  /* 0x000000038d967224 */ /* 0x040fe200078e0296 */
[----:B------:R-:W-:Y:S01]  /*4c40*/  IABS R3, R5 ;  /* 0x0000000500037213 */ /* 0x000fe20000000000 */
[----:B------:R-:W-:Y:S02]  /*4c50*/  IMAD.MOV R4, RZ, RZ, -R4 ;  /* 0x000000ffff047224 */ /* 0x000fe400078e0a04 */
[----:B------:R-:W-:Y:S02]  /*4c60*/  VIADD R7, R0, 0x64 ;  /* 0x0000006400077836 */ /* 0x000fe40000000000 */
[----:B------:R-:W-:Y:S01]  /*4c70*/  @!P4 IMAD.IADD R248, R248, 0x1, -R141 ;  /* 0x00000001f8f8c824 */ /* 0x000fe200078e0a8d */
[C---:B------:R-:W-:Y:S01]  /*4c80*/  ISETP.GT.U32.AND P4, PT, R141.reuse, R232, PT ;  /* 0x000000e88d00720c */ /* 0x040fe20003f84070 */
[----:B------:R-:W-:Y:S01]  /*4c90*/  IMAD R163, R141, R4, R6 ;  /* 0x000000048da37224 */ /* 0x000fe200078e0206 */
[----:B------:R-:W-:Y:S01]  /*4ca0*/  IABS R8, R7 ;  /* 0x0000000700087213 */ /* 0x000fe20000000000 */
[----:B------:R-:W-:-:S02]  /*4cb0*/  IMAD.MOV.U32 R6, RZ, RZ, R3 ;  /* 0x000000ffff067224 */ /* 0x000fc400078e0003 */
[----:B------:R-:W-:Y:S01]  /*4cc0*/  @!P1 IMAD.MOV R176, RZ, RZ, -R176 ;  /* 0x000000ffffb09224 */ /* 0x000fe200078e0ab0 */
[----:B------:R-:W-:Y:S01]  /*4cd0*/  ISETP.GT.U32.AND P1, PT, R141, R248, PT ;  /* 0x000000f88d00720c */ /* 0x000fe20003f24070 */
[----:B------:R-:W-:-:S04]  /*4ce0*/  IMAD.HI.U32 R3, R139, R6, RZ ;  /* 0x000000068b037227 */ /* 0x000fc800078e00ff */
[----:B------:R-:W-:Y:S01]  /*4cf0*/  @!P5 IMAD.MOV R204, RZ, RZ, -R204 ;  /* 0x000000ffffccd224 */ /* 0x000fe200078e0acc */
[----:B------:R-:W-:Y:S01]  /*4d00*/  ISETP.GT.U32.AND P5, PT, R141, R163, PT ;  /* 0x000000a38d00720c */ /* 0x000fe20003fa4070 */
[----:B------:R-:W-:-:S04]  /*4d10*/  IMAD.HI.U32 R4, R139, R8, RZ ;  /* 0x000000088b047227 */ /* 0x000fc800078e00ff */
[----:B------:R-:W-:Y:S02]  /*4d20*/  IMAD.MOV R3, RZ, RZ, -R3 ;  /* 0x000000ffff037224 */ /* 0x000fe400078e0a03 */
[----:B------:R-:W-:Y:S01]  /*4d30*/  @!P0 IMAD.MOV R190, RZ, RZ, -R190 ;  /* 0x000000ffffbe8224 */ /* 0x000fe200078e0abe */
[C---:B------:R-:W-:Y:S01]  /*4d40*/  ISETP.GT.U32.AND P0, PT, R141.reuse, R150, PT ;  /* 0x000000968d00720c */ /* 0x040fe20003f04070 */
[--C-:B------:R-:W-:Y:S01]  /*4d50*/  @!P4 IMAD.IADD R232, R232, 0x1, -R141.reuse ;  /* 0x00000001e8e8c824 */ /* 0x100fe200078e0a8d */
[----:B------:R-:W-:Y:S01]  /*4d60*/  ISETP.GE.AND P4, PT, R10, RZ, PT ;  /* 0x000000ff0a00720c */ /* 0x000fe20003f86270 */
[----:B------:R-:W-:Y:S02]  /*4d70*/  IMAD.MOV R4, RZ, RZ, -R4 ;  /* 0x000000ffff047224 */ /* 0x000fe400078e0a04 */
[----:B------:R-:W-:Y:S02]  /*4d80*/  IMAD R177, R141, R3, R6 ;  /* 0x000000038db17224 */ /* 0x000fe400078e0206 */
[----:B------:R-:W-:Y:S01]  /*4d90*/  @!P1 IMAD.IADD R248, R248, 0x1, -R141 ;  /* 0x00000001f8f89824 */ /* 0x000fe200078e0a8d */
[----:B------:R-:W-:Y:S01]  /*4da0*/  ISETP.GE.AND P1, PT, R5, RZ, PT ;  /* 0x000000ff0500720c */ /* 0x000fe20003f26270 */
[----:B------:R-:W-:-:S02]  /*4db0*/  IMAD R191, R141, R4, R8 ;  /* 0x000000048dbf7224 */ /* 0x000fc400078e0208 */
[----:B------:R-:W-:Y:S01]  /*4dc0*/  @!P3 IMAD.MOV R232, RZ, RZ, -R232 ;  /* 0x000000ffffe8b224 */ /* 0x000fe200078e0ae8 */
[----:B------:R-:W-:Y:S01]  /*4dd0*/  ISETP.GT.U32.AND P3, PT, R141, R177, PT ;  /* 0x000000b18d00720c */ /* 0x000fe20003f64070 */
[--C-:B------:R-:W-:Y:S02]  /*4de0*/  @!P5 IMAD.IADD R163, R163, 0x1, -R141.reuse ;  /* 0x00000001a3a3d824 */ /* 0x100fe400078e0a8d */
[----:B------:R-:W-:Y:S01]  /*4df0*/  @!P6 IMAD.MOV R248, RZ, RZ, -R248 ;  /* 0x000000fffff8e224 */ /* 0x000fe200078e0af8 */
[C---:B------:R-:W-:Y:S01]  /*4e00*/  ISETP.GT.U32.AND P6, PT, R141.reuse, R191, PT ;  /* 0x000000bf8d00720c */ /* 0x040fe20003fc4070 */
[--C-:B------:R-:W-:Y:S01]  /*4e10*/  @!P0 IMAD.IADD R150, R150, 0x1, -R141.reuse ;  /* 0x0000000196968824 */ /* 0x100fe200078e0a8d */
[----:B------:R-:W-:Y:S01]  /*4e20*/  ISETP.GT.U32.AND P5, PT, R141, R163, PT ;  /* 0x000000a38d00720c */ /* 0x000fe20003fa4070 */
[C---:B------:R-:W-:Y:S02]  /*4e30*/  VIADD R4, R0.reuse, 0x65 ;  /* 0x0000006500047836 */ /* 0x040fe40000000000 */
[----:B------:R-:W-:Y:S01]  /*4e40*/  @!P2 IMAD.MOV R218, RZ, RZ, -R218 ;  /* 0x000000ffffdaa224 */ /* 0x000fe200078e0ada */
[----:B------:R-:W-:Y:S01]  /*4e50*/  ISETP.GE.AND P2, PT, R9, RZ, PT ;  /* 0x000000ff0900720c */ /* 0x000fe20003f46270 */
[C---:B------:R-:W-:Y:S01]  /*4e60*/  VIADD R9, R0.reuse, 0x66 ;  /* 0x0000006600097836 */ /* 0x040fe20000000000 */
[----:B------:R-:W-:Y:S01]  /*4e70*/  ISETP.GT.U32.AND P0, PT, R141, R150, PT ;  /* 0x000000968d00720c */ /* 0x000fe20003f04070 */
[--C-:B------:R-:W-:Y:S01]  /*4e80*/  @!P3 IMAD.IADD R177, R177, 0x1, -R141.reuse ;  /* 0x00000001b1b1b824 */ /* 0x100fe200078e0a8d */
[----:B------:R-:W-:Y:S01]  /*4e90*/  IABS R6, R4 ;  /* 0x0000000400067213 */ /* 0x000fe20000000000 */
[----:B------:R-:W-:Y:S01]  /*4ea0*/  VIADD R11, R0, 0x6a ;  /* 0x0000006a000b7836 */ /* 0x000fe20000000000 */
[----:B------:R-:W-:Y:S01]  /*4eb0*/  IABS R8, R9 ;  /* 0x0000000900087213 */ /* 0x000fe20000000000 */
[----:B------:R-:W-:Y:S01]  /*4ec0*/  @!P6 IMAD.IADD R191, R191, 0x1, -R141 ;  /* 0x00000001bfbfe824 */ /* 0x000fe200078e0a8d */
[----:B------:R-:W-:Y:S01]  /*4ed0*/  ISETP.GT.U32.AND P3, PT, R141, R177, PT ;  /* 0x000000b18d00720c */ /* 0x000fe20003f64070 */
[----:B------:R-:W-:Y:S01]  /*4ee0*/  IMAD.HI.U32 R3, R139, R6, RZ ;  /* 0x000000068b037227 */ /* 0x000fe200078e00ff */
[----:B------:R-:W-:-:S02]  /*4ef0*/  IABS R164, R11 ;  /* 0x0000000b00a47213 */ /* 0x000fc40000000000 */
[----:B------:R-:W-:Y:S01]  /*4f00*/  ISETP.GT.U32.AND P6, PT, R141, R191, PT ;  /* 0x000000bf8d00720c */ /* 0x000fe20003fc4070 */
[----:B------:R-:W-:Y:S01]  /*4f10*/  @!P5 IMAD.IADD R163, R163, 0x1, -R141 ;  /* 0x00000001a3a3d824 */ /* 0x000fe200078e0a8d */
[----:B------:R-:W-:Y:S01]  /*4f20*/  ISETP.GE.AND P5, PT, R4, RZ, PT ;  /* 0x000000ff0400720c */ /* 0x000fe20003fa6270 */
[----:B------:R-:W-:-:S04]  /*4f30*/  IMAD.HI.U32 R4, R139, R8, RZ ;  /* 0x000000088b047227 */ /* 0x000fc800078e00ff */
[----:B------:R-:W-:Y:S02]  /*4f40*/  IMAD.MOV R3, RZ, RZ, -R3 ;  /* 0x000000ffff037224 */ /* 0x000fe400078e0a03 */
[----:B------:R-:W-:Y:S01]  /*4f50*/  @!P0 IMAD.IADD R150, R150, 0x1, -R141 ;  /* 0x0000000196968824 */ /* 0x000fe200078e0a8d */
[----:B------:R-:W-:Y:S01]  /*4f60*/  ISETP.GE.AND P0, PT, R7, RZ, PT ;  /* 0x000000ff0700720c */ /* 0x000fe20003f06270 */
[----:B------:R-:W-:Y:S02]  /*4f70*/  IMAD.MOV R4, RZ, RZ, -R4 ;  /* 0x000000ffff047224 */ /* 0x000fe400078e0a04 */
[C---:B------:R-:W-:Y:S02]  /*4f80*/  IMAD R205, R141.reuse, R3, R6 ;  /* 0x000000038dcd7224 */ /* 0x040fe400078e0206 */
[----:B------:R-:W-:Y:S02]  /*4f90*/  VIADD R7, R0, 0x67 ;  /* 0x0000006700077836 */ /* 0x000fe40000000000 */
[----:B------:R-:W-:-:S02]  /*4fa0*/  IMAD R219, R141, R4, R8 ;  /* 0x000000048ddb7224 */ /* 0x000fc400078e0208 */
        /* <DEDUP_REMOVED lines=8> */
[----:B------:R-:W-:Y:S02]  /*5030*/  IMAD.MOV.U32 R6, RZ, RZ, R5 ;  /* 0x000000ffff067224 */ /* 0x000fe400078e0005 */
[----:B------:R-:W-:-:S02]  /*5040*/  VIADD R5, R0, 0x68 ;  /* 0x0000006800057836 */ /* 0x000fc40000000000 */
[----:B------:R-:W-:-:S03]  /*5050*/  IMAD.HI.U32 R3, R139, R6, RZ ;  /* 0x000000068b037227 */ /* 0x000fc600078e00ff */
[----:B------:R-:W-:Y:S01]  /*5060*/  IABS R8, R5 ;  /* 0x0000000500087213 */ /* 0x000fe20000000000 */
[----:B------:R-:W-:Y:S02]  /*5070*/  @!P3 IMAD.IADD R205, R205, 0x1, -R141 ;  /* 0x00000001cdcdb824 */ /* 0x000fe400078e0a8d */
[----:B------:R-:W-:Y:S02]  /*5080*/  IMAD.MOV R3, RZ, RZ, -R3 ;  /* 0x000000ffff037224 */ /* 0x000fe400078e0a03 */
[----:B------:R-:W-:Y:S01]  /*5090*/  @!P6 IMAD.IADD R219, R219, 0x1, -R141 ;  /* 0x00000001dbdbe824 */ /* 0x000fe200078e0a8d */
[C---:B------:R-:W-:Y:S01]  /*50a0*/  ISETP.GT.U32.AND P6, PT, R141.reuse, R205, PT ;  /* 0x000000cd8d00720c */ /* 0x040fe20003fc4070 */
[----:B------:R-:W-:Y:S02]  /*50b0*/  IMAD R233, R141, R3, R6 ;  /* 0x000000038de97224 */ /* 0x000fe400078e0206 */
[----:B------:R-:W-:Y:S01]  /*50c0*/  IMAD.HI.U32 R3, R139, R8, RZ ;  /* 0x000000088b037227 */ /* 0x000fe200078e00ff */
[----:B------:R-:W-:-:S02]  /*50d0*/  ISETP.GT.U32.AND P1, PT, R141, R219, PT ;  /* 0x000000db8d00720c */ /* 0x000fc40003f24070 */
[C---:B------:R-:W-:Y:S01]  /*50e0*/  ISETP.GT.U32.AND P3, PT, R141.reuse, R233, PT ;  /* 0x000000e98d00720c */ /* 0x040fe20003f64070 */
[----:B------:R-:W-:Y:S02]  /*50f0*/  IMAD.MOV R3, RZ, RZ, -R3 ;  /* 0x000000ffff037224 */ /* 0x000fe400078e0a03 */
[----:B------:R-:W-:Y:S02]  /*5100*/  VIADD R9, R0, 0x69 ;  /* 0x0000006900097836 */ /* 0x000fe40000000000 */
[----:B------:R-:W-:Y:S02]  /*5110*/  IMAD R145, R141, R3, R8 ;  /* 0x000000038d917224 */ /* 0x000fe400078e0208 */
[----:B------:R-:W-:Y:S01]  /*5120*/  @!P6 IADD3 R205, R205, -R141, RZ ;  /* 0x8000008dcdcde210 */ /* 0x000fe20007ffe0ff */
[----:B------:R-:W-:Y:S01]  /*5130*/  IMAD.HI.U32 R3, R139, R164, RZ ;  /* 0x000000a48b037227 */ /* 0x000fe200078e00ff */
[----:B------:R-:W-:Y:S02]  /*5140*/  IABS R10, R9 ;  /* 0x00000009000a7213 */ /* 0x000fe40000000000 */
[----:B------:R-:W-:Y:S01]  /*5150*/  ISETP.GT.U32.AND P6, PT, R141, R145, PT ;  /* 0x000000918d00720c */ /* 0x000fe20003fc4070 */
[----:B------:R-:W-:-:S02]  /*5160*/  IMAD.MOV R3, RZ, RZ, -R3 ;  /* 0x000000ffff037224 */ /* 0x000fc400078e0a03 */
[----:B------:R-:W-:Y:S02]  /*5170*/  VIADD R6, R0, 0x6b ;  /* 0x0000006b00067836 */ /* 0x000fe40000000000 */
[----:B------:R-:W-:Y:S02]  /*5180*/  IMAD R164, R141, R3, R164 ;  /* 0x000000038da47224 */ /* 0x000fe400078e02a4 */
[----:B------:R-:W-:Y:S01]  /*5190*/  IMAD.HI.U32 R4, R139, R10, RZ ;  /* 0x0000000a8b047227 */ /* 0x000fe200078e00ff */
[----:B------:R-:W-:-:S03]  /*51a0*/  IABS R178, R6 ;  /* 0x0000000600b27213 */ /* 0x000fc60000000000 */
[----:B------:R-:W-:Y:S01]  /*51b0*/  @!P4 IMAD.MOV R163, RZ, RZ, -R163 ;  /* 0x000000ffffa3c224 */ /* 0x000fe200078e0aa3 */
[----:B------:R-:W-:Y:S01]  /*51c0*/  ISETP.GE.AND P4, PT, R7, RZ, PT ;  /* 0x000000ff0700720c */ /* 0x000fe20003f86270 */
[--C-:B------:R-:W-:Y:S01]  /*51d0*/  @!P6 IMAD.IADD R145, R145, 0x1, -R141.reuse ;  /* 0x000000019191e824 */ /* 0x100fe200078e0a8d */
[----:B------:R-:W-:Y:S01]  /*51e0*/  ISETP.GT.U32.AND P6, PT, R141, R164, PT ;  /* 0x000000a48d00720c */ /* 0x000fe20003fc4070 */
[----:B------:R-:W-:Y:S01]  /*51f0*/  @!P1 IMAD.IADD R219, R219, 0x1, -R141 ;  /* 0x00000001dbdb9824 */ /* 0x000fe200078e0a8d */
[----:B------:R-:W-:Y:S01]  /*5200*/  ISETP.GE.AND P1, PT, R9, RZ, PT ;  /* 0x000000ff0900720c */ /* 0x000fe20003f26270 */
[----:B------:R-:W-:Y:S02]  /*5210*/  VIADD R7, R0, 0x6c ;  /* 0x0000006c00077836 */ /* 0x000fe40000000000 */
[----:B------:R-:W-:Y:S02]  /*5220*/  IMAD.MOV R4, RZ, RZ, -R4 ;  /* 0x000000ffff047224 */ /* 0x000fe400078e0a04 */
[----:B------:R-:W-:Y:S01]  /*5230*/  @!P2 IMAD.MOV R219, RZ, RZ, -R219 ;  /* 0x000000ffffdba224 */ /* 0x000fe200078e0adb */
[----:B------:R-:W-:Y:S01]  /*5240*/  IABS R192, R7 ;  /* 0x0000000700c07213 */ /* 0x000fe20000000000 */
[C---:B------:R-:W-:Y:S01]  /*5250*/  IMAD R149, R141.reuse, R4, R10 ;  /* 0x000000048d957224 */ /* 0x040fe200078e020a */
[----:B------:R-:W-:Y:S01]  /*5260*/  ISETP.GT.U32.AND P2, PT, R141, R145, PT ;  /* 0x000000918d00720c */ /* 0x000fe20003f44070 */
[----:B------:R-:W-:-:S04]  /*5270*/  IMAD.HI.U32 R4, R139, R178, RZ ;  /* 0x000000b28b047227 */ /* 0x000fc800078e00ff */
[----:B------:R-:W-:Y:S02]  /*5280*/  @!P6 IMAD.IADD R164, R164, 0x1, -R141 ;  /* 0x00000001a4a4e824 */ /* 0x000fe400078e0a8d */
[----:B------:R-:W-:Y:S02]  /*5290*/  IMAD.MOV R4, RZ, RZ, -R4 ;  /* 0x000000ffff047224 */ /* 0x000fe400078e0a04 */
[----:B------:R-:W-:Y:S01]  /*52a0*/  IMAD.HI.U32 R3, R139, R192, RZ ;  /* 0x000000c08b037227 */ /* 0x000fe200078e00ff */
[----:B------:R-:W-:-:S03]  /*52b0*/  ISETP.GT.U32.AND P6, PT, R141, R164, PT ;  /* 0x000000a48d00720c */ /* 0x000fc60003fc4070 */
[----:B------:R-:W-:Y:S02]  /*52c0*/  IMAD R178, R141, R4, R178 ;  /* 0x000000048db27224 */ /* 0x000fe400078e02b2 */
[----:B------:R-:W-:Y:S02]  /*52d0*/  IMAD.MOV R3, RZ, RZ, -R3 ;  /* 0x000000ffff037224 */ /* 0x000fe400078e0a03 */
[----:B------:R-:W-:Y:S01]  /*52e0*/  @!P2 IMAD.IADD R145, R145, 0x1, -R141 ;  /* 0x000000019191a824 */ /* 0x000fe200078e0a8d */
[C---:B------:R-:W-:Y:S01]  /*52f0*/  ISETP.GT.U32.AND P2, PT, R141.reuse, R178, PT ;  /* 0x000000b28d00720c */ /* 0x040fe20003f44070 */
[C---:B------:R-:W-:Y:S02]  /*5300*/  IMAD R192, R141.reuse, R3, R192 ;  /* 0x000000038dc07224 */ /* 0x040fe400078e02c0 */
[----:B------:R-:W-:Y:S01]  /*5310*/  @!P5 IMAD.MOV R205, RZ, RZ, -R205 ;  /* 0x000000ffffcdd224 */ /* 0x000fe200078e0acd */
[C---:B------:R-:W-:Y:S01]  /*5320*/  ISETP.GT.U32.AND P5, PT, R141.reuse, R149, PT ;  /* 0x000000958d00720c */ /* 0x040fe20003fa4070 */
[----:B------:R-:W-:Y:S01]  /*5330*/  @!P6 IMAD.IADD R164, R164, 0x1, -R141 ;  /* 0x00000001a4a4e824 */ /* 0x000fe200078e0a8d */
[----:B------:R-:W-:Y:S01]  /*5340*/  ISETP.GT.U32.AND P6, PT, R141, R192, PT ;  /* 0x000000c08d00720c */ /* 0x000fe20003fc4070 */
[----:B------:R-:W-:-:S02]  /*5350*/  VIADD R10, R0, 0x6f ;  /* 0x0000006f000a7836 */ /* 0x000fc40000000000 */
[--C-:B------:R-:W-:Y:S02]  /*5360*/  @!P3 IMAD.IADD R233, R233, 0x1, -R141.reuse ;  /* 0x00000001e9e9b824 */ /* 0x100fe400078e0a8d */
[----:B------:R-:W-:Y:S01]  /*5370*/  VIADD R8, R0, 0x6d ;  /* 0x0000006d00087836 */ /* 0x000fe20000000000 */
[----:B------:R-:W-:Y:S01]  /*5380*/  IABS R234, R10 ;  /* 0x0000000a00ea7213 */ /* 0x000fe20000000000 */
[--C-:B------:R-:W-:Y:S01]  /*5390*/  @!P2 IMAD.IADD R178, R178, 0x1, -R141.reuse ;  /* 0x00000001b2b2a824 */ /* 0x100fe200078e0a8d */
[----:B------:R-:W-:Y:S01]  /*53a0*/  ISETP.GT.U32.AND P3, PT, R141, R233, PT ;  /* 0x000000e98d00720c */ /* 0x000fe20003f64070 */
[----:B------:R-:W-:Y:S01]  /*53b0*/  VIADD R9, R0, 0x6e ;  /* 0x0000006e00097836 */ /* 0x000fe20000000000 */
[----:B------:R-:W-:Y:S01]  /*53c0*/  IABS R206, R8 ;  /* 0x0000000800ce7213 */ /* 0x000fe20000000000 */
[----:B------:R-:W-:Y:S01]  /*53d0*/  @!P5 IMAD.IADD R149, R149, 0x1, -R141 ;  /* 0x000000019595d824 */ /* 0x000fe200078e0a8d */
[----:B------:R-:W-:Y:S01]  /*53e0*/  ISETP.GE.AND P2, PT, R7, RZ, PT ;  /* 0x000000ff0700720c */ /* 0x000fe20003f46270 */
[----:B------:R-:W-:Y:S01]  /*53f0*/  @!P0 IMAD.MOV R191, RZ, RZ, -R191 ;  /* 0x000000ffffbf8224 */ /* 0x000fe200078e0abf */
[----:B------:R-:W-:Y:S01]  /*5400*/  ISETP.GE.AND P0, PT, R5, RZ, PT ;  /* 0x000000ff0500720c */ /* 0x000fe20003f06270 */
[----:B------:R-:W-:Y:S01]  /*5410*/  @!P6 IMAD.IADD R192, R192, 0x1, -R141 ;  /* 0x00000001c0c0e824 */ /* 0x000fe200078e0a8d */
[----:B------:R-:W-:Y:S01]  /*5420*/  ISETP.GT.U32.AND P6, PT, R141, R178, PT ;  /* 0x000000b28d00720c */ /* 0x000fe20003fc4070 */
[----:B------:R-:W-:Y:S01]  /*5430*/  IMAD.HI.U32 R5, R139, R234, RZ ;  /* 0x000000ea8b057227 */ /* 0x000fe200078e00ff */
[----:B------:R-:W-:-:S02]  /*5440*/  ISETP.GT.U32.AND P5, PT, R141, R149, PT ;  /* 0x000000958d00720c */ /* 0x000fc40003fa4070 */
[----:B------:R-:W-:Y:S01]  /*5450*/  IABS R220, R9 ;  /* 0x0000000900dc7213 */ /* 0x000fe20000000000 */
[----:B------:R-:W-:-:S04]  /*5460*/  IMAD.HI.U32 R3, R139, R206, RZ ;  /* 0x000000ce8b037227 */ /* 0x000fc800078e00ff */
[----:B------:R-:W-:Y:S02]  /*5470*/  IMAD.MOV R5, RZ, RZ, -R5 ;  /* 0x000000ffff057224 */ /* 0x000fe400078e0a05 */
[----:B------:R-:W-:-:S04]  /*5480*/  IMAD.HI.U32 R4, R139, R220, RZ ;  /* 0x000000dc8b047227 */ /* 0x000fc800078e00ff */
[----:B------:R-:W-:Y:S02]  /*5490*/  IMAD.MOV R3, RZ, RZ, -R3 ;  /* 0x000000ffff037224 */ /* 0x000fe400078e0a03 */
[----:B------:R-:W-:Y:S02]  /*54a0*/  IMAD R234, R141, R5, R234 ;  /* 0x000000058dea7224 */ /* 0x000fe400078e02ea */
[----:B------:R-:W-:Y:S01]  /*54b0*/  @!P3 IMAD.IADD R233, R233, 0x1, -R141 ;  /* 0x00000001e9e9b824 */ /* 0x000fe200078e0a8d */
[----:B------:R-:W-:Y:S01]  /*54c0*/  ISETP.GE.AND P3, PT, R11, RZ, PT ;  /* 0x000000ff0b00720c */ /* 0x000fe20003f66270 */
[----:B------:R-:W-:Y:S02]  /*54d0*/  IMAD.MOV R4, RZ, RZ, -R4 ;  /* 0x000000ffff047224 */ /* 0x000fe400078e0a04 */
[----:B------:R-:W-:Y:S02]  /*54e0*/  IMAD R206, R141, R3, R206 ;  /* 0x000000038dce7224 */ /* 0x000fe400078e02ce */
[----:B------:R-:W-:-:S02]  /*54f0*/  VIADD R7, R0, 0x70 ;  /* 0x0000007000077836 */ /* 0x000fc40000000000 */
[--C-:B------:R-:W-:Y:S01]  /*5500*/  @!P6 IMAD.IADD R178, R178, 0x1, -R141.reuse ;  /* 0x00000001b2b2e824 */ /* 0x100fe200078e0a8d */
[----:B------:R-:W-:Y:S01]  /*5510*/  ISETP.GT.U32.AND P6, PT, R141, R234, PT ;  /* 0x000000ea8d00720c */ /* 0x000fe20003fc4070 */
[----:B------:R-:W-:Y:S01]  /*5520*/  @!P5 IMAD.IADD R149, R149, 0x1, -R141 ;  /* 0x000000019595d824 */ /* 0x000fe200078e0a8d */
[----:B------:R-:W-:Y:S01]  /*5530*/  ISETP.GE.AND P5, PT, R6, RZ, PT ;  /* 0x000000ff0600720c */ /* 0x000fe20003fa6270 */
[C---:B------:R-:W-:Y:S01]  /*5540*/  IMAD R220, R141.reuse, R4, R220 ;  /* 0x000000048ddc7224 */ /* 0x040fe200078e02dc */
[----:B------:R-:W-:Y:S01]  /*5550*/  IABS R4, R7 ;  /* 0x0000000700047213 */ /* 0x000fe20000000000 */
[----:B------:R-:W-:Y:S01]  /*5560*/  @!P4 IMAD.MOV R233, RZ, RZ, -R233 ;  /* 0x000000ffffe9c224 */ /* 0x000fe200078e0ae9 */
[C---:B------:R-:W-:Y:S01]  /*5570*/  ISETP.GT.U32.AND P4, PT, R141.reuse, R206, PT ;  /* 0x000000ce8d00720c */ /* 0x040fe20003f84070 */
[----:B------:R-:W-:Y:S01]  /*5580*/  @!P0 IMAD.MOV R145, RZ, RZ, -R145 ;  /* 0x000000ffff918224 */ /* 0x000fe200078e0a91 */
[C---:B------:R-:W-:Y:S01]  /*5590*/  ISETP.GT.U32.AND P0, PT, R141.reuse, R192, PT ;  /* 0x000000c08d00720c */ /* 0x040fe20003f04070 */
[----:B------:R-:W-:Y:S01]  /*55a0*/  @!P1 IMAD.MOV R149, RZ, RZ, -R149 ;  /* 0x000000ffff959224 */ /* 0x000fe200078e0a95 */
[----:B------:R-:W-:Y:S01]  /*55b0*/  ISETP.GT.U32.AND P1, PT, R141, R220, PT ;  /* 0x000000dc8d00720c */ /* 0x000fe20003f24070 */
[----:B------:R-:W-:-:S04]  /*55c0*/  IMAD.HI.U32 R3, R139, R4, RZ ;  /* 0x000000048b037227 */ /* 0x000fc800078e00ff */
[----:B------:R-:W-:Y:S02]  /*55d0*/  IMAD.MOV R131, RZ, RZ, -R3 ;  /* 0x000000ffff837224 */ /* 0x000fe400078e0a03 */
[--C-:B------:R-:W-:Y:S02]  /*55e0*/  @!P6 IMAD.IADD R234, R234, 0x1, -R141.reuse ;  /* 0x00000001eaeae824 */ /* 0x100fe400078e0a8d */
[----:B------:R-:W-:Y:S02]  /*55f0*/  VIADD R5, R0, 0x71 ;  /* 0x0000007100057836 */ /* 0x000fe40000000000 */
[--C-:B------:R-:W-:Y:S01]  /*5600*/  @!P0 IMAD.IADD R192, R192, 0x1, -R141.reuse ;  /* 0x00000001c0c08824 */ /* 0x100fe200078e0a8d */
[----:B------:R-:W-:Y:S01]  /*5610*/  ISETP.GE.AND P0, PT, R9, RZ, PT ;  /* 0x000000ff0900720c */ /* 0x000fe20003f06270 */
[--C-:B------:R-:W-:Y:S01]  /*5620*/  @!P4 IMAD.IADD R206, R206, 0x1, -R141.reuse ;  /* 0x00000001cecec824 */ /* 0x100fe200078e0a8d */
[----:B------:R-:W-:Y:S01]  /*5630*/  IABS R148, R5 ;  /* 0x0000000500947213 */ /* 0x000fe20000000000 */
[C---:B------:R-:W-:Y:S01]  /*5640*/  IMAD R131, R141.reuse, R131, R4 ;  /* 0x000000838d837224 */ /* 0x040fe200078e0204 */
[----:B------:R-:W-:Y:S01]  /*5650*/  ISETP.GE.AND P4, PT, R10, RZ, PT ;  /* 0x000000ff0a00720c */ /* 0x000fe20003f86270 */
[----:B------:R-:W-:Y:S01]  /*5660*/  @!P5 IMAD.MOV R178, RZ, RZ, -R178 ;  /* 0x000000ffffb2d224 */ /* 0x000fe200078e0ab2 */
[C---:B------:R-:W-:Y:S01]  /*5670*/  ISETP.GT.U32.AND P5, PT, R141.reuse, R234, PT ;  /* 0x000000ea8d00720c */ /* 0x040fe20003fa4070 */
[----:B------:R-:W-:Y:S01]  /*5680*/  @!P1 IMAD.IADD R220, R220, 0x1, -R141 ;  /* 0x00000001dcdc9824 */ /* 0x000fe200078e0a8d */
[C---:B------:R-:W-:Y:S01]  /*5690*/  ISETP.GT.U32.AND P1, PT, R141.reuse, R206, PT ;  /* 0x000000ce8d00720c */ /* 0x040fe20003f24070 */
[----:B------:R-:W-:Y:S01]  /*56a0*/  @!P2 IMAD.MOV R192, RZ, RZ, -R192 ;  /* 0x000000ffffc0a224 */ /* 0x000fe200078e0ac0 */
[C---:B------:R-:W-:Y:S01]  /*56b0*/  ISETP.GT.U32.AND P2, PT, R141.reuse, R131, PT ;  /* 0x000000838d00720c */ /* 0x040fe20003f44070 */
[----:B------:R-:W-:Y:S01]  /*56c0*/  @!P3 IMAD.MOV R164, RZ, RZ, -R164 ;  /* 0x000000ffffa4b224 */ /* 0x000fe200078e0aa4 */
[----:B------:R-:W-:Y:S01]  /*56d0*/  ISETP.GE.AND P3, PT, R8, RZ, PT ;  /* 0x000000ff0800720c */ /* 0x000fe20003f66270 */
[----:B------:R-:W-:Y:S01]  /*56e0*/  VIADD R9, R0, 0x72 ;  /* 0x0000007200097836 */ /* 0x000fe20000000000 */
[----:B------:R-:W-:Y:S01]  /*56f0*/  ISETP.GT.U32.AND P6, PT, R141, R220, PT ;  /* 0x000000dc8d00720c */ /* 0x000fe20003fc4070 */
[----:B------:R-:W-:-:S03]  /*5700*/  IMAD.HI.U32 R3, R139, R148, RZ ;  /* 0x000000948b037227 */ /* 0x000fc600078e00ff */
[----:B------:R-:W-:Y:S01]  /*5710*/  IABS R6, R9 ;  /* 0x0000000900067213 */ /* 0x000fe20000000000 */
[----:B------:R-:W-:Y:S02]  /*5720*/  IMAD.MOV R3, RZ, RZ, -R3 ;  /* 0x000000ffff037224 */ /* 0x000fe400078e0a03 */
[--C-:B------:R-:W-:Y:S01]  /*5730*/  @!P5 IMAD.IADD R234, R234, 0x1, -R141.reuse ;  /* 0x00000001eaead824 */ /* 0x100fe200078e0a8d */
[----:B------:R-:W-:Y:S01]  /*5740*/  ISETP.GE.AND P5, PT, R5, RZ, PT ;  /* 0x000000ff0500720c */ /* 0x000fe20003fa6270 */
[----:B------:R-:W-:Y:S02]  /*5750*/  IMAD R148, R141, R3, R148 ;  /* 0x000000038d947224 */ /* 0x000fe400078e0294 */
[--C-:B------:R-:W-:Y:S01]  /*5760*/  @!P1 IMAD.IADD R206, R206, 0x1, -R141.reuse ;  /* 0x00000001cece9824 */ /* 0x100fe200078e0a8d */
[----:B------:R-:W-:Y:S01]  /*5770*/  ISETP.GE.AND P1, PT, R7, RZ, PT ;  /* 0x000000ff0700720c */ /* 0x000fe20003f26270 */
[----:B------:R-:W-:Y:S02]  /*5780*/  VIADD R5, R0, 0x74 ;  /* 0x0000007400057836 */ /* 0x000fe40000000000 */
[----:B------:R-:W-:Y:S01]  /*5790*/  @!P2 IMAD.IADD R131, R131, 0x1, -R141 ;  /* 0x000000018383a824 */ /* 0x000fe200078e0a8d */
[----:B------:R-:W-:Y:S01]  /*57a0*/  ISETP.GE.AND P2, PT, R9, RZ, PT ;  /* 0x000000ff0900720c */ /* 0x000fe20003f46270 */
[----:B------:R-:W-:Y:S01]  /*57b0*/  IMAD.HI.U32 R3, R139, R6, RZ ;  /* 0x000000068b037227 */ /* 0x000fe200078e00ff */
[----:B------:R-:W-:-:S03]  /*57c0*/  IABS R10, R5 ;  /* 0x00000005000a7213 */ /* 0x000fc60000000000 */
[----:B------:R-:W-:Y:S01]  /*57d0*/  @!P6 IMAD.IADD R220, R220, 0x1, -R141 ;  /* 0x00000001dcdce824 */ /* 0x000fe200078e0a8d */
[C---:B------:R-:W-:Y:S01]  /*57e0*/  ISETP.GT.U32.AND P6, PT, R141.reuse, R148, PT ;  /* 0x000000948d00720c */ /* 0x040fe20003fc4070 */
[----:B------:R-:W-:Y:S01]  /*57f0*/  @!P3 IMAD.MOV R206, RZ, RZ, -R206 ;  /* 0x000000ffffceb224 */ /* 0x000fe200078e0ace */
[C---:B------:R-:W-:Y:S01]  /*5800*/  ISETP.GT.U32.AND P3, PT, R141.reuse, R131, PT ;  /* 0x000000838d00720c */ /* 0x040fe20003f64070 */
[----:B------:R-:W-:Y:S02]  /*5810*/  IMAD.MOV R3, RZ, RZ, -R3 ;  /* 0x000000ffff037224 */ /* 0x000fe400078e0a03 */
[----:B------:R-:W-:Y:S02]  /*5820*/  VIADD R11, R0, 0x73 ;  /* 0x00000073000b7836 */ /* 0x000fe40000000000 */
[----:B------:R-:W-:Y:S02]  /*5830*/  IMAD R165, R141, R3, R6 ;  /* 0x000000038da57224 */ /* 0x000fe400078e0206 */
[----:B------:R-:W-:Y:S01]  /*5840*/  IMAD.HI.U32 R3, R139, R10, RZ ;  /* 0x0000000a8b037227 */ /* 0x000fe200078e00ff */
[----:B------:R-:W-:-:S03]  /*5850*/  IABS R8, R11 ;  /* 0x0000000b00087213 */ /* 0x000fc60000000000 */
[----:B------:R-:W-:Y:S02]  /*5860*/  IMAD.MOV R3, RZ, RZ, -R3 ;  /* 0x000000ffff037224 */ /* 0x000fe400078e0a03 */
[--C-:B------:R-:W-:Y:S02]  /*5870*/  @!P6 IMAD.IADD R148, R148, 0x1, -R141.reuse ;  /* 0x000000019494e824 */ /* 0x100fe400078e0a8d */
[----:B------:R-:W-:Y:S02]  /*5880*/  @!P3 IMAD.IADD R131, R131, 0x1, -R141 ;  /* 0x000000018383b824 */ /* 0x000fe400078e0a8d */
[C---:B------:R-:W-:Y:S01]  /*5890*/  IMAD R193, R141.reuse, R3, R10 ;  /* 0x000000038dc17224 */ /* 0x040fe200078e020a */
[----:B------:R-:W-:Y:S01]  /*58a0*/  ISETP.GT.U32.AND P6, PT, R141, R148, PT ;  /* 0x000000948d00720c */ /* 0x000fe20003fc4070 */
[----:B------:R-:W-:Y:S02]  /*58b0*/  @!P1 IMAD.MOV R131, RZ, RZ, -R131 ;  /* 0x000000ffff839224 */ /* 0x000fe400078e0a83 */
[----:B------:R-:W-:Y:S01]  /*58c0*/  IMAD.HI.U32 R4, R139, R8, RZ ;  /* 0x000000088b047227 */ /* 0x000fe200078e00ff */
[----:B------:R-:W-:-:S03]  /*58d0*/  ISETP.GT.U32.AND P1, PT, R141, R193, PT ;  /* 0x000000c18d00720c */ /* 0x000fc60003f24070 */
[----:B------:R-:W-:Y:S02]  /*58e0*/  IMAD.MOV R4, RZ, RZ, -R4 ;  /* 0x000000ffff047224 */ /* 0x000fe400078e0a04 */
[----:B------:R-:W-:Y:S02]  /*58f0*/  VIADD R7, R0, 0x76 ;  /* 0x0000007600077836 */ /* 0x000fe40000000000 */
[C---:B------:R-:W-:Y:S02]  /*5900*/  IMAD R179, R141.reuse, R4, R8 ;  /* 0x000000048db37224 */ /* 0x040fe400078e0208 */
[----:B------:R-:W-:Y:S01]  /*5910*/  @!P0 IMAD.MOV R220, RZ, RZ, -R220 ;  /* 0x000000ffffdc8224 */ /* 0x000fe200078e0adc */
[C---:B------:R-:W-:Y:S01]  /*5920*/  ISETP.GT.U32.AND P0, PT, R141.reuse, R165, PT ;  /* 0x000000a58d00720c */ /* 0x040fe20003f04070 */
[--C-:B------:R-:W-:Y:S01]  /*5930*/  @!P6 IMAD.IADD R148, R148, 0x1, -R141.reuse ;  /* 0x000000019494e824 */ /* 0x100fe200078e0a8d */
[----:B------:R-:W-:Y:S01]  /*5940*/  ISETP.GT.U32.AND P3, PT, R141, R179, PT ;  /* 0x000000b38d00720c */ /* 0x000fe20003f64070 */
[C---:B------:R-:W-:Y:S01]  /*5950*/  VIADD R4, R0.reuse, 0x75 ;  /* 0x0000007500047836 */ /* 0x040fe20000000000 */
[----:B------:R-:W-:Y:S01]  /*5960*/  IABS R8, R7 ;  /* 0x0000000700087213 */ /* 0x000fe20000000000 */
[----:B------:R-:W-:Y:S01]  /*5970*/  @!P1 IMAD.IADD R193, R193, 0x1, -R141 ;  /* 0x00000001c1c19824 */ /* 0x000fe200078e0a8d */
[----:B------:R-:W-:Y:S01]  /*5980*/  ISETP.GE.AND P6, PT, R5, RZ, PT ;  /* 0x000000ff0500720c */ /* 0x000fe20003fc6270 */
[----:B------:R-:W-:Y:S01]  /*5990*/  @!P5 IMAD.MOV R148, RZ, RZ, -R148 ;  /* 0x000000ffff94d224 */ /* 0x000fe200078e0a94 */
[----:B------:R-:W-:Y:S01]  /*59a0*/  IABS R6, R4 ;  /* 0x0000000400067213 */ /* 0x000fe20000000000 */
[----:B------:R-:W-:Y:S01]  /*59b0*/  VIADD R9, R0, 0x77 ;  /* 0x0000007700097836 */ /* 0x000fe20000000000 */
[----:B------:R-:W-:Y:S01]  /*59c0*/  ISETP.GE.AND P5, PT, R4, RZ, PT ;  /* 0x000000ff0400720c */ /* 0x000fe20003fa6270 */
[----:B------:R-:W-:Y:S01]  /*59d0*/  IMAD.HI.U32 R4, R139, R8, RZ ;  /* 0x000000088b047227 */ /* 0x000fe200078e00ff */
[----:B------:R-:W-:-:S02]  /*59e0*/  ISETP.GT.U32.AND P1, PT, R141, R193, PT ;  /* 0x000000c18d00720c */ /* 0x000fc40003f24070 */
[----:B------:R-:W-:Y:S01]  /*59f0*/  IABS R10, R9 ;  /* 0x00000009000a7213 */ /* 0x000fe20000000000 */
[----:B------:R-:W-:Y:S02]  /*5a00*/  IMAD.MOV R4, RZ, RZ, -R4 ;  /* 0x000000ffff047224 */ /* 0x000fe400078e0a04 */
[--C-:B------:R-:W-:Y:S02]  /*5a10*/  @!P0 IMAD.IADD R165, R165, 0x1, -R141.reuse ;  /* 0x00000001a5a58824 */ /* 0x100fe400078e0a8d */
[----:B------:R-:W-:Y:S02]  /*5a20*/  @!P3 IMAD.IADD R179, R179, 0x1, -R141 ;  /* 0x00000001b3b3b824 */ /* 0x000fe400078e0a8d */
[C---:B------:R-:W-:Y:S01]  /*5a30*/  IMAD R221, R141.reuse, R4, R8 ;  /* 0x000000048ddd7224 */ /* 0x040fe200078e0208 */
[----:B------:R-:W-:Y:S01]  /*5a40*/  ISETP.GT.U32.AND P0, PT, R141, R165, PT ;  /* 0x000000a58d00720c */ /* 0x000fe20003f04070 */
[----:B------:R-:W-:Y:S01]  /*5a50*/  IMAD.HI.U32 R3, R139, R6, RZ ;  /* 0x000000068b037227 */ /* 0x000fe200078e00ff */
[----:B------:R-:W-:-:S03]  /*5a60*/  ISETP.GT.U32.AND P3, PT, R141, R179, PT ;  /* 0x000000b38d00720c */ /* 0x000fc60003f64070 */
[----:B------:R-:W-:Y:S01]  /*5a70*/  @!P1 IMAD.IADD R193, R193, 0x1, -R141 ;  /* 0x00000001c1c19824 */ /* 0x000fe200078e0a8d */
[----:B------:R-:W-:Y:S01]  /*5a80*/  ISETP.GT.U32.AND P1, PT, R141, R221, PT ;  /* 0x000000dd8d00720c */ /* 0x000fe20003f24070 */
[----:B------:R-:W-:Y:S01]  /*5a90*/  @!P4 IMAD.MOV R234, RZ, RZ, -R234 ;  /* 0x000000ffffeac224 */ /* 0x000fe200078e0aea */
[----:B------:R-:W-:Y:S01]  /*5aa0*/  ISETP.GE.AND P4, PT, R11, RZ, PT ;  /* 0x000000ff0b00720c */ /* 0x000fe20003f86270 */
[----:B------:R-:W-:Y:S02]  /*5ab0*/  IMAD.MOV R3, RZ, RZ, -R3 ;  /* 0x000000ffff037224 */ /* 0x000fe400078e0a03 */
[----:B------:R-:W-:-:S04]  /*5ac0*/  IMAD.HI.U32 R5, R139, R10, RZ ;  /* 0x0000000a8b057227 */ /* 0x000fc800078e00ff */
[----:B------:R-:W-:Y:S02]  /*5ad0*/  IMAD R207, R141, R3, R6 ;  /* 0x000000038dcf7224 */ /* 0x000fe400078e0206 */
[C---:B------:R-:W-:Y:S02]  /*5ae0*/  VIADD R3, R0.reuse, 0x78 ;  /* 0x0000007800037836 */ /* 0x040fe40000000000 */
[----:B------:R-:W-:Y:S01]  /*5af0*/  @!P0 IMAD.IADD R165, R165, 0x1, -R141 ;  /* 0x00000001a5a58824 */ /* 0x000fe200078e0a8d */
[----:B------:R-:W-:Y:S01]  /*5b00*/  ISETP.GE.AND P0, PT, R7, RZ, PT ;  /* 0x000000ff0700720c */ /* 0x000fe20003f06270 */
[----:B------:R-:W-:Y:S01]  /*5b10*/  IMAD.MOV R5, RZ, RZ, -R5 ;  /* 0x000000ffff057224 */ /* 0x000fe200078e0a05 */
[----:B------:R-:W-:Y:S01]  /*5b20*/  IABS R146, R3 ;  /* 0x0000000300927213 */ /* 0x000fe20000000000 */
[----:B------:R-:W-:Y:S01]  /*5b30*/  @!P3 IMAD.IADD R179, R179, 0x1, -R141 ;  /* 0x00000001b3b3b824 */ /* 0x000fe200078e0a8d */
[----:B------:R-:W-:Y:S01]  /*5b40*/  ISETP.GE.AND P3, PT, R9, RZ, PT ;  /* 0x000000ff0900720c */ /* 0x000fe20003f66270 */
[----:B------:R-:W-:-:S02]  /*5b50*/  VIADD R7, R0, 0x79 ;  /* 0x0000007900077836 */ /* 0x000fc40000000000 */
[----:B------:R-:W-:Y:S02]  /*5b60*/  @!P1 IMAD.IADD R221, R221, 0x1, -R141 ;  /* 0x00000001dddd9824 */ /* 0x000fe400078e0a8d */
[C---:B------:R-:W-:Y:S01]  /*5b70*/  IMAD R235, R141.reuse, R5, R10 ;  /* 0x000000058deb7224 */ /* 0x040fe200078e020a */
[----:B------:R-:W-:Y:S01]  /*5b80*/  IABS R8, R7 ;  /* 0x0000000700087213 */ /* 0x000fe20000000000 */
[----:B------:R-:W-:Y:S01]  /*5b90*/  @!P2 IMAD.MOV R165, RZ, RZ, -R165 ;  /* 0x000000ffffa5a224 */ /* 0x000fe200078e0aa5 */
[----:B------:R-:W-:Y:S01]  /*5ba0*/  ISETP.GT.U32.AND P2, PT, R141, R207, PT ;  /* 0x000000cf8d00720c */ /* 0x000fe20003f44070 */
[----:B------:R-:W-:Y:S01]  /*5bb0*/  @!P4 IMAD.MOV R179, RZ, RZ, -R179 ;  /* 0x000000ffffb3c224 */ /* 0x000fe200078e0ab3 */
[----:B------:R-:W-:Y:S01]  /*5bc0*/  ISETP.GE.AND P4, PT, R3, RZ, PT ;  /* 0x000000ff0300720c */ /* 0x000fe20003f86270 */
[----:B------:R-:W-:Y:S01]  /*5bd0*/  IMAD.HI.U32 R3, R139, R146, RZ ;  /* 0x000000928b037227 */ /* 0x000fe200078e00ff */
[C---:B------:R-:W-:Y:S02]  /*5be0*/  ISETP.GT.U32.AND P1, PT, R141.reuse, R221, PT ;  /* 0x000000dd8d00720c */ /* 0x040fe40003f24070 */
[----:B------:R-:W-:Y:S01]  /*5bf0*/  IABS R10, R13 ;  /* 0x0000000d000a7213 */ /* 0x000fe20000000000 */
[----:B------:R-:W-:Y:S01]  /*5c00*/  @!P6 IMAD.MOV R193, RZ, RZ, -R193 ;  /* 0x000000ffffc1e224 */ /* 0x000fe200078e0ac1 */
[----:B------:R-:W-:Y:S01]  /*5c10*/  ISETP.GT.U32.AND P6, PT, R141, R235, PT ;  /* 0x000000eb8d00720c */ /* 0x000fe20003fc4070 */
[----:B------:R-:W-:-:S04]  /*5c20*/  IMAD.HI.U32 R4, R139, R8, RZ ;  /* 0x000000088b047227 */ /* 0x000fc800078e00ff */
[----:B------:R-:W-:Y:S02]  /*5c30*/  IMAD.MOV R3, RZ, RZ, -R3 ;  /* 0x000000ffff037224 */ /* 0x000fe400078e0a03 */
[----:B------:R-:W-:Y:S02]  /*5c40*/  IMAD.MOV R4, RZ, RZ, -R4 ;  /* 0x000000ffff047224 */ /* 0x000fe400078e0a04 */
[----:B------:R-:W-:Y:S02]  /*5c50*/  IMAD R146, R141, R3, R146 ;  /* 0x000000038d927224 */ /* 0x000fe400078e0292 */
[--C-:B------:R-:W-:Y:S02]  /*5c60*/  @!P2 IMAD.IADD R207, R207, 0x1, -R141.reuse ;  /* 0x00000001cfcfa824 */ /* 0x100fe400078e0a8d */
[----:B------:R-:W-:Y:S02]  /*5c70*/  IMAD R147, R141, R4, R8 ;  /* 0x000000048d937224 */ /* 0x000fe400078e0208 */
[--C-:B------:R-:W-:Y:S01]  /*5c80*/  @!P1 IMAD.IADD R221, R221, 0x1, -R141.reuse ;  /* 0x00000001dddd9824 */ /* 0x100fe200078e0a8d */
[C---:B------:R-:W-:Y:S01]  /*5c90*/  ISETP.GT.U32.AND P1, PT, R141.reuse, R146, PT ;  /* 0x000000928d00720c */ /* 0x040fe20003f24070 */
[----:B------:R-:W-:Y:S01]  /*5ca0*/  VIADD R11, R0, 0x7a ;  /* 0x0000007a000b7836 */ /* 0x000fe20000000000 */
[----:B------:R-:W-:Y:S01]  /*5cb0*/  ISETP.GT.U32.AND P2, PT, R141, R207, PT ;  /* 0x000000cf8d00720c */ /* 0x000fe20003f44070 */
[----:B------:R-:W-:Y:S01]  /*5cc0*/  @!P6 IMAD.IADD R235, R235, 0x1, -R141 ;  /* 0x00000001ebebe824 */ /* 0x000fe200078e0a8d */
[----:B------:R-:W-:Y:S01]  /*5cd0*/  ISETP.GT.U32.AND P6, PT, R141, R147, PT ;  /* 0x000000938d00720c */ /* 0x000fe20003fc4070 */
[----:B------:R-:W-:Y:S01]  /*5ce0*/  IMAD.HI.U32 R6, R139, R10, RZ ;  /* 0x0000000a8b067227 */ /* 0x000fe200078e00ff */
[----:B------:R-:W-:-:S03]  /*5cf0*/  IABS R166, R11 ;  /* 0x0000000b00a67213 */ /* 0x000fc60000000000 */
[----:B------:R-:W-:Y:S02]  /*5d00*/  IMAD.MOV R6, RZ, RZ, -R6 ;  /* 0x000000ffff067224 */ /* 0x000fe400078e0a06 */
[C---:B------:R-:W-:Y:S02]  /*5d10*/  VIADD R14, R0.reuse, 0x7c ;  /* 0x0000007c000e7836 */ /* 0x040fe40000000000 */
[----:B------:R-:W-:Y:S02]  /*5d20*/  VIADD R15, R0, 0x7d ;  /* 0x0000007d000f7836 */ /* 0x000fe40000000000 */
[----:B------:R-:W-:-:S03]  /*5d30*/  IMAD.HI.U32 R5, R139, R166, RZ ;  /* 0x000000a68b057227 */ /* 0x000fc600078e00ff */
[----:B------:R-:W-:Y:S01]  /*5d40*/  IABS R8, R15 ;  /* 0x0000000f00087213 */ /* 0x000fe20000000000 */
[C---:B------:R-:W-:Y:S01]  /*5d50*/  IMAD R4, R141.reuse, R6, R10 ;  /* 0x000000068d047224 */ /* 0x040fe200078e020a */
[----:B------:R-:W-:Y:S01]  /*5d60*/  IABS R6, R14 ;  /* 0x0000000e00067213 */ /* 0x000fe20000000000 */
[----:B------:R-:W-:Y:S01]  /*5d70*/  @!P1 IMAD.IADD R146, R146, 0x1, -R141 ;  /* 0x0000000192929824 */ /* 0x000fe200078e0a8d */
[----:B------:R-:W-:Y:S01]  /*5d80*/  ISETP.GT.U32.AND P1, PT, R141, R235, PT ;  /* 0x000000eb8d00720c */ /* 0x000fe20003f24070 */
[----:B------:R-:W-:Y:S02]  /*5d90*/  IMAD.MOV R5, RZ, RZ, -R5 ;  /* 0x000000ffff057224 */ /* 0x000fe400078e0a05 */
[--C-:B------:R-:W-:Y:S01]  /*5da0*/  @!P2 IMAD.IADD R207, R207, 0x1, -R141.reuse ;  /* 0x00000001cfcfa824 */ /* 0x100fe200078e0a8d */
[----:B------:R-:W-:Y:S01]  /*5db0*/  ISETP.GE.AND P2, PT, R7, RZ, PT ;  /* 0x000000ff0700720c */ /* 0x000fe20003f46270 */
[----:B------:R-:W-:Y:S01]  /*5dc0*/  @!P6 IMAD.IADD R147, R147, 0x1, -R141 ;  /* 0x000000019393e824 */ /* 0x000fe200078e0a8d */
[----:B------:R-:W-:Y:S01]  /*5dd0*/  ISETP.GT.U32.AND P6, PT, R141, R146, PT ;  /* 0x000000928d00720c */ /* 0x000fe20003fc4070 */
[----:B------:R-:W-:-:S04]  /*5de0*/  IMAD.HI.U32 R3, R139, R6, RZ ;  /* 0x000000068b037227 */ /* 0x000fc800078e00ff */
[C---:B------:R-:W-:Y:S02]  /*5df0*/  IMAD R166, R141.reuse, R5, R166 ;  /* 0x000000058da67224 */ /* 0x040fe400078e02a6 */
[----:B------:R-:W-:Y:S01]  /*5e00*/  @!P5 IMAD.MOV R207, RZ, RZ, -R207 ;  /* 0x000000ffffcfd224 */ /* 0x000fe200078e0acf */
[----:B------:R-:W-:Y:S01]  /*5e10*/  ISETP.GT.U32.AND P5, PT, R141, R147, PT ;  /* 0x000000938d00720c */ /* 0x000fe20003fa4070 */
[----:B------:R-:W-:-:S04]  /*5e20*/  IMAD.HI.U32 R5, R139, R8, RZ ;  /* 0x000000088b057227 */ /* 0x000fc800078e00ff */
[----:B------:R-:W-:Y:S02]  /*5e30*/  IMAD.MOV R3, RZ, RZ, -R3 ;  /* 0x000000ffff037224 */ /* 0x000fe400078e0a03 */
[----:B------:R-:W-:Y:S02]  /*5e40*/  IMAD.MOV R9, RZ, RZ, -R5 ;  /* 0x000000ffff097224 */ /* 0x000fe400078e0a05 */
[----:B------:R-:W-:Y:S01]  /*5e50*/  @!P0 IMAD.MOV R221, RZ, RZ, -R221 ;  /* 0x000000ffffdd8224 */ /* 0x000fe200078e0add */
[----:B------:R-:W-:Y:S01]  /*5e60*/  ISETP.GT.U32.AND P0, PT, R141, R166, PT ;  /* 0x000000a68d00720c */ /* 0x000fe20003f04070 */
[----:B------:R-:W-:Y:S01]  /*5e70*/  @!P1 IMAD.IADD R235, R235, 0x1, -R141 ;  /* 0x00000001ebeb9824 */ /* 0x000fe200078e0a8d */
[C---:B------:R-:W-:Y:S01]  /*5e80*/  ISETP.GT.U32.AND P1, PT, R141.reuse, R4, PT ;  /* 0x000000048d00720c */ /* 0x040fe20003f24070 */
[C---:B------:R-:W-:Y:S02]  /*5e90*/  IMAD R5, R141.reuse, R3, R6 ;  /* 0x000000038d057224 */ /* 0x040fe400078e0206 */
[----:B------:R-:W-:-:S02]  /*5ea0*/  IMAD R6, R141, R9, R8 ;  /* 0x000000098d067224 */ /* 0x000fc400078e0208 */
[--C-:B------:R-:W-:Y:S01]  /*5eb0*/  @!P6 IMAD.IADD R146, R146, 0x1, -R141.reuse ;  /* 0x000000019292e824 */ /* 0x100fe200078e0a8d */
[----:B------:R-:W-:Y:S01]  /*5ec0*/  ISETP.GT.U32.AND P6, PT, R141, R5, PT ;  /* 0x000000058d00720c */ /* 0x000fe20003fc4070 */
[--C-:B------:R-:W-:Y:S01]  /*5ed0*/  @!P5 IMAD.IADD R147, R147, 0x1, -R141.reuse ;  /* 0x000000019393d824 */ /* 0x100fe200078e0a8d */
[----:B------:R-:W-:Y:S01]  /*5ee0*/  ISETP.GT.U32.AND P5, PT, R141, R6, PT ;  /* 0x000000068d00720c */ /* 0x000fe20003fa4070 */
[C---:B------:R-:W-:Y:S02]  /*5ef0*/  VIADD R16, R0.reuse, 0x7e ;  /* 0x0000007e00107836 */ /* 0x040fe40000000000 */
[----:B------:R-:W-:Y:S02]  /*5f00*/  VIADD R17, R0, 0x7f ;  /* 0x0000007f00117836 */ /* 0x000fe40000000000 */
[--C-:B------:R-:W-:Y:S01]  /*5f10*/  @!P0 IMAD.IADD R166, R166, 0x1, -R141.reuse ;  /* 0x00000001a6a68824 */ /* 0x100fe200078e0a8d */
[----:B------:R-:W-:Y:S01]  /*5f20*/  IABS R10, R16 ;  /* 0x00000010000a7213 */ /* 0x000fe20000000000 */
[----:B------:R-:W-:Y:S01]  /*5f30*/  @!P1 IMAD.IADD R4, R4, 0x1, -R141 ;  /* 0x0000000104049824 */ /* 0x000fe200078e0a8d */
[----:B------:R-:W-:Y:S01]  /*5f40*/  IABS R12, R17 ;  /* 0x00000011000c7213 */ /* 0x000fe20000000000 */
[----:B------:R-:W-:Y:S01]  /*5f50*/  @!P3 IMAD.MOV R235, RZ, RZ, -R235 ;  /* 0x000000ffffebb224 */ /* 0x000fe200078e0aeb */
[----:B------:R-:W-:Y:S01]  /*5f60*/  ISETP.GE.AND P1, PT, R13, RZ, PT ;  /* 0x000000ff0d00720c */ /* 0x000fe20003f26270 */
[----:B------:R-:W-:Y:S01]  /*5f70*/  @!P6 IMAD.IADD R5, R5, 0x1, -R141 ;  /* 0x000000010505e824 */ /* 0x000fe200078e0a8d */
[----:B------:R-:W-:Y:S01]  /*5f80*/  ISETP.GT.U32.AND P6, PT, R141, R166, PT ;  /* 0x000000a68d00720c */ /* 0x000fe20003fc4070 */
[----:B------:R-:W-:Y:S01]  /*5f90*/  IMAD.HI.U32 R3, R139, R10, RZ ;  /* 0x0000000a8b037227 */ /* 0x000fe200078e00ff */
[----:B------:R-:W-:-:S02]  /*5fa0*/  ISETP.GT.U32.AND P3, PT, R141, R4, PT ;  /* 0x000000048d00720c */ /* 0x000fc40003f64070 */
[----:B------:R-:W-:Y:S01]  /*5fb0*/  ISETP.GE.AND P0, PT, R11, RZ, PT ;  /* 0x000000ff0b00720c */ /* 0x000fe20003f06270 */
[----:B------:R-:W-:-:S04]  /*5fc0*/  IMAD.HI.U32 R7, R139, R12, RZ ;  /* 0x0000000c8b077227 */ /* 0x000fc800078e00ff */
[----:B------:R-:W-:Y:S01]  /*5fd0*/  @!P5 IMAD.IADD R6, R6, 0x1, -R141 ;  /* 0x000000010606d824 */ /* 0x000fe200078e0a8d */
[C---:B------:R-:W-:Y:S01]  /*5fe0*/  ISETP.GT.U32.AND P5, PT, R141.reuse, R5, PT ;  /* 0x000000058d00720c */ /* 0x040fe20003fa4070 */
[----:B------:R-:W-:Y:S02]  /*5ff0*/  IMAD.MOV R3, RZ, RZ, -R3 ;  /* 0x000000ffff037224 */ /* 0x000fe400078e0a03 */
[----:B------:R-:W-:Y:S02]  /*6000*/  IMAD.MOV R8, RZ, RZ, -R7 ;  /* 0x000000ffff087224 */ /* 0x000fe400078e0a07 */
[C---:B------:R-:W-:Y:S02]  /*6010*/  VIADD R13, R0.reuse, 0x80 ;  /* 0x00000080000d7836 */ /* 0x040fe40000000000 */
[----:B------:R-:W-:Y:S02]  /*6020*/  VIADD R18, R0, 0x81 ;  /* 0x0000008100127836 */ /* 0x000fe40000000000 */
[C---:B------:R-:W-:Y:S01]  /*6030*/  IMAD R7, R141.reuse, R3, R10 ;  /* 0x000000038d077224 */ /* 0x040fe200078e020a */
[----:B------:R-:W-:Y:S01]  /*6040*/  IABS R10, R13 ;  /* 0x0000000d000a7213 */ /* 0x000fe20000000000 */
[C---:B------:R-:W-:Y:S01]  /*6050*/  IMAD R8, R141.reuse, R8, R12 ;  /* 0x000000088d087224 */ /* 0x040fe200078e020c */
[----:B------:R-:W-:Y:S01]  /*6060*/  IABS R12, R18 ;  /* 0x00000012000c7213 */ /* 0x000fe20000000000 */
[----:B------:R-:W-:Y:S01]  /*6070*/  @!P4 IMAD.MOV R146, RZ, RZ, -R146 ;  /* 0x000000ffff92c224 */ /* 0x000fe200078e0a92 */
[C---:B------:R-:W-:Y:S01]  /*6080*/  ISETP.GT.U32.AND P4, PT, R141.reuse, R6, PT ;  /* 0x000000068d00720c */ /* 0x040fe20003f84070 */
[--C-:B------:R-:W-:Y:S01]  /*6090*/  @!P6 IMAD.IADD R166, R166, 0x1, -R141.reuse ;  /* 0x00000001a6a6e824 */ /* 0x100fe200078e0a8d */
[----:B------:R-:W-:Y:S01]  /*60a0*/  ISETP.GE.AND P6, PT, R14, RZ, PT ;  /* 0x000000ff0e00720c */ /* 0x000fe20003fc6270 */
[----:B------:R-:W-:Y:S01]  /*60b0*/  @!P3 IMAD.IADD R4, R4, 0x1, -R141 ;  /* 0x000000010404b824 */ /* 0x000fe200078e0a8d */
[----:B------:R-:W-:Y:S01]  /*60c0*/  ISETP.GT.U32.AND P3, PT, R141, R8, PT ;  /* 0x000000088d00720c */ /* 0x000fe20003f64070 */
[----:B------:R-:W-:-:S04]  /*60d0*/  IMAD.HI.U32 R3, R139, R10, RZ ;  /* 0x0000000a8b037227 */ /* 0x000fc800078e00ff */
[----:B------:R-:W-:Y:S01]  /*60e0*/  @!P5 IMAD.IADD R5, R5, 0x1, -R141 ;  /* 0x000000010505d824 */ /* 0x000fe200078e0a8d */
[----:B------:R-:W-:Y:S01]  /*60f0*/  ISETP.GE.AND P5, PT, R15, RZ, PT ;  /* 0x000000ff0f00720c */ /* 0x000fe20003fa6270 */
[----:B------:R-:W-:-:S04]  /*6100*/  IMAD.HI.U32 R9, R139, R12, RZ ;  /* 0x0000000c8b097227 */ /* 0x000fc800078e00ff */
[----:B------:R-:W-:Y:S02]  /*6110*/  IMAD.MOV R3, RZ, RZ, -R3 ;  /* 0x000000ffff037224 */ /* 0x000fe400078e0a03 */
[----:B------:R-:W-:Y:S02]  /*6120*/  IMAD.MOV R11, RZ, RZ, -R9 ;  /* 0x000000ffff0b7224 */ /* 0x000fe400078e0a09 */
[----:B------:R-:W-:Y:S01]  /*6130*/  @!P2 IMAD.MOV R147, RZ, RZ, -R147 ;  /* 0x000000ffff93a224 */ /* 0x000fe200078e0a93 */
[C---:B------:R-:W-:Y:S01]  /*6140*/  ISETP.GT.U32.AND P2, PT, R141.reuse, R7, PT ;  /* 0x000000078d00720c */ /* 0x040fe20003f44070 */
[----:B------:R-:W-:Y:S02]  /*6150*/  IMAD R9, R141, R3, R10 ;  /* 0x000000038d097224 */ /* 0x000fe400078e020a */
[--C-:B------:R-:W-:Y:S01]  /*6160*/  @!P4 IMAD.IADD R6, R6, 0x1, -R141.reuse ;  /* 0x000000010606c824 */ /* 0x100fe200078e0a8d */
[----:B------:R-:W-:Y:S01]  /*6170*/  ISETP.GE.AND P4, PT, R16, RZ, PT ;  /* 0x000000ff1000720c */ /* 0x000fe20003f86270 */
[----:B------:R-:W-:Y:S01]  /*6180*/  @!P3 IMAD.IADD R8, R8, 0x1, -R141 ;  /* 0x000000010808b824 */ /* 0x000fe200078e0a8d */
[----:B------:R-:W-:Y:S01]  /*6190*/  ISETP.GE.AND P3, PT, R13, RZ, PT ;  /* 0x000000ff0d00720c */ /* 0x000fe20003f66270 */
[----:B------:R-:W-:-:S02]  /*61a0*/  IMAD R10, R141, R11, R12 ;  /* 0x0000000b8d0a7224 */ /* 0x000fc400078e020c */
[----:B------:R-:W-:Y:S01]  /*61b0*/  @!P6 IMAD.MOV R5, RZ, RZ, -R5 ;  /* 0x000000ffff05e224 */ /* 0x000fe200078e0a05 */
[C---:B------:R-:W-:Y:S01]  /*61c0*/  ISETP.GT.U32.AND P6, PT, R141.reuse, R9, PT ;  /* 0x000000098d00720c */ /* 0x040fe20003fc4070 */
[----:B------:R-:W-:Y:S01]  /*61d0*/  @!P1 IMAD.MOV R4, RZ, RZ, -R4 ;  /* 0x000000ffff049224 */ /* 0x000fe200078e0a04 */
[C---:B------:R-:W-:Y:S01]  /*61e0*/  ISETP.GT.U32.AND P1, PT, R141.reuse, R8, PT ;  /* 0x000000088d00720c */ /* 0x040fe20003f24070 */
[----:B------:R-:W-:Y:S01]  /*61f0*/  @!P5 IMAD.MOV R6, RZ, RZ, -R6 ;  /* 0x000000ffff06d224 */ /* 0x000fe200078e0a06 */
[----:B------:R-:W-:Y:S01]  /*6200*/  ISETP.GT.U32.AND P5, PT, R141, R10, PT ;  /* 0x0000000a8d00720c */ /* 0x000fe20003fa4070 */
[----:B------:R-:W-:Y:S01]  /*6210*/  @!P2 IMAD.IADD R7, R7, 0x1, -R141 ;  /* 0x000000010707a824 */ /* 0x000fe200078e0a8d */
[----:B------:R-:W-:Y:S01]  /*6220*/  ISETP.GE.AND P2, PT, R17, RZ, PT ;  /* 0x000000ff1100720c */ /* 0x000fe20003f46270 */
[C---:B------:R-:W-:Y:S02]  /*6230*/  VIADD R3, R0.reuse, 0x82 ;  /* 0x0000008200037836 */ /* 0x040fe40000000000 */
[----:B------:R-:W-:-:S02]  /*6240*/  VIADD R11, R0, 0x83 ;  /* 0x00000083000b7836 */ /* 0x000fc40000000000 */
[----:B------:R-:W-:Y:S01]  /*6250*/  @!P0 IMAD.MOV R166, RZ, RZ, -R166 ;  /* 0x000000ffffa68224 */ /* 0x000fe200078e0aa6 */
[----:B------:R-:W-:Y:S01]  /*6260*/  ISETP.GT.U32.AND P0, PT, R141, R7, PT ;  /* 0x000000078d00720c */ /* 0x000fe20003f04070 */
[--C-:B------:R-:W-:Y:S01]  /*6270*/  @!P6 IMAD.IADD R9, R9, 0x1, -R141.reuse ;  /* 0x000000010909e824 */ /* 0x100fe200078e0a8d */
[----:B------:R-:W-:Y:S01]  /*6280*/  IABS R12, R3 ;  /* 0x00000003000c7213 */ /* 0x000fe20000000000 */
[--C-:B------:R-:W-:Y:S01]  /*6290*/  @!P1 IMAD.IADD R8, R8, 0x1, -R141.reuse ;  /* 0x0000000108089824 */ /* 0x100fe200078e0a8d */
[----:B------:R-:W-:Y:S01]  /*62a0*/  IABS R14, R11 ;  /* 0x0000000b000e7213 */ /* 0x000fe20000000000 */
[----:B------:R-:W-:Y:S01]  /*62b0*/  @!P5 IMAD.IADD R10, R10, 0x1, -R141 ;  /* 0x000000010a0ad824 */ /* 0x000fe200078e0a8d */
[----:B------:R-:W-:Y:S01]  /*62c0*/  ISETP.GE.AND P1, PT, R3, RZ, PT ;  /* 0x000000ff0300720c */ /* 0x000fe20003f26270 */
[----:B------:R-:W-:Y:S01]  /*62d0*/  IMAD.HI.U32 R3, R139, R12, RZ ;  /* 0x0000000c8b037227 */ /* 0x000fe200078e00ff */
[----:B------:R-:W-:Y:S02]  /*62e0*/  ISETP.GT.U32.AND P5, PT, R141, R9, PT ;  /* 0x000000098d00720c */ /* 0x000fe40003fa4070 */
[----:B------:R-:W-:Y:S01]  /*62f0*/  ISETP.GE.AND P6, PT, R11, RZ, PT ;  /* 0x000000ff0b00720c */ /* 0x000fe20003fc6270 */
[----:B------:R-:W-:-:S04]  /*6300*/  IMAD.HI.U32 R11, R139, R14, RZ ;  /* 0x0000000e8b0b7227 */ /* 0x000fc800078e00ff */
[----:B------:R-:W-:Y:S02]  /*6310*/  IMAD.MOV R3, RZ, RZ, -R3 ;  /* 0x000000ffff037224 */ /* 0x000fe400078e0a03 */
[----:B------:R-:W-:Y:S02]  /*6320*/  IMAD.MOV R13, RZ, RZ, -R11 ;  /* 0x000000ffff0d7224 */ /* 0x000fe400078e0a0b */
[----:B------:R-:W-:Y:S01]  /*6330*/  @!P0 IMAD.IADD R7, R7, 0x1, -R141 ;  /* 0x0000000107078824 */ /* 0x000fe200078e0a8d */
[----:B------:R-:W-:Y:S01]  /*6340*/  ISETP.GE.AND P0, PT, R18, RZ, PT ;  /* 0x000000ff1200720c */ /* 0x000fe20003f06270 */
[C---:B------:R-:W-:Y:S02]  /*6350*/  IMAD R11, R141.reuse, R3, R12 ;  /* 0x000000038d0b7224 */ /* 0x040fe400078e020c */
[----:B------:R-:W-:Y:S01]  /*6360*/  @!P4 IMAD.MOV R7, RZ, RZ, -R7 ;  /* 0x000000ffff07c224 */ /* 0x000fe200078e0a07 */
[----:B------:R-:W-:Y:S01]  /*6370*/  ISETP.GT.U32.AND P4, PT, R141, R10, PT ;  /* 0x0000000a8d00720c */ /* 0x000fe20003f84070 */
[----:B------:R-:W-:Y:S01]  /*6380*/  @!P5 IMAD.IADD R9, R9, 0x1, -R141 ;  /* 0x000000010909d824 */ /* 0x000fe200078e0a8d */
[----:B------:R-:W-:Y:S01]  /*6390*/  ISETP.GT.U32.AND P5, PT, R141, R11, PT ;  /* 0x0000000b8d00720c */ /* 0x000fe20003fa4070 */
[----:B------:R-:W-:-:S02]  /*63a0*/  VIADD R15, R0, 0x84 ;  /* 0x00000084000f7836 */ /* 0x000fc40000000000 */
[----:B------:R-:W-:Y:S02]  /*63b0*/  @!P2 IMAD.MOV R8, RZ, RZ, -R8 ;  /* 0x000000ffff08a224 */ /* 0x000fe400078e0a08 */
[----:B------:R-:W-:Y:S01]  /*63c0*/  IMAD R12, R141, R13, R14 ;  /* 0x0000000d8d0c7224 */ /* 0x000fe200078e020e */
[----:B------:R-:W-:Y:S01]  /*63d0*/  ISETP.GE.AND P2, PT, R15, RZ, PT ;  /* 0x000000ff0f00720c */ /* 0x000fe20003f46270 */
[----:B------:R-:W-:Y:S01]  /*63e0*/  VIADD R3, R0, 0x85 ;  /* 0x0000008500037836 */ /* 0x000fe20000000000 */
[----:B------:R-:W-:Y:S01]  /*63f0*/  IABS R15, R15 ;  /* 0x0000000f000f7213 */ /* 0x000fe20000000000 */
[----:B------:R-:W-:Y:S01]  /*6400*/  @!P3 IMAD.MOV R9, RZ, RZ, -R9 ;  /* 0x000000ffff09b224 */ /* 0x000fe200078e0a09 */
[----:B------:R-:W-:Y:S01]  /*6410*/  ISETP.GT.U32.AND P3, PT, R141, R12, PT ;  /* 0x0000000c8d00720c */ /* 0x000fe20003f64070 */
[----:B------:R-:W-:Y:S01]  /*6420*/  @!P4 IMAD.IADD R10, R10, 0x1, -R141 ;  /* 0x000000010a0ac824 */ /* 0x000fe200078e0a8d */
[----:B------:R-:W-:Y:S01]  /*6430*/  ISETP.GE.AND P4, PT, R3, RZ, PT ;  /* 0x000000ff0300720c */ /* 0x000fe20003f86270 */
[----:B------:R-:W-:Y:S01]  /*6440*/  IMAD.MOV.U32 R14, RZ, RZ, R15 ;  /* 0x000000ffff0e7224 */ /* 0x000fe200078e000f */
[----:B------:R-:W-:Y:S01]  /*6450*/  IABS R16, R3 ;  /* 0x0000000300107213 */ /* 0x000fe20000000000 */
[----:B------:R-:W-:-:S02]  /*6460*/  @!P5 IMAD.IADD R11, R11, 0x1, -R141 ;  /* 0x000000010b0bd824 */ /* 0x000fc400078e0a8d */
[----:B------:R-:W-:-:S03]  /*6470*/  IMAD.HI.U32 R3, R139, R14, RZ ;  /* 0x0000000e8b037227 */ /* 0x000fc600078e00ff */
[----:B------:R-:W-:Y:S01]  /*6480*/  ISETP.GT.U32.AND P5, PT, R141, R11, PT ;  /* 0x0000000b8d00720c */ /* 0x000fe20003fa4070 */
[----:B------:R-:W-:Y:S02]  /*6490*/  VIADD R15, R0, 0x86 ;  /* 0x00000086000f7836 */ /* 0x000fe40000000000 */
[----:B------:R-:W-:Y:S01]  /*64a0*/  IMAD.MOV R13, RZ, RZ, -R3 ;  /* 0x000000ffff0d7224 */ /* 0x000fe200078e0a03 */
[----:B------:R-:W-:Y:S01]  /*64b0*/  @!P3 IADD3 R12, R12, -R141, RZ ;  /* 0x8000008d0c0cb210 */ /* 0x000fe20007ffe0ff */
[----:B------:R-:W-:Y:S01]  /*64c0*/  IMAD.HI.U32 R3, R139, R16, RZ ;  /* 0x000000108b037227 */ /* 0x000fe200078e00ff */
[----:B------:R-:W-:Y:S02]  /*64d0*/  IABS R18, R15 ;  /* 0x0000000f00127213 */ /* 0x000fe40000000000 */
[----:B------:R-:W-:Y:S01]  /*64e0*/  ISETP.GT.U32.AND P3, PT, R141, R12, PT ;  /* 0x0000000c8d00720c */ /* 0x000fe20003f64070 */
[----:B------:R-:W-:Y:S02]  /*64f0*/  VIADD R19, R0, 0x87 ;  /* 0x0000008700137836 */ /* 0x000fe40000000000 */
[----:B------:R-:W-:-:S02]  /*6500*/  IMAD.MOV R3, RZ, RZ, -R3 ;  /* 0x000000ffff037224 */ /* 0x000fc400078e0a03 */
[C---:B------:R-:W-:Y:S01]  /*6510*/  IMAD R13, R141.reuse, R13, R14 ;  /* 0x0000000d8d0d7224 */ /* 0x040fe200078e020e */
[----:B------:R-:W-:Y:S01]  /*6520*/  IABS R20, R19 ;  /* 0x0000001300147213 */ /* 0x000fe20000000000 */
[----:B------:R-:W-:Y:S02]  /*6530*/  IMAD R14, R141, R3, R16 ;  /* 0x000000038d0e7224 */ /* 0x000fe400078e0210 */
[----:B------:R-:W-:-:S04]  /*6540*/  IMAD.HI.U32 R3, R139, R18, RZ ;  /* 0x000000128b037227 */ /* 0x000fc800078e00ff */
[----:B------:R-:W-:Y:S01]  /*6550*/  @!P0 IMAD.MOV R10, RZ, RZ, -R10 ;  /* 0x000000ffff0a8224 */ /* 0x000fe200078e0a0a */
[----:B------:R-:W-:Y:S01]  /*6560*/  ISETP.GE.AND P0, PT, R15, RZ, PT ;  /* 0x000000ff0f00720c */ /* 0x000fe20003f06270 */
[----:B------:R-:W-:Y:S01]  /*6570*/  @!P5 IMAD.IADD R11, R11, 0x1, -R141 ;  /* 0x000000010b0bd824 */ /* 0x000fe200078e0a8d */
[----:B------:R-:W-:Y:S01]  /*6580*/  ISETP.GT.U32.AND P5, PT, R141, R13, PT ;  /* 0x0000000d8d00720c */ /* 0x000fe20003fa4070 */
[----:B------:R-:W-:-:S04]  /*6590*/  IMAD.HI.U32 R15, R139, R20, RZ ;  /* 0x000000148b0f7227 */ /* 0x000fc800078e00ff */
[----:B------:R-:W-:Y:S02]  /*65a0*/  IMAD.MOV R3, RZ, RZ, -R3 ;  /* 0x000000ffff037224 */ /* 0x000fe400078e0a03 */
[----:B------:R-:W-:Y:S02]  /*65b0*/  IMAD.MOV R16, RZ, RZ, -R15 ;  /* 0x000000ffff107224 */ /* 0x000fe400078e0a0f */
[C---:B------:R-:W-:Y:S02]  /*65c0*/  IMAD R15, R141.reuse, R3, R18 ;  /* 0x000000038d0f7224 */ /* 0x040fe400078e0212 */
[C---:B------:R-:W-:Y:S02]  /*65d0*/  IMAD R16, R141.reuse, R16, R20 ;  /* 0x000000108d107224 */ /* 0x040fe400078e0214 */
[----:B------:R-:W-:Y:S01]  /*65e0*/  @!P3 IMAD.IADD R12, R12, 0x1, -R141 ;  /* 0x000000010c0cb824 */ /* 0x000fe200078e0a8d */
[----:B------:R-:W-:Y:S01]  /*65f0*/  ISETP.GT.U32.AND P3, PT, R141, R15, PT ;  /* 0x0000000f8d00720c */ /* 0x000fe20003f64070 */
[----:B------:R-:W-:-:S02]  /*6600*/  VIADD R21, R0, 0x88 ;  /* 0x0000008800157836 */ /* 0x000fc40000000000 */
[----:B------:R-:W-:Y:S01]  /*6610*/  @!P5 IMAD.IADD R13, R13, 0x1, -R141 ;  /* 0x000000010d0dd824 */ /* 0x000fe200078e0a8d */
[C---:B------:R-:W-:Y:S01]  /*6620*/  ISETP.GT.U32.AND P5, PT, R141.reuse, R16, PT ;  /* 0x000000108d00720c */ /* 0x040fe20003fa4070 */
[C---:B------:R-:W-:Y:S01]  /*6630*/  VIADD R23, R0.reuse, 0x89 ;  /* 0x0000008900177836 */ /* 0x040fe20000000000 */
[----:B------:R-:W-:Y:S01]  /*6640*/  IABS R22, R21 ;  /* 0x0000001500167213 */ /* 0x000fe20000000000 */
[----:B------:R-:W-:Y:S01]  /*6650*/  @!P1 IMAD.MOV R11, RZ, RZ, -R11 ;  /* 0x000000ffff0b9224 */ /* 0x000fe200078e0a0b */
[----:B------:R-:W-:Y:S01]  /*6660*/  ISETP.GT.U32.AND P1, PT, R141, R14, PT ;  /* 0x0000000e8d00720c */ /* 0x000fe20003f24070 */
[----:B------:R-:W-:Y:S01]  /*6670*/  VIADD R25, R0, 0x8a ;  /* 0x0000008a00197836 */ /* 0x000fe20000000000 */
[----:B------:R-:W-:Y:S01]  /*6680*/  IABS R18, R23 ;  /* 0x0000001700127213 */ /* 0x000fe20000000000 */
[----:B------:R-:W-:-:S03]  /*6690*/  IMAD.HI.U32 R3, R139, R22, RZ ;  /* 0x000000168b037227 */ /* 0x000fc600078e00ff */
[----:B------:R-:W-:Y:S01]  /*66a0*/  IABS R20, R25 ;  /* 0x0000001900147213 */ /* 0x000fe20000000000 */
[----:B------:R-:W-:Y:S02]  /*66b0*/  @!P3 IMAD.IADD R15, R15, 0x1, -R141 ;  /* 0x000000010f0fb824 */ /* 0x000fe400078e0a8d */
[----:B------:R-:W-:Y:S02]  /*66c0*/  IMAD.MOV R3, RZ, RZ, -R3 ;  /* 0x000000ffff037224 */ /* 0x000fe400078e0a03 */
[----:B------:R-:W-:Y:S01]  /*66d0*/  @!P5 IMAD.IADD R16, R16, 0x1, -R141 ;  /* 0x000000011010d824 */ /* 0x000fe200078e0a8d */
[C---:B------:R-:W-:Y:S01]  /*66e0*/  ISETP.GT.U32.AND P5, PT, R141.reuse, R15, PT ;  /* 0x0000000f8d00720c */ /* 0x040fe20003fa4070 */
[----:B------:R-:W-:Y:S02]  /*66f0*/  IMAD R17, R141, R3, R22 ;  /* 0x000000038d117224 */ /* 0x000fe400078e0216 */
[----:B------:R-:W-:-:S04]  /*6700*/  IMAD.HI.U32 R3, R139, R18, RZ ;  /* 0x000000128b037227 */ /* 0x000fc800078e00ff */
[----:B------:R-:W-:Y:S02]  /*6710*/  IMAD.MOV R3, RZ, RZ, -R3 ;  /* 0x000000ffff037224 */ /* 0x000fe400078e0a03 */
[--C-:B------:R-:W-:Y:S01]  /*6720*/  @!P1 IMAD.IADD R14, R14, 0x1, -R141.reuse ;  /* 0x000000010e0e9824 */ /* 0x100fe200078e0a8d */
[C---:B------:R-:W-:Y:S01]  /*6730*/  ISETP.GT.U32.AND P1, PT, R141.reuse, R13, PT ;  /* 0x0000000d8d00720c */ /* 0x040fe20003f24070 */
[----:B------:R-:W-:Y:S02]  /*6740*/  IMAD R18, R141, R3, R18 ;  /* 0x000000038d127224 */ /* 0x000fe400078e0212 */
[----:B------:R-:W-:Y:S01]  /*6750*/  @!P5 IMAD.IADD R15, R15, 0x1, -R141 ;  /* 0x000000010f0fd824 */ /* 0x000fe200078e0a8d */
[C---:B------:R-:W-:Y:S01]  /*6760*/  ISETP.GT.U32.AND P3, PT, R141.reuse, R14, PT ;  /* 0x0000000e8d00720c */ /* 0x040fe20003f64070 */
[----:B------:R-:W-:Y:S01]  /*6770*/  @!P6 IMAD.MOV R12, RZ, RZ, -R12 ;  /* 0x000000ffff0ce224 */ /* 0x000fe200078e0a0c */
[C---:B------:R-:W-:Y:S01]  /*6780*/  ISETP.GT.U32.AND P5, PT, R141.reuse, R18, PT ;  /* 0x000000128d00720c */ /* 0x040fe20003fa4070 */
[C---:B------:R-:W-:Y:S01]  /*6790*/  VIADD R26, R0.reuse, 0x8b ;  /* 0x0000008b001a7836 */ /* 0x040fe20000000000 */
[----:B------:R-:W-:Y:S01]  /*67a0*/  ISETP.GT.U32.AND P6, PT, R141, R16, PT ;  /* 0x000000108d00720c */ /* 0x000fe20003fc4070 */
[----:B------:R-:W-:-:S02]  /*67b0*/  VIADD R27, R0, 0x8c ;  /* 0x0000008c001b7836 */ /* 0x000fc40000000000 */
[----:B------:R-:W-:Y:S01]  /*67c0*/  IMAD.HI.U32 R3, R139, R20, RZ ;  /* 0x000000148b037227 */ /* 0x000fe200078e00ff */
[----:B------:R-:W-:Y:S02]  /*67d0*/  IABS R22, R26 ;  /* 0x0000001a00167213 */ /* 0x000fe40000000000 */
[----:B------:R-:W-:Y:S01]  /*67e0*/  IABS R24, R27 ;  /* 0x0000001b00187213 */ /* 0x000fe20000000000 */
[----:B------:R-:W-:Y:S02]  /*67f0*/  IMAD.MOV R3, RZ, RZ, -R3 ;  /* 0x000000ffff037224 */ /* 0x000fe400078e0a03 */
[----:B------:R-:W-:Y:S01]  /*6800*/  @!P3 IMAD.IADD R14, R14, 0x1, -R141 ;  /* 0x000000010e0eb824 */ /* 0x000fe200078e0a8d */
[----:B------:R-:W-:Y:S01]  /*6810*/  ISETP.GE.AND P3, PT, R19, RZ, PT ;  /* 0x000000ff1300720c */ /* 0x000fe20003f66270 */
[----:B------:R-:W-:-:S04]  /*6820*/  IMAD.HI.U32 R19, R139, R22, RZ ;  /* 0x000000168b137227 */ /* 0x000fc800078e00ff */
[--C-:B------:R-:W-:Y:S02]  /*6830*/  @!P5 IMAD.IADD R18, R18, 0x1, -R141.reuse ;  /* 0x000000011212d824 */ /* 0x100fe400078e0a8d */
[----:B------:R-:W-:Y:S01]  /*6840*/  @!P6 IMAD.IADD R16, R16, 0x1, -R141 ;  /* 0x000000011010e824 */ /* 0x000fe200078e0a8d */
[----:B------:R-:W-:Y:S01]  /*6850*/  ISETP.GE.AND P6, PT, R21, RZ, PT ;  /* 0x000000ff1500720c */ /* 0x000fe20003fc6270 */
[----:B------:R-:W-:Y:S01]  /*6860*/  IMAD.MOV R21, RZ, RZ, -R19 ;  /* 0x000000ffff157224 */ /* 0x000fe200078e0a13 */
[C---:B------:R-:W-:Y:S01]  /*6870*/  ISETP.GT.U32.AND P5, PT, R141.reuse, R18, PT ;  /* 0x000000128d00720c */ /* 0x040fe20003fa4070 */
[----:B------:R-:W-:Y:S02]  /*6880*/  IMAD R19, R141, R3, R20 ;  /* 0x000000038d137224 */ /* 0x000fe400078e0214 */
[----:B------:R-:W-:-:S04]  /*6890*/  IMAD.HI.U32 R3, R139, R24, RZ ;  /* 0x000000188b037227 */ /* 0x000fc800078e00ff */
[----:B------:R-:W-:Y:S02]  /*68a0*/  IMAD.MOV R3, RZ, RZ, -R3 ;  /* 0x000000ffff037224 */ /* 0x000fe400078e0a03 */
[----:B------:R-:W-:Y:S02]  /*68b0*/  IMAD R20, R141, R21, R22 ;  /* 0x000000158d147224 */ /* 0x000fe400078e0216 */
[--C-:B------:R-:W-:Y:S01]  /*68c0*/  @!P1 IMAD.IADD R13, R13, 0x1, -R141.reuse ;  /* 0x000000010d0d9824 */ /* 0x100fe200078e0a8d */
[C---:B------:R-:W-:Y:S01]  /*68d0*/  ISETP.GT.U32.AND P1, PT, R141.reuse, R17, PT ;  /* 0x000000118d00720c */ /* 0x040fe20003f24070 */
[C---:B------:R-:W-:Y:S02]  /*68e0*/  IMAD R21, R141.reuse, R3, R24 ;  /* 0x000000038d157224 */ /* 0x040fe400078e0218 */
[----:B------:R-:W-:Y:S02]  /*68f0*/  @!P5 IMAD.IADD R18, R18, 0x1, -R141 ;  /* 0x000000011212d824 */ /* 0x000fe400078e0a8d */
[C---:B------:R-:W-:Y:S01]  /*6900*/  VIADD R29, R0.reuse, 0x8d ;  /* 0x0000008d001d7836 */ /* 0x040fe20000000000 */
[C---:B------:R-:W-:Y:S01]  /*6910*/  ISETP.GT.U32.AND P5, PT, R141.reuse, R21, PT ;  /* 0x000000158d00720c */ /* 0x040fe20003fa4070 */
[----:B------:R-:W-:Y:S01]  /*6920*/  @!P3 IMAD.MOV R16, RZ, RZ, -R16 ;  /* 0x000000ffff10b224 */ /* 0x000fe200078e0a10 */
[----:B------:R-:W-:Y:S01]  /*6930*/  ISETP.GT.U32.AND P3, PT, R141, R20, PT ;  /* 0x000000148d00720c */ /* 0x000fe20003f64070 */
[----:B------:R-:W-:Y:S01]  /*6940*/  VIADD R31, R0, 0x8e ;  /* 0x0000008e001f7836 */ /* 0x000fe20000000000 */
[----:B------:R-:W-:Y:S01]  /*6950*/  IABS R22, R29 ;  /* 0x0000001d00167213 */ /* 0x000fe20000000000 */
[----:B------:R-:W-:-:S02]  /*6960*/  @!P2 IMAD.MOV R13, RZ, RZ, -R13 ;  /* 0x000000ffff0da224 */ /* 0x000fc400078e0a0d */
[--C-:B------:R-:W-:Y:S01]  /*6970*/  @!P1 IMAD.IADD R17, R17, 0x1, -R141.reuse ;  /* 0x0000000111119824 */ /* 0x100fe200078e0a8d */
[----:B------:R-:W-:Y:S01]  /*6980*/  IABS R24, R31 ;  /* 0x0000001f00187213 */ /* 0x000fe20000000000 */
[----:B------:R-:W-:Y:S01]  /*6990*/  @!P4 IMAD.MOV R14, RZ, RZ, -R14 ;  /* 0x000000ffff0ec224 */ /* 0x000fe200078e0a0e */
[----:B------:R-:W-:Y:S01]  /*69a0*/  ISETP.GT.U32.AND P4, PT, R141, R19, PT ;  /* 0x000000138d00720c */ /* 0x000fe20003f84070 */
[----:B------:R-:W-:Y:S01]  /*69b0*/  IMAD.HI.U32 R3, R139, R22, RZ ;  /* 0x000000168b037227 */ /* 0x000fe200078e00ff */
[----:B------:R-:W-:Y:S02]  /*69c0*/  ISETP.GT.U32.AND P2, PT, R141, R17, PT ;  /* 0x000000118d00720c */ /* 0x000fe40003f44070 */
[----:B------:R-:W-:Y:S01]  /*69d0*/  ISETP.GE.AND P1, PT, R23, RZ, PT ;  /* 0x000000ff1700720c */ /* 0x000fe20003f26270 */
[----:B------:R-:W-:Y:S02]  /*69e0*/  @!P5 IMAD.IADD R21, R21, 0x1, -R141 ;  /* 0x000000011515d824 */ /* 0x000fe400078e0a8d */
[----:B------:R-:W-:-:S02]  /*69f0*/  IMAD.MOV R23, RZ, RZ, -R3 ;  /* 0x000000ffff177224 */ /* 0x000fc400078e0a03 */
[----:B------:R-:W-:Y:S01]  /*6a00*/  IMAD.HI.U32 R3, R139, R24, RZ ;  /* 0x000000188b037227 */ /* 0x000fe200078e00ff */
[----:B------:R-:W-:-:S03]  /*6a10*/  ISETP.GT.U32.AND P5, PT, R141, R21, PT ;  /* 0x000000158d00720c */ /* 0x000fc60003fa4070 */
[----:B------:R-:W-:Y:S02]  /*6a20*/  @!P3 IMAD.IADD R20, R20, 0x1, -R141 ;  /* 0x000000011414b824 */ /* 0x000fe400078e0a8d */
[----:B------:R-:W-:Y:S02]  /*6a30*/  IMAD.MOV R3, RZ, RZ, -R3 ;  /* 0x000000ffff037224 */ /* 0x000fe400078e0a03 */
[C---:B------:R-:W-:Y:S01]  /*6a40*/  IMAD R22, R141.reuse, R23, R22 ;  /* 0x000000178d167224 */ /* 0x040fe200078e0216 */
[----:B------:R-:W-:Y:S01]  /*6a50*/  ISETP.GT.U32.AND P3, PT, R141, R20, PT ;  /* 0x000000148d00720c */ /* 0x000fe20003f64070 */
[--C-:B------:R-:W-:Y:S01]  /*6a60*/  @!P2 IMAD.IADD R17, R17, 0x1, -R141.reuse ;  /* 0x000000011111a824 */ /* 0x100fe200078e0a8d */
[----:B------:R-:W-:Y:S01]  /*6a70*/  ISETP.GE.AND P2, PT, R26, RZ, PT ;  /* 0x000000ff1a00720c */ /* 0x000fe20003f46270 */
[----:B------:R-:W-:Y:S01]  /*6a80*/  @!P4 IMAD.IADD R19, R19, 0x1, -R141 ;  /* 0x000000011313c824 */ /* 0x000fe200078e0a8d */
[----:B------:R-:W-:Y:S01]  /*6a90*/  ISETP.GE.AND P4, PT, R27, RZ, PT ;  /* 0x000000ff1b00720c */ /* 0x000fe20003f86270 */
[----:B------:R-:W-:-:S02]  /*6aa0*/  IMAD R23, R141, R3, R24 ;  /* 0x000000038d177224 */ /* 0x000fc400078e0218 */
[----:B------:R-:W-:Y:S01]  /*6ab0*/  @!P6 IMAD.MOV R17, RZ, RZ, -R17 ;  /* 0x000000ffff11e224 */ /* 0x000fe200078e0a11 */
[----:B------:R-:W-:Y:S01]  /*6ac0*/  ISETP.GT.U32.AND P6, PT, R141, R19, PT ;  /* 0x000000138d00720c */ /* 0x000fe20003fc4070 */
[----:B------:R-:W-:Y:S01]  /*6ad0*/  @!P5 IMAD.IADD R21, R21, 0x1, -R141 ;  /* 0x000000011515d824 */ /* 0x000fe200078e0a8d */
[----:B------:R-:W-:Y:S01]  /*6ae0*/  ISETP.GT.U32.AND P5, PT, R141, R23, PT ;  /* 0x000000178d00720c */ /* 0x000fe20003fa4070 */
[C---:B------:R-:W-:Y:S02]  /*6af0*/  VIADD R27, R0.reuse, 0x8f ;  /* 0x0000008f001b7836 */ /* 0x040fe40000000000 */
[----:B------:R-:W-:Y:S01]  /*6b00*/  @!P0 IMAD.MOV R15, RZ, RZ, -R15 ;  /* 0x000000ffff0f8224 */ /* 0x000fe200078e0a0f */
[----:B------:R-:W-:Y:S01]  /*6b10*/  ISETP.GE.AND P0, PT, R25, RZ, PT ;  /* 0x000000ff1900720c */ /* 0x000fe20003f06270 */
[----:B------:R-:W-:Y:S01]  /*6b20*/  VIADD R32, R0, 0x90 ;  /* 0x0000009000207836 */ /* 0x000fe20000000000 */
[----:B------:R-:W-:Y:S01]  /*6b30*/  IABS R26, R27 ;  /* 0x0000001b001a7213 */ /* 0x000fe20000000000 */
[----:B------:R-:W-:Y:S01]  /*6b40*/  @!P3 IMAD.IADD R20, R20, 0x1, -R141 ;  /* 0x000000011414b824 */ /* 0x000fe200078e0a8d */
[----:B------:R-:W-:Y:S01]  /*6b50*/  ISETP.GE.AND P3, PT, R29, RZ, PT ;  /* 0x000000ff1d00720c */ /* 0x000fe20003f66270 */
[----:B------:R-:W-:Y:S01]  /*6b60*/  VIADD R29, R0, 0x91 ;  /* 0x00000091001d7836 */ /* 0x000fe20000000000 */
[----:B------:R-:W-:Y:S01]  /*6b70*/  IABS R28, R32 ;  /* 0x00000020001c7213 */ /* 0x000fe20000000000 */
[----:B------:R-:W-:-:S03]  /*6b80*/  IMAD.HI.U32 R3, R139, R26, RZ ;  /* 0x0000001a8b037227 */ /* 0x000fc600078e00ff */
[----:B------:R-:W-:Y:S01]  /*6b90*/  IABS R30, R29 ;  /* 0x0000001d001e7213 */ /* 0x000fe20000000000 */
[----:B------:R-:W-:Y:S01]  /*6ba0*/  @!P6 IMAD.IADD R19, R19, 0x1, -R141 ;  /* 0x000000011313e824 */ /* 0x000fe200078e0a8d */
[----:B------:R-:W-:Y:S01]  /*6bb0*/  ISETP.GT.U32.AND P6, PT, R141, R22, PT ;  /* 0x000000168d00720c */ /* 0x000fe20003fc4070 */
[----:B------:R-:W-:-:S04]  /*6bc0*/  IMAD.HI.U32 R24, R139, R28, RZ ;  /* 0x0000001c8b187227 */ /* 0x000fc800078e00ff */
[----:B------:R-:W-:Y:S02]  /*6bd0*/  @!P5 IMAD.IADD R23, R23, 0x1, -R141 ;  /* 0x000000011717d824 */ /* 0x000fe400078e0a8d */
[----:B------:R-:W-:Y:S02]  /*6be0*/  IMAD.MOV R3, RZ, RZ, -R3 ;  /* 0x000000ffff037224 */ /* 0x000fe400078e0a03 */
[----:B------:R-:W-:Y:S02]  /*6bf0*/  IMAD.MOV R25, RZ, RZ, -R24 ;  /* 0x000000ffff197224 */ /* 0x000fe400078e0a18 */
[----:B------:R-:W-:Y:S01]  /*6c00*/  @!P0 IMAD.MOV R19, RZ, RZ, -R19 ;  /* 0x000000ffff138224 */ /* 0x000fe200078e0a13 */
[C---:B------:R-:W-:Y:S01]  /*6c10*/  ISETP.GT.U32.AND P0, PT, R141.reuse, R23, PT ;  /* 0x000000178d00720c */ /* 0x040fe20003f04070 */
[----:B------:R-:W-:Y:S02]  /*6c20*/  IMAD R24, R141, R3, R26 ;  /* 0x000000038d187224 */ /* 0x000fe400078e021a */
[----:B------:R-:W-:-:S03]  /*6c30*/  IMAD.HI.U32 R3, R139, R30, RZ ;  /* 0x0000001e8b037227 */ /* 0x000fc600078e00ff */
[----:B------:R-:W-:Y:S01]  /*6c40*/  ISETP.GT.U32.AND P5, PT, R141, R24, PT ;  /* 0x000000188d00720c */ /* 0x000fe20003fa4070 */
[----:B------:R-:W-:Y:S02]  /*6c50*/  IMAD.MOV R3, RZ, RZ, -R3 ;  /* 0x000000ffff037224 */ /* 0x000fe400078e0a03 */
[--C-:B------:R-:W-:Y:S01]  /*6c60*/  @!P6 IMAD.IADD R22, R22, 0x1, -R141.reuse ;  /* 0x000000011616e824 */ /* 0x100fe200078e0a8d */
[----:B------:R-:W-:Y:S01]  /*6c70*/  ISETP.GE.AND P6, PT, R31, RZ, PT ;  /* 0x000000ff1f00720c */ /* 0x000fe20003fc6270 */
[----:B------:R-:W-:Y:S02]  /*6c80*/  IMAD R26, R141, R3, R30 ;  /* 0x000000038d1a7224 */ /* 0x000fe400078e021e */
[----:B------:R-:W-:Y:S02]  /*6c90*/  @!P0 IMAD.IADD R23, R23, 0x1, -R141 ;  /* 0x0000000117178824 */ /* 0x000fe400078e0a8d */
[----:B------:R-:W-:Y:S01]  /*6ca0*/  VIADD R31, R0, 0x92 ;  /* 0x00000092001f7836 */ /* 0x000fe20000000000 */
[C---:B------:R-:W-:Y:S01]  /*6cb0*/  ISETP.GT.U32.AND P0, PT, R141.reuse, R26, PT ;  /* 0x0000001a8d00720c */ /* 0x040fe20003f04070 */
[----:B------:R-:W-:-:S02]  /*6cc0*/  IMAD R25, R141, R25, R28 ;  /* 0x000000198d197224 */ /* 0x000fc400078e021c */
[----:B------:R-:W-:Y:S01]  /*6cd0*/  @!P1 IMAD.MOV R18, RZ, RZ, -R18 ;  /* 0x000000ffff129224 */ /* 0x000fe200078e0a12 */
[----:B------:R-:W-:Y:S01]  /*6ce0*/  IABS R28, R31 ;  /* 0x0000001f001c7213 */ /* 0x000fe20000000000 */
[----:B------:R-:W-:Y:S01]  /*6cf0*/  @!P4 IMAD.MOV R21, RZ, RZ, -R21 ;  /* 0x000000ffff15c224 */ /* 0x000fe200078e0a15 */
[C---:B------:R-:W-:Y:S01]  /*6d00*/  ISETP.GT.U32.AND P1, PT, R141.reuse, R22, PT ;  /* 0x000000168d00720c */ /* 0x040fe20003f24070 */
[----:B------:R-:W-:Y:S01]  /*6d10*/  VIADD R33, R0, 0x93 ;  /* 0x0000009300217836 */ /* 0x000fe20000000000 */
[----:B------:R-:W-:Y:S01]  /*6d20*/  ISETP.GT.U32.AND P4, PT, R141, R25, PT ;  /* 0x000000198d00720c */ /* 0x000fe20003f84070 */
[----:B------:R-:W-:-:S03]  /*6d30*/  IMAD.HI.U32 R3, R139, R28, RZ ;  /* 0x0000001c8b037227 */ /* 0x000fc600078e00ff */
[----:B------:R-:W-:Y:S01]  /*6d40*/  IABS R30, R33 ;  /* 0x00000021001e7213 */ /* 0x000fe20000000000 */
[----:B------:R-:W-:Y:S02]  /*6d50*/  @!P0 IMAD.IADD R26, R26, 0x1, -R141 ;  /* 0x000000011a1a8824 */ /* 0x000fe400078e0a8d */
[----:B------:R-:W-:Y:S02]  /*6d60*/  IMAD.MOV R3, RZ, RZ, -R3 ;  /* 0x000000ffff037224 */ /* 0x000fe400078e0a03 */
[----:B------:R-:W-:Y:S01]  /*6d70*/  @!P2 IMAD.MOV R20, RZ, RZ, -R20 ;  /* 0x000000ffff14a224 */ /* 0x000fe200078e0a14 */
[----:B------:R-:W-:Y:S01]  /*6d80*/  ISETP.GE.AND P2, PT, R27, RZ, PT ;  /* 0x000000ff1b00720c */ /* 0x000fe20003f46270 */
[----:B------:R-:W-:Y:S01]  /*6d90*/  @!P5 IMAD.IADD R24, R24, 0x1, -R141 ;  /* 0x000000011818d824 */ /* 0x000fe200078e0a8d */
[C---:B------:R-:W-:Y:S01]  /*6da0*/  ISETP.GT.U32.AND P0, PT, R141.reuse, R26, PT ;  /* 0x0000001a8d00720c */ /* 0x040fe20003f04070 */
[----:B------:R-:W-:Y:S01]  /*6db0*/  IMAD R27, R141, R3, R28 ;  /* 0x000000038d1b7224 */ /* 0x000fe200078e021c */
[----:B------:R-:W-:Y:S01]  /*6dc0*/  ISETP.GE.AND P5, PT, R29, RZ, PT ;  /* 0x000000ff1d00720c */ /* 0x000fe20003fa6270 */
[----:B------:R-:W-:-:S04]  /*6dd0*/  IMAD.HI.U32 R3, R139, R30, RZ ;  /* 0x0000001e8b037227 */ /* 0x000fc800078e00ff */
[--C-:B------:R-:W-:Y:S01]  /*6de0*/  @!P1 IMAD.IADD R22, R22, 0x1, -R141.reuse ;  /* 0x0000000116169824 */ /* 0x100fe200078e0a8d */
[----:B------:R-:W-:Y:S01]  /*6df0*/  ISETP.GE.AND P1, PT, R32, RZ, PT ;  /* 0x000000ff2000720c */ /* 0x000fe20003f26270 */
[----:B------:R-:W-:Y:S01]  /*6e00*/  @!P4 IMAD.IADD R25, R25, 0x1, -R141 ;  /* 0x000000011919c824 */ /* 0x000fe200078e0a8d */
[C---:B------:R-:W-:Y:S01]  /*6e10*/  ISETP.GT.U32.AND P4, PT, R141.reuse, R24, PT ;  /* 0x000000188d00720c */ /* 0x040fe20003f84070 */
[----:B------:R-:W-:Y:S02]  /*6e20*/  IMAD.MOV R3, RZ, RZ, -R3 ;  /* 0x000000ffff037224 */ /* 0x000fe400078e0a03 */
[----:B------:R-:W-:Y:S01]  /*6e30*/  @!P3 IMAD.MOV R22, RZ, RZ, -R22 ;  /* 0x000000ffff16b224 */ /* 0x000fe200078e0a16 */
[C---:B------:R-:W-:Y:S01]  /*6e40*/  ISETP.GT.U32.AND P3, PT, R141.reuse, R25, PT ;  /* 0x000000198d00720c */ /* 0x040fe20003f64070 */
[----:B------:R-:W-:Y:S02]  /*6e50*/  IMAD R28, R141, R3, R30 ;  /* 0x000000038d1c7224 */ /* 0x000fe400078e021e */
[----:B------:R-:W-:-:S02]  /*6e60*/  VIADD R29, R0, 0x94 ;  /* 0x00000094001d7836 */ /* 0x000fc40000000000 */
[----:B------:R-:W-:Y:S01]  /*6e70*/  @!P0 IMAD.IADD R26, R26, 0x1, -R141 ;  /* 0x000000011a1a8824 */ /* 0x000fe200078e0a8d */
[C---:B------:R-:W-:Y:S01]  /*6e80*/  ISETP.GT.U32.AND P0, PT, R141.reuse, R28, PT ;  /* 0x0000001c8d00720c */ /* 0x040fe20003f04070 */
[----:B------:R-:W-:Y:S01]  /*6e90*/  @!P6 IMAD.MOV R23, RZ, RZ, -R23 ;  /* 0x000000ffff17e224 */ /* 0x000fe200078e0a17 */
[----:B------:R-:W-:Y:S01]  /*6ea0*/  IABS R32, R29 ;  /* 0x0000001d00207213 */ /* 0x000fe20000000000 */
[--C-:B------:R-:W-:Y:S01]  /*6eb0*/  @!P4 IMAD.IADD R24, R24, 0x1, -R141.reuse ;  /* 0x000000011818c824 */ /* 0x100fe200078e0a8d */
[----:B------:R-:W-:Y:S01]  /*6ec0*/  ISETP.GT.U32.AND P4, PT, R141, R27, PT ;  /* 0x0000001b8d00720c */ /* 0x000fe20003f84070 */
[----:B------:R-:W-:Y:S01]  /*6ed0*/  @!P5 IMAD.MOV R26, RZ, RZ, -R26 ;  /* 0x000000ffff1ad224 */ /* 0x000fe200078e0a1a */
[----:B------:R-:W-:Y:S01]  /*6ee0*/  ISETP.GE.AND P6, PT, R31, RZ, PT ;  /* 0x000000ff1f00720c */ /* 0x000fe20003fc6270 */
[----:B------:R-:W-:Y:S01]  /*6ef0*/  @!P3 IMAD.IADD R25, R25, 0x1, -R141 ;  /* 0x000000011919b824 */ /* 0x000fe200078e0a8d */
[----:B------:R-:W-:Y:S01]  /*6f00*/  ISETP.GE.AND P3, PT, R33, RZ, PT ;  /* 0x000000ff2100720c */ /* 0x000fe20003f66270 */
[----:B------:R-:W-:-:S04]  /*6f10*/  IMAD.HI.U32 R3, R139, R32, RZ ;  /* 0x000000208b037227 */ /* 0x000fc800078e00ff */
[C---:B------:R-:W-:Y:S01]  /*6f20*/  VIADD R33, R0.reuse, 0x96 ;  /* 0x0000009600217836 */ /* 0x040fe20000000000 */
[----:B------:R-:W-:Y:S01]  /*6f30*/  IADD3 R3, -R3, RZ, RZ ;  /* 0x000000ff03037210 */ /* 0x000fe20007ffe1ff */
[----:B------:R-:W-:Y:S02]  /*6f40*/  VIADD R31, R0, 0x95 ;  /* 0x00000095001f7836 */ /* 0x000fe40000000000 */
[--C-:B------:R-:W-:Y:S01]  /*6f50*/  @!P0 IMAD.IADD R28, R28, 0x1, -R141.reuse ;  /* 0x000000011c1c8824 */ /* 0x100fe200078e0a8d */
[----:B------:R-:W-:Y:S01]  /*6f60*/  IABS R30, R33 ;  /* 0x00000021001e7213 */ /* 0x000fe20000000000 */
[----:B------:R-:W-:Y:S01]  /*6f70*/  @!P2 IMAD.MOV R24, RZ, RZ, -R24 ;  /* 0x000000ffff18a224 */ /* 0x000fe200078e0a18 */
[----:B------:R-:W-:Y:S01]  /*6f80*/  IABS R34, R31 ;  /* 0x0000001f00227213 */ /* 0x000fe20000000000 */
[----:B------:R-:W-:Y:S01]  /*6f90*/  @!P4 IMAD.IADD R27, R27, 0x1, -R141 ;  /* 0x000000011b1bc824 */ /* 0x000fe200078e0a8d */
[----:B------:R-:W-:Y:S01]  /*6fa0*/  ISETP.GE.AND P2, PT, R29, RZ, PT ;  /* 0x000000ff1d00720c */ /* 0x000fe20003f46270 */
[C---:B------:R-:W-:Y:S01]  /*6fb0*/  IMAD R29, R141.reuse, R3, R32 ;  /* 0x000000038d1d7224 */ /* 0x040fe200078e0220 */
[C---:B------:R-:W-:Y:S01]  /*6fc0*/  ISETP.GT.U32.AND P0, PT, R141.reuse, R28, PT ;  /* 0x0000001c8d00720c */ /* 0x040fe20003f04070 */
[----:B------:R-:W-:Y:S01]  /*6fd0*/  IMAD.MOV.U32 R32, RZ, RZ, R30 ;  /* 0x000000ffff207224 */ /* 0x000fe200078e001e */
[----:B------:R-:W-:Y:S01]  /*6fe0*/  ISETP.GT.U32.AND P4, PT, R141, R27, PT ;  /* 0x0000001b8d00720c */ /* 0x000fe20003f84070 */
[----:B------:R-:W-:Y:S01]  /*6ff0*/  IMAD.HI.U32 R3, R139, R34, RZ ;  /* 0x000000228b037227 */ /* 0x000fe200078e00ff */
[----:B------:R-:W-:-:S03]  /*7000*/  ISETP.GE.AND P5, PT, R31, RZ, PT ;  /* 0x000000ff1f00720c */ /* 0x000fc60003fa6270 */
[----:B------:R-:W-:-:S04]  /*7010*/  IMAD.HI.U32 R30, R139, R32, RZ ;  /* 0x000000208b1e7227 */ /* 0x000fc800078e00ff */
[----:B------:R-:W-:Y:S02]  /*7020*/  IMAD.MOV R3, RZ, RZ, -R3 ;  /* 0x000000ffff037224 */ /* 0x000fe400078e0a03 */
[----:B------:R-:W-:Y:S02]  /*7030*/  IMAD.MOV R31, RZ, RZ, -R30 ;  /* 0x000000ffff1f7224 */ /* 0x000fe400078e0a1e */
[----:B------:R-:W-:Y:S02]  /*7040*/  IMAD R30, R141, R3, R34 ;  /* 0x000000038d1e7224 */ /* 0x000fe400078e0222 */
[--C-:B------:R-:W-:Y:S02]  /*7050*/  @!P0 IMAD.IADD R28, R28, 0x1, -R141.reuse ;  /* 0x000000011c1c8824 */ /* 0x100fe400078e0a8d */
[----:B------:R-:W-:Y:S01]  /*7060*/  @!P4 IMAD.IADD R27, R27, 0x1, -R141 ;  /* 0x000000011b1bc824 */ /* 0x000fe200078e0a8d */
[C---:B------:R-:W-:Y:S01]  /*7070*/  ISETP.GT.U32.AND P0, PT, R141.reuse, R30, PT ;  /* 0x0000001e8d00720c */ /* 0x040fe20003f04070 */
[----:B------:R-:W-:Y:S01]  /*7080*/  IMAD R31, R141, R31, R32 ;  /* 0x0000001f8d1f7224 */ /* 0x000fe200078e0220 */
[----:B------:R-:W-:Y:S01]  /*7090*/  ISETP.GE.AND P4, PT, R33, RZ, PT ;  /* 0x000000ff2100720c */ /* 0x000fe20003f86270 */
[----:B------:R-:W-:-:S02]  /*70a0*/  @!P6 IMAD.MOV R27, RZ, RZ, -R27 ;  /* 0x000000ffff1be224 */ /* 0x000fc400078e0a1b */
[C---:B------:R-:W-:Y:S01]  /*70b0*/  VIADD R33, R0.reuse, 0x97 ;  /* 0x0000009700217836 */ /* 0x040fe20000000000 */
[----:B------:R-:W-:Y:S01]  /*70c0*/  ISETP.GT.U32.AND P6, PT, R141, R31, PT ;  /* 0x0000001f8d00720c */ /* 0x000fe20003fc4070 */
[C---:B------:R-:W-:Y:S02]  /*70d0*/  VIADD R35, R0.reuse, 0x98 ;  /* 0x0000009800237836 */ /* 0x040fe40000000000 */
[----:B------:R-:W-:Y:S01]  /*70e0*/  VIADD R37, R0, 0x99 ;  /* 0x0000009900257836 */ /* 0x000fe20000000000 */
[----:B------:R-:W-:Y:S01]  /*70f0*/  IABS R32, R33 ;  /* 0x0000002100207213 */ /* 0x000fe20000000000 */
[----:B------:R-:W-:Y:S01]  /*7100*/  @!P1 IMAD.MOV R25, RZ, RZ, -R25 ;  /* 0x000000ffff199224 */ /* 0x000fe200078e0a19 */
[----:B------:R-:W-:Y:S01]  /*7110*/  IABS R36, R35 ;  /* 0x0000002300247213 */ /* 0x000fe20000000000 */
[----:B------:R-:W-:Y:S01]  /*7120*/  @!P0 IMAD.IADD R30, R30, 0x1, -R141 ;  /* 0x000000011e1e8824 */ /* 0x000fe200078e0a8d */
[----:B------:R-:W-:Y:S01]  /*7130*/  IABS R38, R37 ;  /* 0x0000002500267213 */ /* 0x000fe20000000000 */
[----:B------:R-:W-:Y:S01]  /*7140*/  IMAD.HI.U32 R3, R139, R32, RZ ;  /* 0x000000208b037227 */ /* 0x000fe200078e00ff */
[----:B------:R-:W-:-:S02]  /*7150*/  ISETP.GT.U32.AND P1, PT, R141, R29, PT ;  /* 0x0000001d8d00720c */ /* 0x000fc40003f24070 */
[----:B------:R-:W-:Y:S01]  /*7160*/  ISETP.GT.U32.AND P0, PT, R141, R30, PT ;  /* 0x0000001e8d00720c */ /* 0x000fe20003f04070 */
[----:B------:R-:W-:Y:S02]  /*7170*/  @!P6 IMAD.IADD R31, R31, 0x1, -R141 ;  /* 0x000000011f1fe824 */ /* 0x000fe400078e0a8d */
[----:B------:R-:W-:Y:S02]  /*7180*/  IMAD.MOV R34, RZ, RZ, -R3 ;  /* 0x000000ffff227224 */ /* 0x000fe400078e0a03 */
[----:B------:R-:W-:Y:S01]  /*7190*/  IMAD.HI.U32 R3, R139, R36, RZ ;  /* 0x000000248b037227 */ /* 0x000fe200078e00ff */
[----:B------:R-:W-:-:S03]  /*71a0*/  ISETP.GT.U32.AND P6, PT, R141, R31, PT ;  /* 0x0000001f8d00720c */ /* 0x000fc60003fc4070 */
[----:B------:R-:W-:Y:S01]  /*71b0*/  @!P3 IMAD.MOV R28, RZ, RZ, -R28 ;  /* 0x000000ffff1cb224 */ /* 0x000fe200078e0a1c */
[----:B------:R-:W-:Y:S01]  /*71c0*/  ISETP.GE.AND P3, PT, R33, RZ, PT ;  /* 0x000000ff2100720c */ /* 0x000fe20003f66270 */
[----:B------:R-:W-:-:S04]  /*71d0*/  IMAD.HI.U32 R33, R139, R38, RZ ;  /* 0x000000268b217227 */ /* 0x000fc800078e00ff */
[----:B------:R-:W-:Y:S02]  /*71e0*/  IMAD.MOV R3, RZ, RZ, -R3 ;  /* 0x000000ffff037224 */ /* 0x000fe400078e0a03 */
[C---:B------:R-:W-:Y:S02]  /*71f0*/  IMAD R32, R141.reuse, R34, R32 ;  /* 0x000000228d207224 */ /* 0x040fe400078e0220 */
[----:B------:R-:W-:Y:S02]  /*7200*/  IMAD.MOV R34, RZ, RZ, -R33 ;  /* 0x000000ffff227224 */ /* 0x000fe400078e0a21 */
[--C-:B------:R-:W-:Y:S01]  /*7210*/  @!P0 IMAD.IADD R30, R30, 0x1, -R141.reuse ;  /* 0x000000011e1e8824 */ /* 0x100fe200078e0a8d */
[C---:B------:R-:W-:Y:S01]  /*7220*/  ISETP.GT.U32.AND P0, PT, R141.reuse, R32, PT ;  /* 0x000000208d00720c */ /* 0x040fe20003f04070 */
[----:B------:R-:W-:Y:S02]  /*7230*/  IMAD R33, R141, R3, R36 ;  /* 0x000000038d217224 */ /* 0x000fe400078e0224 */
[----:B------:R-:W-:-:S02]  /*7240*/  @!P1 IMAD.IADD R29, R29, 0x1, -R141 ;  /* 0x000000011d1d9824 */ /* 0x000fc400078e0a8d */
[----:B------:R-:W-:Y:S01]  /*7250*/  @!P5 IMAD.MOV R30, RZ, RZ, -R30 ;  /* 0x000000ffff1ed224 */ /* 0x000fe200078e0a1e */
[C---:B------:R-:W-:Y:S01]  /*7260*/  ISETP.GT.U32.AND P5, PT, R141.reuse, R33, PT ;  /* 0x000000218d00720c */ /* 0x040fe20003fa4070 */
[C---:B------:R-:W-:Y:S01]  /*7270*/  IMAD R34, R141.reuse, R34, R38 ;  /* 0x000000228d227224 */ /* 0x040fe200078e0226 */
[----:B------:R-:W-:Y:S01]  /*7280*/  ISETP.GT.U32.AND P1, PT, R141, R29, PT ;  /* 0x0000001d8d00720c */ /* 0x000fe20003f24070 */
[----:B------:R-:W-:Y:S02]  /*7290*/  @!P6 IMAD.IADD R31, R31, 0x1, -R141 ;  /* 0x000000011f1fe824 */ /* 0x000fe400078e0a8d */
[C---:B------:R-:W-:Y:S02]  /*72a0*/  VIADD R3, R0.reuse, 0x9a ;  /* 0x0000009a00037836 */ /* 0x040fe40000000000 */
[----:B------:R-:W-:Y:S01]  /*72b0*/  @!P4 IMAD.MOV R31, RZ, RZ, -R31 ;  /* 0x000000ffff1fc224 */ /* 0x000fe200078e0a1f */
[----:B------:R-:W-:Y:S01]  /*72c0*/  ISETP.GT.U32.AND P4, PT, R141, R34, PT ;  /* 0x000000228d00720c */ /* 0x000fe20003f84070 */
[C---:B------:R-:W-:Y:S01]  /*72d0*/  VIADD R41, R0.reuse, 0x9b ;  /* 0x0000009b00297836 */ /* 0x040fe20000000000 */
[----:B------:R-:W-:Y:S01]  /*72e0*/  IABS R36, R3 ;  /* 0x0000000300247213 */ /* 0x000fe20000000000 */
[----:B------:R-:W-:Y:S01]  /*72f0*/  VIADD R45, R0, 0x9d ;  /* 0x0000009d002d7836 */ /* 0x000fe20000000000 */
[----:B------:R-:W-:Y:S01]  /*7300*/  ISETP.GE.AND P6, PT, R3, RZ, PT ;  /* 0x000000ff0300720c */ /* 0x000fe20003fc6270 */
[--C-:B------:R-:W-:Y:S01]  /*7310*/  @!P5 IMAD.IADD R33, R33, 0x1, -R141.reuse ;  /* 0x000000012121d824 */ /* 0x100fe200078e0a8d */
[----:B------:R-:W-:Y:S01]  /*7320*/  IABS R38, R41 ;  /* 0x0000002900267213 */ /* 0x000fe20000000000 */
[----:B------:R-:W-:Y:S01]  /*7330*/  @!P1 IMAD.IADD R29, R29, 0x1, -R141 ;  /* 0x000000011d1d9824 */ /* 0x000fe200078e0a8d */
[----:B------:R-:W-:Y:S01]  /*7340*/  ISETP.GE.AND P1, PT, R35, RZ, PT ;  /* 0x000000ff2300720c */ /* 0x000fe20003f26270 */
[----:B------:R-:W-:Y:S01]  /*7350*/  IMAD.HI.U32 R3, R139, R36, RZ ;  /* 0x000000248b037227 */ /* 0x000fe200078e00ff */
[----:B------:R-:W-:-:S02]  /*7360*/  ISETP.GT.U32.AND P5, PT, R141, R33, PT ;  /* 0x000000218d00720c */ /* 0x000fc40003fa4070 */
[----:B------:R-:W-:Y:S01]  /*7370*/  IABS R42, R45 ;  /* 0x0000002d002a7213 */ /* 0x000fe20000000000 */
[----:B------:R-:W-:Y:S02]  /*7380*/  @!P4 IMAD.IADD R34, R34, 0x1, -R141 ;  /* 0x000000012222c824 */ /* 0x000fe400078e0a8d */
[----:B------:R-:W-:Y:S01]  /*7390*/  @!P2 IMAD.MOV R29, RZ, RZ, -R29 ;  /* 0x000000ffff1da224 */ /* 0x000fe200078e0a1d */
[----:B------:R-:W-:Y:S01]  /*73a0*/  ISETP.GE.AND P2, PT, R37, RZ, PT ;  /* 0x000000ff2500720c */ /* 0x000fe20003f46270 */
[----:B------:R-:W-:Y:S01]  /*73b0*/  IMAD.HI.U32 R35, R139, R38, RZ ;  /* 0x000000268b237227 */ /* 0x000fe200078e00ff */
[----:B------:R-:W-:-:S03]  /*73c0*/  ISETP.GT.U32.AND P4, PT, R141, R34, PT ;  /* 0x000000228d00720c */ /* 0x000fc60003f84070 */
[----:B------:R-:W-:Y:S02]  /*73d0*/  @!P0 IMAD.IADD R32, R32, 0x1, -R141 ;  /* 0x0000000120208824 */ /* 0x000fe400078e0a8d */
[----:B------:R-:W-:Y:S02]  /*73e0*/  IMAD.MOV R37, RZ, RZ, -R3 ;  /* 0x000000ffff257224 */ /* 0x000fe400078e0a03 */
[----:B------:R-:W-:Y:S01]  /*73f0*/  IMAD.MOV R39, RZ, RZ, -R35 ;  /* 0x000000ffff277224 */ /* 0x000fe200078e0a23 */
[C---:B------:R-:W-:Y:S01]  /*7400*/  ISETP.GT.U32.AND P0, PT, R141.reuse, R32, PT ;  /* 0x000000208d00720c */ /* 0x040fe20003f04070 */
[----:B------:R-:W-:Y:S02]  /*7410*/  IMAD R35, R141, R37, R36 ;  /* 0x000000258d237224 */ /* 0x000fe400078e0224 */
[----:B------:R-:W-:Y:S02]  /*7420*/  VIADD R43, R0, 0x9c ;  /* 0x0000009c002b7836 */ /* 0x000fe40000000000 */
[----:B------:R-:W-:-:S03]  /*7430*/  IMAD.HI.U32 R37, R139, R42, RZ ;  /* 0x0000002a8b257227 */ /* 0x000fc600078e00ff */
[----:B------:R-:W-:Y:S01]  /*7440*/  IABS R40, R43 ;  /* 0x0000002b00287213 */ /* 0x000fe20000000000 */
[----:B------:R-:W-:Y:S01]  /*7450*/  @!P5 IMAD.IADD R33, R33, 0x1, -R141 ;  /* 0x000000012121d824 */ /* 0x000fe200078e0a8d */
[C---:B------:R-:W-:Y:S01]  /*7460*/  ISETP.GT.U32.AND P5, PT, R141.reuse, R35, PT ;  /* 0x000000238d00720c */ /* 0x040fe20003fa4070 */
[C---:B------:R-:W-:Y:S02]  /*7470*/  IMAD R36, R141.reuse, R39, R38 ;  /* 0x000000278d247224 */ /* 0x040fe400078e0226 */
[----:B------:R-:W-:Y:S02]  /*7480*/  IMAD.MOV R38, RZ, RZ, -R37 ;  /* 0x000000ffff267224 */ /* 0x000fe400078e0a25 */
[----:B------:R-:W-:Y:S02]  /*7490*/  @!P4 IMAD.IADD R34, R34, 0x1, -R141 ;  /* 0x000000012222c824 */ /* 0x000fe400078e0a8d */
[----:B------:R-:W-:Y:S02]  /*74a0*/  IMAD R38, R141, R38, R42 ;  /* 0x000000268d267224 */ /* 0x000fe400078e022a */
[----:B------:R-:W-:-:S04]  /*74b0*/  IMAD.HI.U32 R3, R139, R40, RZ ;  /* 0x000000288b037227 */ /* 0x000fc800078e00ff */
[----:B------:R-:W-:Y:S01]  /*74c0*/  @!P0 IMAD.IADD R32, R32, 0x1, -R141 ;  /* 0x0000000120208824 */ /* 0x000fe200078e0a8d */
[----:B------:R-:W-:Y:S01]  /*74d0*/  ISETP.GE.AND P0, PT, R41, RZ, PT ;  /* 0x000000ff2900720c */ /* 0x000fe20003f06270 */
[----:B------:R-:W-:Y:S01]  /*74e0*/  @!P2 IMAD.MOV R34, RZ, RZ, -R34 ;  /* 0x000000ffff22a224 */ /* 0x000fe200078e0a22 */
[----:B------:R-:W-:Y:S01]  /*74f0*/  ISETP.GT.U32.AND P2, PT, R141, R38, PT ;  /* 0x000000268d00720c */ /* 0x000fe20003f44070 */
[----:B------:R-:W-:Y:S02]  /*7500*/  IMAD.MOV R3, RZ, RZ, -R3 ;  /* 0x000000ffff037224 */ /* 0x000fe400078e0a03 */
[C---:B------:R-:W-:Y:S02]  /*7510*/  VIADD R41, R0.reuse, 0x9e ;  /* 0x0000009e00297836 */ /* 0x040fe40000000000 */
[----:B------:R-:W-:Y:S02]  /*7520*/  @!P5 IMAD.IADD R35, R35, 0x1, -R141 ;  /* 0x000000012323d824 */ /* 0x000fe400078e0a8d */
[----:B------:R-:W-:Y:S01]  /*7530*/  @!P3 IMAD.MOV R32, RZ, RZ, -R32 ;  /* 0x000000ffff20b224 */ /* 0x000fe200078e0a20 */
[C---:B------:R-:W-:Y:S01]  /*7540*/  ISETP.GT.U32.AND P3, PT, R141.reuse, R36, PT ;  /* 0x000000248d00720c */ /* 0x040fe20003f64070 */
[C---:B------:R-:W-:Y:S01]  /*7550*/  IMAD R37, R141.reuse, R3, R40 ;  /* 0x000000038d257224 */ /* 0x040fe200078e0228 */
[----:B------:R-:W-:Y:S01]  /*7560*/  IABS R40, R41 ;  /* 0x0000002900287213 */ /* 0x000fe20000000000 */
[----:B------:R-:W-:Y:S01]  /*7570*/  @!P1 IMAD.MOV R33, RZ, RZ, -R33 ;  /* 0x000000ffff219224 */ /* 0x000fe200078e0a21 */
[----:B------:R-:W-:Y:S01]  /*7580*/  ISETP.GT.U32.AND P5, PT, R141, R35, PT ;  /* 0x000000238d00720c */ /* 0x000fe20003fa4070 */
[C---:B------:R-:W-:Y:S01]  /*7590*/  VIADD R46, R0.reuse, 0xa0 ;  /* 0x000000a0002e7836 */ /* 0x040fe20000000000 */
[----:B------:R-:W-:Y:S01]  /*75a0*/  ISETP.GE.AND P1, PT, R43, RZ, PT ;  /* 0x000000ff2b00720c */ /* 0x000fe20003f26270 */
[----:B------:R-:W-:Y:S01]  /*75b0*/  VIADD R43, R0, 0x9f ;  /* 0x0000009f002b7836 */ /* 0x000fe20000000000 */
[----:B------:R-:W-:Y:S01]  /*75c0*/  ISETP.GT.U32.AND P4, PT, R141, R37, PT ;  /* 0x000000258d00720c */ /* 0x000fe20003f84070 */
[----:B------:R-:W-:Y:S01]  /*75d0*/  IMAD.HI.U32 R3, R139, R40, RZ ;  /* 0x000000288b037227 */ /* 0x000fe200078e00ff */
[----:B------:R-:W-:-:S02]  /*75e0*/  IABS R44, R46 ;  /* 0x0000002e002c7213 */ /* 0x000fc40000000000 */
        /* <DEDUP_REMOVED lines=8> */
[----:B------:R-:W-:Y:S01]  /*7670*/  @!P5 IMAD.IADD R35, R35, 0x1, -R141 ;  /* 0x000000012323d824 */ /* 0x000fe200078e0a8d */
[----:B------:R-:W-:Y:S01]  /*7680*/  ISETP.GE.AND P5, PT, R45, RZ, PT ;  /* 0x000000ff2d00720c */ /* 0x000fe20003fa6270 */
[----:B------:R-:W-:-:S04]  /*7690*/  IMAD.HI.U32 R40, R139, R44, RZ ;  /* 0x0000002c8b287227 */ /* 0x000fc800078e00ff */
[----:B------:R-:W-:Y:S02]  /*76a0*/  IMAD.MOV R3, RZ, RZ, -R3 ;  /* 0x000000ffff037224 */ /* 0x000fe400078e0a03 */
[----:B------:R-:W-:Y:S01]  /*76b0*/  @!P6 IMAD.MOV R35, RZ, RZ, -R35 ;  /* 0x000000ffff23e224 */ /* 0x000fe200078e0a23 */
[----:B------:R-:W-:Y:S01]  /*76c0*/  ISETP.GE.AND P6, PT, R41, RZ, PT ;  /* 0x000000ff2900720c */ /* 0x000fe20003fc6270 */
[----:B------:R-:W-:Y:S02]  /*76d0*/  IMAD.MOV R41, RZ, RZ, -R40 ;  /* 0x000000ffff297224 */ /* 0x000fe400078e0a28 */
[--C-:B------:R-:W-:Y:S02]  /*76e0*/  @!P4 IMAD.IADD R37, R37, 0x1, -R141.reuse ;  /* 0x000000012525c824 */ /* 0x100fe400078e0a8d */
[C---:B------:R-:W-:Y:S02]  /*76f0*/  IMAD R40, R141.reuse, R3, R42 ;  /* 0x000000038d287224 */ /* 0x040fe400078e022a */
[--C-:B------:R-:W-:Y:S01]  /*7700*/  @!P2 IMAD.IADD R38, R38, 0x1, -R141.reuse ;  /* 0x000000012626a824 */ /* 0x100fe200078e0a8d */
[C---:B------:R-:W-:Y:S01]  /*7710*/  ISETP.GT.U32.AND P4, PT, R141.reuse, R37, PT ;  /* 0x000000258d00720c */ /* 0x040fe20003f84070 */
[----:B------:R-:W-:Y:S01]  /*7720*/  @!P3 IMAD.IADD R36, R36, 0x1, -R141 ;  /* 0x000000012424b824 */ /* 0x000fe200078e0a8d */
[C---:B------:R-:W-:Y:S01]  /*7730*/  ISETP.GT.U32.AND P2, PT, R141.reuse, R40, PT ;  /* 0x000000288d00720c */ /* 0x040fe20003f44070 */
[C---:B------:R-:W-:Y:S01]  /*7740*/  VIADD R3, R0.reuse, 0xa1 ;  /* 0x000000a100037836 */ /* 0x040fe20000000000 */
[----:B------:R-:W-:Y:S01]  /*7750*/  ISETP.GT.U32.AND P3, PT, R141, R39, PT ;  /* 0x000000278d00720c */ /* 0x000fe20003f64070 */
[----:B------:R-:W-:-:S02]  /*7760*/  VIADD R42, R0, 0xa2 ;  /* 0x000000a2002a7836 */ /* 0x000fc40000000000 */
[----:B------:R-:W-:Y:S01]  /*7770*/  IMAD R41, R141, R41, R44 ;  /* 0x000000298d297224 */ /* 0x000fe200078e022c */
[----:B------:R-:W-:Y:S01]  /*7780*/  IABS R44, R3 ;  /* 0x00000003002c7213 */ /* 0x000fe20000000000 */
[----:B------:R-:W-:Y:S01]  /*7790*/  @!P5 IMAD.MOV R38, RZ, RZ, -R38 ;  /* 0x000000ffff26d224 */ /* 0x000fe200078e0a26 */
[----:B------:R-:W-:Y:S01]  /*77a0*/  ISETP.GE.AND P5, PT, R42, RZ, PT ;  /* 0x000000ff2a00720c */ /* 0x000fe20003fa6270 */
[----:B------:R-:W-:Y:S01]  /*77b0*/  @!P0 IMAD.MOV R36, RZ, RZ, -R36 ;  /* 0x000000ffff248224 */ /* 0x000fe200078e0a24 */
[----:B------:R-:W-:Y:S01]  /*77c0*/  ISETP.GE.AND P0, PT, R43, RZ, PT ;  /* 0x000000ff2b00720c */ /* 0x000fe20003f06270 */
[--C-:B------:R-:W-:Y:S01]  /*77d0*/  @!P4 IMAD.IADD R37, R37, 0x1, -R141.reuse ;  /* 0x000000012525c824 */ /* 0x100fe200078e0a8d */
[----:B------:R-:W-:Y:S01]  /*77e0*/  ISETP.GE.AND P4, PT, R46, RZ, PT ;  /* 0x000000ff2e00720c */ /* 0x000fe20003f86270 */
[--C-:B------:R-:W-:Y:S01]  /*77f0*/  @!P2 IMAD.IADD R40, R40, 0x1, -R141.reuse ;  /* 0x000000012828a824 */ /* 0x100fe200078e0a8d */
[----:B------:R-:W-:Y:S01]  /*7800*/  IABS R46, R42 ;  /* 0x0000002a002e7213 */ /* 0x000fe20000000000 */
[----:B------:R-:W-:-:S02]  /*7810*/  @!P3 IMAD.IADD R39, R39, 0x1, -R141 ;  /* 0x000000012727b824 */ /* 0x000fc400078e0a8d */
[----:B------:R-:W-:Y:S01]  /*7820*/  @!P1 IMAD.MOV R37, RZ, RZ, -R37 ;  /* 0x000000ffff259224 */ /* 0x000fe200078e0a25 */
[----:B------:R-:W-:Y:S01]  /*7830*/  ISETP.GE.AND P1, PT, R3, RZ, PT ;  /* 0x000000ff0300720c */ /* 0x000fe20003f26270 */
[----:B------:R-:W-:Y:S01]  /*7840*/  IMAD.HI.U32 R3, R139, R44, RZ ;  /* 0x0000002c8b037227 */ /* 0x000fe200078e00ff */
[C---:B------:R-:W-:Y:S02]  /*7850*/  ISETP.GT.U32.AND P2, PT, R141.reuse, R40, PT ;  /* 0x000000288d00720c */ /* 0x040fe40003f44070 */
[----:B------:R-:W-:Y:S01]  /*7860*/  ISETP.GT.U32.AND P3, PT, R141, R39, PT ;  /* 0x000000278d00720c */ /* 0x000fe20003f64070 */
[----:B------:R-:W-:-:S04]  /*7870*/  IMAD.HI.U32 R42, R139, R46, RZ ;  /* 0x0000002e8b2a7227 */ /* 0x000fc800078e00ff */
[----:B------:R-:W-:Y:S02]  /*7880*/  IMAD.MOV R3, RZ, RZ, -R3 ;  /* 0x000000ffff037224 */ /* 0x000fe400078e0a03 */
[----:B------:R-:W-:Y:S02]  /*7890*/  IMAD.MOV R43, RZ, RZ, -R42 ;  /* 0x000000ffff2b7224 */ /* 0x000fe400078e0a2a */
[----:B------:R-:W-:Y:S02]  /*78a0*/  IMAD R42, R141, R3, R44 ;  /* 0x000000038d2a7224 */ /* 0x000fe400078e022c */
[--C-:B------:R-:W-:Y:S02]  /*78b0*/  @!P2 IMAD.IADD R40, R40, 0x1, -R141.reuse ;  /* 0x000000012828a824 */ /* 0x100fe400078e0a8d */
[----:B------:R-:W-:Y:S01]  /*78c0*/  @!P3 IMAD.IADD R39, R39, 0x1, -R141 ;  /* 0x000000012727b824 */ /* 0x000fe200078e0a8d */
[C---:B------:R-:W-:Y:S01]  /*78d0*/  ISETP.GT.U32.AND P2, PT, R141.reuse, R42, PT ;  /* 0x0000002a8d00720c */ /* 0x040fe20003f44070 */
[C---:B------:R-:W-:Y:S01]  /*78e0*/  IMAD R43, R141.reuse, R43, R46 ;  /* 0x0000002b8d2b7224 */ /* 0x040fe200078e022e */
[----:B------:R-:W-:Y:S01]  /*78f0*/  ISETP.GT.U32.AND P3, PT, R141, R41, PT ;  /* 0x000000298d00720c */ /* 0x000fe20003f64070 */
[----:B------:R-:W-:-:S02]  /*7900*/  @!P6 IMAD.MOV R39, RZ, RZ, -R39 ;  /* 0x000000ffff27e224 */ /* 0x000fc400078e0a27 */
[C---:B------:R-:W-:Y:S01]  /*7910*/  VIADD R47, R0.reuse, 0xa3 ;  /* 0x000000a3002f7836 */ /* 0x040fe20000000000 */
[----:B------:R-:W-:Y:S01]  /*7920*/  ISETP.GT.U32.AND P6, PT, R141, R43, PT ;  /* 0x0000002b8d00720c */ /* 0x000fe20003fc4070 */
[C---:B------:R-:W-:Y:S02]  /*7930*/  VIADD R49, R0.reuse, 0xa4 ;  /* 0x000000a400317836 */ /* 0x040fe40000000000 */
[C---:B------:R-:W-:Y:S01]  /*7940*/  VIADD R53, R0.reuse, 0xa5 ;  /* 0x000000a500357836 */ /* 0x040fe20000000000 */
[----:B------:R-:W-:Y:S01]  /*7950*/  IABS R48, R47 ;  /* 0x0000002f00307213 */ /* 0x000fe20000000000 */
[----:B------:R-:W-:Y:S01]  /*7960*/  VIADD R55, R0, 0xa6 ;  /* 0x000000a600377836 */ /* 0x000fe20000000000 */
[----:B------:R-:W-:Y:S01]  /*7970*/  IABS R50, R49 ;  /* 0x0000003100327213 */ /* 0x000fe20000000000 */
[----:B------:R-:W-:Y:S01]  /*7980*/  @!P2 IMAD.IADD R42, R42, 0x1, -R141 ;  /* 0x000000012a2aa824 */ /* 0x000fe200078e0a8d */
[----:B------:R-:W-:Y:S01]  /*7990*/  IABS R46, R53 ;  /* 0x00000035002e7213 */ /* 0x000fe20000000000 */
[----:B------:R-:W-:Y:S01]  /*79a0*/  IMAD.HI.U32 R3, R139, R48, RZ ;  /* 0x000000308b037227 */ /* 0x000fe200078e00ff */
[----:B------:R-:W-:-:S02]  /*79b0*/  @!P3 IADD3 R41, R41, -R141, RZ ;  /* 0x8000008d2929b210 */ /* 0x000fc40007ffe0ff */
[----:B------:R-:W-:Y:S01]  /*79c0*/  ISETP.GT.U32.AND P2, PT, R141, R42, PT ;  /* 0x0000002a8d00720c */ /* 0x000fe20003f44070 */
[----:B------:R-:W-:Y:S01]  /*79d0*/  @!P6 IMAD.IADD R43, R43, 0x1, -R141 ;  /* 0x000000012b2be824 */ /* 0x000fe200078e0a8d */
[----:B------:R-:W-:Y:S01]  /*79e0*/  ISETP.GT.U32.AND P3, PT, R141, R41, PT ;  /* 0x000000298d00720c */ /* 0x000fe20003f64070 */
[----:B------:R-:W-:-:S03]  /*79f0*/  IMAD.HI.U32 R44, R139, R50, RZ ;  /* 0x000000328b2c7227 */ /* 0x000fc600078e00ff */
[C---:B------:R-:W-:Y:S01]  /*7a00*/  ISETP.GT.U32.AND P6, PT, R141.reuse, R43, PT ;  /* 0x0000002b8d00720c */ /* 0x040fe20003fc4070 */
[----:B------:R-:W-:Y:S02]  /*7a10*/  IMAD.MOV R3, RZ, RZ, -R3 ;  /* 0x000000ffff037224 */ /* 0x000fe400078e0a03 */
[----:B------:R-:W-:Y:S02]  /*7a20*/  IMAD.MOV R45, RZ, RZ, -R44 ;  /* 0x000000ffff2d7224 */ /* 0x000fe400078e0a2c */
[----:B------:R-:W-:Y:S02]  /*7a30*/  IMAD R44, R141, R3, R48 ;  /* 0x000000038d2c7224 */ /* 0x000fe400078e0230 */
[----:B------:R-:W-:Y:S02]  /*7a40*/  @!P2 IMAD.IADD R42, R42, 0x1, -R141 ;  /* 0x000000012a2aa824 */ /* 0x000fe400078e0a8d */
[----:B------:R-:W-:Y:S01]  /*7a50*/  IMAD.HI.U32 R3, R139, R46, RZ ;  /* 0x0000002e8b037227 */ /* 0x000fe200078e00ff */
[----:B------:R-:W-:-:S03]  /*7a60*/  ISETP.GT.U32.AND P2, PT, R141, R44, PT ;  /* 0x0000002c8d00720c */ /* 0x000fc60003f44070 */
[----:B------:R-:W-:Y:S02]  /*7a70*/  VIADD R57, R0, 0xa7 ;  /* 0x000000a700397836 */ /* 0x000fe40000000000 */
[----:B------:R-:W-:Y:S01]  /*7a80*/  IMAD R45, R141, R45, R50 ;  /* 0x0000002d8d2d7224 */ /* 0x000fe200078e0232 */
[----:B------:R-:W-:Y:S01]  /*7a90*/  IABS R50, R55 ;  /* 0x0000003700327213 */ /* 0x000fe20000000000 */
[----:B------:R-:W-:Y:S01]  /*7aa0*/  IMAD.MOV R48, RZ, RZ, -R3 ;  /* 0x000000ffff307224 */ /* 0x000fe200078e0a03 */
[----:B------:R-:W-:Y:S01]  /*7ab0*/  IABS R52, R57 ;  /* 0x0000003900347213 */ /* 0x000fe20000000000 */
[----:B------:R-:W-:Y:S01]  /*7ac0*/  @!P6 IMAD.IADD R43, R43, 0x1, -R141 ;  /* 0x000000012b2be824 */ /* 0x000fe200078e0a8d */
[----:B------:R-:W-:Y:S01]  /*7ad0*/  ISETP.GT.U32.AND P6, PT, R141, R45, PT ;  /* 0x0000002d8d00720c */ /* 0x000fe20003fc4070 */
[----:B------:R-:W-:-:S04]  /*7ae0*/  IMAD.HI.U32 R3, R139, R50, RZ ;  /* 0x000000328b037227 */ /* 0x000fc800078e00ff */
[----:B------:R-:W-:Y:S02]  /*7af0*/  IMAD R46, R141, R48, R46 ;  /* 0x000000308d2e7224 */ /* 0x000fe400078e022e */
[----:B------:R-:W-:Y:S01]  /*7b00*/  @!P0 IMAD.MOV R40, RZ, RZ, -R40 ;  /* 0x000000ffff288224 */ /* 0x000fe200078e0a28 */
[----:B------:R-:W-:Y:S01]  /*7b10*/  ISETP.GE.AND P0, PT, R47, RZ, PT ;  /* 0x000000ff2f00720c */ /* 0x000fe20003f06270 */
[----:B------:R-:W-:Y:S01]  /*7b20*/  @!P3 IMAD.IADD R41, R41, 0x1, -R141 ;  /* 0x000000012929b824 */ /* 0x000fe200078e0a8d */
[----:B------:R-:W-:Y:S01]  /*7b30*/  ISETP.GE.AND P3, PT, R49, RZ, PT ;  /* 0x000000ff3100720c */ /* 0x000fe20003f66270 */
[----:B------:R-:W-:-:S04]  /*7b40*/  IMAD.HI.U32 R47, R139, R52, RZ ;  /* 0x000000348b2f7227 */ /* 0x000fc800078e00ff */
[----:B------:R-:W-:Y:S02]  /*7b50*/  IMAD.MOV R49, RZ, RZ, -R3 ;  /* 0x000000ffff317224 */ /* 0x000fe400078e0a03 */
[----:B------:R-:W-:Y:S01]  /*7b60*/  @!P2 IMAD.IADD R44, R44, 0x1, -R141 ;  /* 0x000000012c2ca824 */ /* 0x000fe200078e0a8d */
[C---:B------:R-:W-:Y:S01]  /*7b70*/  ISETP.GT.U32.AND P2, PT, R141.reuse, R46, PT ;  /* 0x0000002e8d00720c */ /* 0x040fe20003f44070 */
[----:B------:R-:W-:Y:S02]  /*7b80*/  VIADD R58, R0, 0xa8 ;  /* 0x000000a8003a7836 */ /* 0x000fe40000000000 */
[----:B------:R-:W-:Y:S02]  /*7b90*/  IMAD.MOV R51, RZ, RZ, -R47 ;  /* 0x000000ffff337224 */ /* 0x000fe400078e0a2f */
[----:B------:R-:W-:Y:S01]  /*7ba0*/  IMAD R47, R141, R49, R50 ;  /* 0x000000318d2f7224 */ /* 0x000fe200078e0232 */
[----:B------:R-:W-:Y:S01]  /*7bb0*/  IABS R54, R58 ;  /* 0x0000003a00367213 */ /* 0x000fe20000000000 */
[----:B------:R-:W-:-:S02]  /*7bc0*/  @!P6 IMAD.IADD R45, R45, 0x1, -R141 ;  /* 0x000000012d2de824 */ /* 0x000fc400078e0a8d */
[----:B------:R-:W-:Y:S01]  /*7bd0*/  VIADD R59, R0, 0xa9 ;  /* 0x000000a9003b7836 */ /* 0x000fe20000000000 */
[----:B------:R-:W-:Y:S01]  /*7be0*/  ISETP.GT.U32.AND P6, PT, R141, R47, PT ;  /* 0x0000002f8d00720c */ /* 0x000fe20003fc4070 */
[----:B------:R-:W-:-:S03]  /*7bf0*/  IMAD.HI.U32 R48, R139, R54, RZ ;  /* 0x000000368b307227 */ /* 0x000fc600078e00ff */
[----:B------:R-:W-:Y:S01]  /*7c00*/  IABS R56, R59 ;  /* 0x0000003b00387213 */ /* 0x000fe20000000000 */
[----:B------:R-:W-:Y:S01]  /*7c10*/  @!P2 IMAD.IADD R46, R46, 0x1, -R141 ;  /* 0x000000012e2ea824 */ /* 0x000fe200078e0a8d */
[C---:B------:R-:W-:Y:S01]  /*7c20*/  ISETP.GT.U32.AND P2, PT, R141.reuse, R44, PT ;  /* 0x0000002c8d00720c */ /* 0x040fe20003f44070 */
[----:B------:R-:W-:Y:S01]  /*7c30*/  @!P4 IMAD.MOV R41, RZ, RZ, -R41 ;  /* 0x000000ffff29c224 */ /* 0x000fe200078e0a29 */
[C---:B------:R-:W-:Y:S01]  /*7c40*/  ISETP.GT.U32.AND P4, PT, R141.reuse, R45, PT ;  /* 0x0000002d8d00720c */ /* 0x040fe20003f84070 */
[----:B------:R-:W-:Y:S02]  /*7c50*/  IMAD.MOV R49, RZ, RZ, -R48 ;  /* 0x000000ffff317224 */ /* 0x000fe400078e0a30 */
[C---:B------:R-:W-:Y:S02]  /*7c60*/  IMAD R48, R141.reuse, R51, R52 ;  /* 0x000000338d307224 */ /* 0x040fe400078e0234 */
[----:B------:R-:W-:Y:S01]  /*7c70*/  @!P1 IMAD.MOV R42, RZ, RZ, -R42 ;  /* 0x000000ffff2a9224 */ /* 0x000fe200078e0a2a */
[----:B------:R-:W-:Y:S01]  /*7c80*/  ISETP.GT.U32.AND P1, PT, R141, R46, PT ;  /* 0x0000002e8d00720c */ /* 0x000fe20003f24070 */
[----:B------:R-:W-:-:S04]  /*7c90*/  IMAD.HI.U32 R3, R139, R56, RZ ;  /* 0x000000388b037227 */ /* 0x000fc800078e00ff */
[C---:B------:R-:W-:Y:S02]  /*7ca0*/  VIADD R60, R0.reuse, 0xaa ;  /* 0x000000aa003c7836 */ /* 0x040fe40000000000 */
[----:B------:R-:W-:Y:S01]  /*7cb0*/  @!P5 IMAD.MOV R43, RZ, RZ, -R43 ;  /* 0x000000ffff2bd224 */ /* 0x000fe200078e0a2b */
[----:B------:R-:W-:Y:S01]  /*7cc0*/  ISETP.GT.U32.AND P5, PT, R141, R48, PT ;  /* 0x000000308d00720c */ /* 0x000fe20003fa4070 */
[----:B------:R-:W-:Y:S01]  /*7cd0*/  @!P6 IMAD.IADD R47, R47, 0x1, -R141 ;  /* 0x000000012f2fe824 */ /* 0x000fe200078e0a8d */
[----:B------:R-:W-:Y:S01]  /*7ce0*/  IABS R52, R60 ;  /* 0x0000003c00347213 */ /* 0x000fe20000000000 */
[----:B------:R-:W-:Y:S02]  /*7cf0*/  IMAD.MOV R3, RZ, RZ, -R3 ;  /* 0x000000ffff037224 */ /* 0x000fe400078e0a03 */
[----:B------:R-:W-:Y:S01]  /*7d00*/  VIADD R61, R0, 0xab ;  /* 0x000000ab003d7836 */ /* 0x000fe20000000000 */
[C---:B------:R-:W-:Y:S01]  /*7d10*/  ISETP.GT.U32.AND P6, PT, R141.reuse, R47, PT ;  /* 0x0000002f8d00720c */ /* 0x040fe20003fc4070 */
[----:B------:R-:W-:-:S02]  /*7d20*/  IMAD R49, R141, R49, R54 ;  /* 0x000000318d317224 */ /* 0x000fc400078e0236 */
[----:B------:R-:W-:Y:S01]  /*7d30*/  IMAD R50, R141, R3, R56 ;  /* 0x000000038d327224 */ /* 0x000fe200078e0238 */
[----:B------:R-:W-:Y:S01]  /*7d40*/  IABS R54, R61 ;  /* 0x0000003d00367213 */ /* 0x000fe20000000000 */
[----:B------:R-:W-:Y:S01]  /*7d50*/  @!P4 IMAD.IADD R45, R45, 0x1, -R141 ;  /* 0x000000012d2dc824 */ /* 0x000fe200078e0a8d */
[----:B------:R-:W-:Y:S01]  /*7d60*/  ISETP.GE.AND P4, PT, R53, RZ, PT ;  /* 0x000000ff3500720c */ /* 0x000fe20003f86270 */
[----:B------:R-:W-:-:S04]  /*7d70*/  IMAD.HI.U32 R3, R139, R52, RZ ;  /* 0x000000348b037227 */ /* 0x000fc800078e00ff */
[----:B------:R-:W-:Y:S01]  /*7d80*/  @!P1 IMAD.IADD R46, R46, 0x1, -R141 ;  /* 0x000000012e2e9824 */ /* 0x000fe200078e0a8d */
[----:B------:R-:W-:Y:S01]  /*7d90*/  ISETP.GT.U32.AND P1, PT, R141, R50, PT ;  /* 0x000000328d00720c */ /* 0x000fe20003f24070 */
[----:B------:R-:W-:-:S04]  /*7da0*/  IMAD.HI.U32 R51, R139, R54, RZ ;  /* 0x000000368b337227 */ /* 0x000fc800078e00ff */
[----:B------:R-:W-:Y:S01]  /*7db0*/  @!P2 IMAD.IADD R44, R44, 0x1, -R141 ;  /* 0x000000012c2ca824 */ /* 0x000fe200078e0a8d */
[----:B------:R-:W-:Y:S01]  /*7dc0*/  ISETP.GT.U32.AND P2, PT, R141, R49, PT ;  /* 0x000000318d00720c */ /* 0x000fe20003f44070 */
[----:B------:R-:W-:Y:S02]  /*7dd0*/  IMAD.MOV R3, RZ, RZ, -R3 ;  /* 0x000000ffff037224 */ /* 0x000fe400078e0a03 */
[----:B------:R-:W-:Y:S01]  /*7de0*/  @!P5 IMAD.IADD R48, R48, 0x1, -R141 ;  /* 0x000000013030d824 */ /* 0x000fe200078e0a8d */
[----:B------:R-:W-:Y:S01]  /*7df0*/  ISETP.GE.AND P5, PT, R57, RZ, PT ;  /* 0x000000ff3900720c */ /* 0x000fe20003fa6270 */
[----:B------:R-:W-:Y:S02]  /*7e00*/  IMAD.MOV R53, RZ, RZ, -R51 ;  /* 0x000000ffff357224 */ /* 0x000fe400078e0a33 */
[C---:B------:R-:W-:Y:S02]  /*7e10*/  IMAD R51, R141.reuse, R3, R52 ;  /* 0x000000038d337224 */ /* 0x040fe400078e0234 */
[----:B------:R-:W-:Y:S01]  /*7e20*/  @!P0 IMAD.MOV R44, RZ, RZ, -R44 ;  /* 0x000000ffff2c8224 */ /* 0x000fe200078e0a2c */
[----:B------:R-:W-:Y:S01]  /*7e30*/  ISETP.GT.U32.AND P0, PT, R141, R48, PT ;  /* 0x000000308d00720c */ /* 0x000fe20003f04070 */
[----:B------:R-:W-:Y:S01]  /*7e40*/  @!P6 IMAD.IADD R47, R47, 0x1, -R141 ;  /* 0x000000012f2fe824 */ /* 0x000fe200078e0a8d */
[----:B------:R-:W-:Y:S01]  /*7e50*/  ISETP.GE.AND P6, PT, R55, RZ, PT ;  /* 0x000000ff3700720c */ /* 0x000fe20003fc6270 */
[----:B------:R-:W-:Y:S01]  /*7e60*/  @!P4 IMAD.MOV R46, RZ, RZ, -R46 ;  /* 0x000000ffff2ec224 */ /* 0x000fe200078e0a2e */
[C---:B------:R-:W-:Y:S01]  /*7e70*/  ISETP.GT.U32.AND P4, PT, R141.reuse, R51, PT ;  /* 0x000000338d00720c */ /* 0x040fe20003f84070 */
[----:B------:R-:W-:-:S02]  /*7e80*/  IMAD R52, R141, R53, R54 ;  /* 0x000000358d347224 */ /* 0x000fc400078e0236 */
[----:B------:R-:W-:Y:S02]  /*7e90*/  VIADD R53, R0, 0xac ;  /* 0x000000ac00357836 */ /* 0x000fe40000000000 */
[--C-:B------:R-:W-:Y:S02]  /*7ea0*/  @!P1 IMAD.IADD R50, R50, 0x1, -R141.reuse ;  /* 0x0000000132329824 */ /* 0x100fe400078e0a8d */
[----:B------:R-:W-:Y:S01]  /*7eb0*/  VIADD R57, R0, 0xad ;  /* 0x000000ad00397836 */ /* 0x000fe20000000000 */
[----:B------:R-:W-:Y:S01]  /*7ec0*/  IABS R54, R53 ;  /* 0x0000003500367213 */ /* 0x000fe20000000000 */
[--C-:B------:R-:W-:Y:S01]  /*7ed0*/  @!P0 IMAD.IADD R48, R48, 0x1, -R141.reuse ;  /* 0x0000000130308824 */ /* 0x100fe200078e0a8d */
[----:B------:R-:W-:Y:S01]  /*7ee0*/  ISETP.GT.U32.AND P1, PT, R141, R50, PT ;  /* 0x000000328d00720c */ /* 0x000fe20003f24070 */
[----:B------:R-:W-:Y:S01]  /*7ef0*/  @!P2 IMAD.IADD R49, R49, 0x1, -R141 ;  /* 0x000000013131a824 */ /* 0x000fe200078e0a8d */
[----:B------:R-:W-:Y:S01]  /*7f00*/  IABS R56, R57 ;  /* 0x0000003900387213 */ /* 0x000fe20000000000 */
[----:B------:R-:W-:Y:S01]  /*7f10*/  @!P6 IMAD.MOV R47, RZ, RZ, -R47 ;  /* 0x000000ffff2fe224 */ /* 0x000fe200078e0a2f */
[----:B------:R-:W-:Y:S01]  /*7f20*/  ISETP.GT.U32.AND P0, PT, R141, R52, PT ;  /* 0x000000348d00720c */ /* 0x000fe20003f04070 */
[----:B------:R-:W-:Y:S01]  /*7f30*/  IMAD.HI.U32 R3, R139, R54, RZ ;  /* 0x000000368b037227 */ /* 0x000fe200078e00ff */
[----:B------:R-:W-:-:S02]  /*7f40*/  ISETP.GE.AND P6, PT, R59, RZ, PT ;  /* 0x000000ff3b00720c */ /* 0x000fc40003fc6270 */
[----:B------:R-:W-:Y:S01]  /*7f50*/  ISETP.GE.AND P2, PT, R58, RZ, PT ;  /* 0x000000ff3a00720c */ /* 0x000fe20003f46270 */
[----:B------:R-:W-:Y:S01]  /*7f60*/  @!P4 IMAD.IADD R51, R51, 0x1, -R141 ;  /* 0x000000013333c824 */ /* 0x000fe200078e0a8d */
[----:B------:R-:W-:Y:S01]  /*7f70*/  ISETP.GE.AND P4, PT, R53, RZ, PT ;  /* 0x000000ff3500720c */ /* 0x000fe20003f86270 */
[----:B------:R-:W-:Y:S01]  /*7f80*/  @!P3 IMAD.MOV R45, RZ, RZ, -R45 ;  /* 0x000000ffff2db224 */ /* 0x000fe200078e0a2d */
[----:B------:R-:W-:Y:S01]  /*7f90*/  ISETP.GT.U32.AND P3, PT, R141, R49, PT ;  /* 0x000000318d00720c */ /* 0x000fe20003f64070 */
[----:B------:R-:W-:-:S04]  /*7fa0*/  IMAD.HI.U32 R53, R139, R56, RZ ;  /* 0x000000388b357227 */ /* 0x000fc800078e00ff */
[----:B------:R-:W-:Y:S02]  /*7fb0*/  IMAD.MOV R3, RZ, RZ, -R3 ;  /* 0x000000ffff037224 */ /* 0x000fe400078e0a03 */
[----:B------:R-:W-:Y:S02]  /*7fc0*/  IMAD.MOV R55, RZ, RZ, -R53 ;  /* 0x000000ffff377224 */ /* 0x000fe400078e0a35 */
[--C-:B------:R-:W-:Y:S01]  /*7fd0*/  @!P1 IMAD.IADD R50, R50, 0x1, -R141.reuse ;  /* 0x0000000132329824 */ /* 0x100fe200078e0a8d */
[----:B------:R-:W-:Y:S01]  /*7fe0*/  ISETP.GE.AND P1, PT, R61, RZ, PT ;  /* 0x000000ff3d00720c */ /* 0x000fe20003f26270 */
[C---:B------:R-:W-:Y:S02]  /*7ff0*/  IMAD R53, R141.reuse, R3, R54 ;  /* 0x000000038d357224 */ /* 0x040fe400078e0236 */
[--C-:B------:R-:W-:Y:S01]  /*8000*/  @!P0 IMAD.IADD R52, R52, 0x1, -R141.reuse ;  /* 0x0000000134348824 */ /* 0x100fe200078e0a8d */
[C---:B------:R-:W-:Y:S01]  /*8010*/  ISETP.GT.U32.AND P0, PT, R141.reuse, R51, PT ;  /* 0x000000338d00720c */ /* 0x040fe20003f04070 */
[----:B------:R-:W-:Y:S01]  /*8020*/  @!P6 IMAD.MOV R50, RZ, RZ, -R50 ;  /* 0x000000ffff32e224 */ /* 0x000fe200078e0a32 */
[C---:B------:R-:W-:Y:S01]  /*8030*/  ISETP.GT.U32.AND P6, PT, R141.reuse, R53, PT ;  /* 0x000000358d00720c */ /* 0x040fe20003fc4070 */
[----:B------:R-:W-:Y:S01]  /*8040*/  @!P5 IMAD.MOV R48, RZ, RZ, -R48 ;  /* 0x000000ffff30d224 */ /* 0x000fe200078e0a30 */
[----:B------:R-:W-:Y:S01]  /*8050*/  ISETP.GT.U32.AND P5, PT, R141, R52, PT ;  /* 0x000000348d00720c */ /* 0x000fe20003fa4070 */
[----:B------:R-:W-:Y:S01]  /*8060*/  @!P3 IMAD.IADD R49, R49, 0x1, -R141 ;  /* 0x000000013131b824 */ /* 0x000fe200078e0a8d */
[----:B------:R-:W-:Y:S01]  /*8070*/  ISETP.GE.AND P3, PT, R60, RZ, PT ;  /* 0x000000ff3c00720c */ /* 0x000fe20003f66270 */
[----:B------:R-:W-:-:S02]  /*8080*/  VIADD R3, R0, 0xae ;  /* 0x000000ae00037836 */ /* 0x000fc40000000000 */
        /* <DEDUP_REMOVED lines=11> */
[----:B------:R-:W-:Y:S01]  /*8140*/  IMAD.HI.U32 R3, R139, R58, RZ ;  /* 0x0000003a8b037227 */ /* 0x000fe200078e00ff */
[----:B------:R-:W-:-:S03]  /*8150*/  ISETP.GE.AND P6, PT, R55, RZ, PT ;  /* 0x000000ff3700720c */ /* 0x000fc60003fc6270 */
[----:B------:R-:W-:-:S04]  /*8160*/  IMAD.HI.U32 R55, R139, R60, RZ ;  /* 0x0000003c8b377227 */ /* 0x000fc800078e00ff */
[----:B------:R-:W-:Y:S02]  /*8170*/  IMAD.MOV R3, RZ, RZ, -R3 ;  /* 0x000000ffff037224 */ /* 0x000fe400078e0a03 */
[----:B------:R-:W-:Y:S01]  /*8180*/  @!P2 IMAD.MOV R49, RZ, RZ, -R49 ;  /* 0x000000ffff31a224 */ /* 0x000fe200078e0a31 */
[----:B------:R-:W-:Y:S01]  /*8190*/  ISETP.GE.AND P2, PT, R57, RZ, PT ;  /* 0x000000ff3900720c */ /* 0x000fe20003f46270 */
[----:B------:R-:W-:Y:S02]  /*81a0*/  IMAD.MOV R57, RZ, RZ, -R55 ;  /* 0x000000ffff397224 */ /* 0x000fe400078e0a37 */
[----:B------:R-:W-:Y:S02]  /*81b0*/  VIADD R59, R0, 0xb0 ;  /* 0x000000b0003b7836 */ /* 0x000fe40000000000 */
[----:B------:R-:W-:Y:S02]  /*81c0*/  IMAD R55, R141, R3, R58 ;  /* 0x000000038d377224 */ /* 0x000fe400078e023a */
        /* <DEDUP_REMOVED lines=8> */
[----:B------:R-:W-:Y:S02]  /*8250*/  IMAD.MOV R3, RZ, RZ, -R56 ;  /* 0x000000ffff037224 */ /* 0x000fe400078e0a38 */
[----:B------:R-:W-:Y:S02]  /*8260*/  VIADD R59, R0, 0xb1 ;  /* 0x000000b1003b7836 */ /* 0x000fe40000000000 */
[C---:B------:R-:W-:Y:S02]  /*8270*/  IMAD R56, R141.reuse, R57, R60 ;  /* 0x000000398d387224 */ /* 0x040fe400078e023c */
[----:B------:R-:W-:Y:S01]  /*8280*/  IMAD R57, R141, R3, R62 ;  /* 0x000000038d397224 */ /* 0x000fe200078e023e */
[----:B------:R-:W-:Y:S01]  /*8290*/  IABS R58, R59 ;  /* 0x0000003b003a7213 */ /* 0x000fe20000000000 */
[--C-:B------:R-:W-:Y:S02]  /*82a0*/  @!P3 IMAD.IADD R55, R55, 0x1, -R141.reuse ;  /* 0x000000013737b824 */ /* 0x100fe400078e0a8d */
[----:B------:R-:W-:Y:S01]  /*82b0*/  @!P5 IMAD.IADD R54, R54, 0x1, -R141 ;  /* 0x000000013636d824 */ /* 0x000fe200078e0a8d */
[C---:B------:R-:W-:Y:S01]  /*82c0*/  ISETP.GT.U32.AND P5, PT, R141.reuse, R56, PT ;  /* 0x000000388d00720c */ /* 0x040fe20003fa4070 */
[----:B------:R-:W-:Y:S01]  /*82d0*/  @!P4 IMAD.MOV R53, RZ, RZ, -R53 ;  /* 0x000000ffff35c224 */ /* 0x000fe200078e0a35 */
[----:B------:R-:W-:Y:S01]  /*82e0*/  ISETP.GT.U32.AND P3, PT, R141, R55, PT ;  /* 0x000000378d00720c */ /* 0x000fe20003f64070 */
[----:B------:R-:W-:Y:S01]  /*82f0*/  IMAD.HI.U32 R3, R139, R58, RZ ;  /* 0x0000003a8b037227 */ /* 0x000fe200078e00ff */
[----:B------:R-:W-:-:S03]  /*8300*/  ISETP.GT.U32.AND P4, PT, R141, R57, PT ;  /* 0x000000398d00720c */ /* 0x000fc60003f84070 */
[----:B------:R-:W-:Y:S02]  /*8310*/  IMAD.MOV R3, RZ, RZ, -R3 ;  /* 0x000000ffff037224 */ /* 0x000fe400078e0a03 */
        /* <DEDUP_REMOVED lines=8> */
[----:B------:R-:W-:Y:S01]  /*83a0*/  @!P4 IMAD.IADD R57, R57, 0x1, -R141 ;  /* 0x000000013939c824 */ /* 0x000fe200078e0a8d */
[----:B------:R-:W-:Y:S01]  /*83b0*/  ISETP.GT.U32.AND P5, PT, R141, R56, PT ;  /* 0x000000388d00720c */ /* 0x000fe20003fa4070 */
[----:B------:R-:W-:Y:S01]  /*83c0*/  @!P2 IMAD.MOV R54, RZ, RZ, -R54 ;  /* 0x000000ffff36a224 */ /* 0x000fe200078e0a36 */
[----:B------:R-:W-:Y:S01]  /*83d0*/  ISETP.GE.AND P2, PT, R59, RZ, PT ;  /* 0x000000ff3b00720c */ /* 0x000fe20003f46270 */
[----:B------:R-:W-:Y:S01]  /*83e0*/  IMAD.HI.U32 R3, R139, R62, RZ ;  /* 0x0000003e8b037227 */ /* 0x000fe200078e00ff */
[----:B------:R-:W-:-:S03]  /*83f0*/  ISETP.GT.U32.AND P4, PT, R141, R57, PT ;  /* 0x000000398d00720c */ /* 0x000fc60003f84070 */
[----:B------:R-:W-:-:S04]  /*8400*/  IMAD.HI.U32 R59, R139, R64, RZ ;  /* 0x000000408b3b7227 */ /* 0x000fc800078e00ff */
[----:B------:R-:W-:Y:S02]  /*8410*/  IMAD.MOV R3, RZ, RZ, -R3 ;  /* 0x000000ffff037224 */ /* 0x000fe400078e0a03 */
[----:B------:R-:W-:-:S04]  /*8420*/  IMAD.HI.U32 R60, R139, R66, RZ ;  /* 0x000000428b3c7227 */ /* 0x000fc800078e00ff */
[----:B------:R-:W-:Y:S02]  /*8430*/  IMAD.MOV R61, RZ, RZ, -R59 ;  /* 0x000000ffff3d7224 */ /* 0x000fe400078e0a3b */
[C---:B------:R-:W-:Y:S02]  /*8440*/  IMAD R59, R141.reuse, R3, R62 ;  /* 0x000000038d3b7224 */ /* 0x040fe400078e023e */
[----:B------:R-:W-:Y:S02]  /*8450*/  IMAD.MOV R3, RZ, RZ, -R60 ;  /* 0x000000ffff037224 */ /* 0x000fe400078e0a3c */
[----:B------:R-:W-:Y:S02]  /*8460*/  IMAD R60, R141, R61, R64 ;  /* 0x0000003d8d3c7224 */ /* 0x000fe400078e0240 */
[--C-:B------:R-:W-:Y:S02]  /*8470*/  @!P3 IMAD.IADD R58, R58, 0x1, -R141.reuse ;  /* 0x000000013a3ab824 */ /* 0x100fe400078e0a8d */
[--C-:B------:R-:W-:Y:S01]  /*8480*/  @!P5 IMAD.IADD R56, R56, 0x1, -R141.reuse ;  /* 0x000000013838d824 */ /* 0x100fe200078e0a8d */
[----:B------:R-:W-:Y:S01]  /*8490*/  ISETP.GE.AND P5, PT, R63, RZ, PT ;  /* 0x000000ff3f00720c */ /* 0x000fe20003fa6270 */
[----:B------:R-:W-:Y:S01]  /*84a0*/  @!P4 IMAD.IADD R57, R57, 0x1, -R141 ;  /* 0x000000013939c824 */ /* 0x000fe200078e0a8d */
[C---:B------:R-:W-:Y:S01]  /*84b0*/  ISETP.GT.U32.AND P3, PT, R141.reuse, R58, PT ;  /* 0x0000003a8d00720c */ /* 0x040fe20003f64070 */
[C---:B------:R-:W-:Y:S01]  /*84c0*/  VIADD R63, R0.reuse, 0xb5 ;  /* 0x000000b5003f7836 */ /* 0x040fe20000000000 */
[C---:B------:R-:W-:Y:S01]  /*84d0*/  ISETP.GT.U32.AND P4, PT, R141.reuse, R60, PT ;  /* 0x0000003c8d00720c */ /* 0x040fe20003f84070 */
[----:B------:R-:W-:Y:S01]  /*84e0*/  @!P0 IMAD.MOV R55, RZ, RZ, -R55 ;  /* 0x000000ffff378224 */ /* 0x000fe200078e0a37 */
[C---:B------:R-:W-:Y:S01]  /*84f0*/  ISETP.GT.U32.AND P0, PT, R141.reuse, R59, PT ;  /* 0x0000003b8d00720c */ /* 0x040fe20003f04070 */
[----:B------:R-:W-:Y:S01]  /*8500*/  @!P6 IMAD.MOV R56, RZ, RZ, -R56 ;  /* 0x000000ffff38e224 */ /* 0x000fe200078e0a38 */
[----:B------:R-:W-:Y:S01]  /*8510*/  IABS R62, R63 ;  /* 0x0000003f003e7213 */ /* 0x000fe20000000000 */
[----:B------:R-:W-:Y:S01]  /*8520*/  IMAD R61, R141, R3, R66 ;  /* 0x000000038d3d7224 */ /* 0x000fe200078e0242 */
[----:B------:R-:W-:Y:S01]  /*8530*/  ISETP.GE.AND P6, PT, R65, RZ, PT ;  /* 0x000000ff4100720c */ /* 0x000fe20003fc6270 */
[----:B------:R-:W-:-:S02]  /*8540*/  VIADD R65, R0, 0xb6 ;  /* 0x000000b600417836 */ /* 0x000fc40000000000 */
[----:B------:R-:W-:-:S03]  /*8550*/  IMAD.HI.U32 R3, R139, R62, RZ ;  /* 0x0000003e8b037227 */ /* 0x000fc600078e00ff */
[----:B------:R-:W-:Y:S01]  /*8560*/  IABS R64, R65 ;  /* 0x0000004100407213 */ /* 0x000fe20000000000 */
[--C-:B------:R-:W-:Y:S01]  /*8570*/  @!P3 IMAD.IADD R58, R58, 0x1, -R141.reuse ;  /* 0x000000013a3ab824 */ /* 0x100fe200078e0a8d */
[----:B------:R-:W-:Y:S01]  /*8580*/  ISETP.GE.AND P3, PT, R67, RZ, PT ;  /* 0x000000ff4300720c */ /* 0x000fe20003f66270 */
[----:B------:R-:W-:Y:S02]  /*8590*/  @!P4 IMAD.IADD R60, R60, 0x1, -R141 ;  /* 0x000000013c3cc824 */ /* 0x000fe400078e0a8d */
[----:B------:R-:W-:Y:S02]  /*85a0*/  IMAD.MOV R3, RZ, RZ, -R3 ;  /* 0x000000ffff037224 */ /* 0x000fe400078e0a03 */
[----:B------:R-:W-:Y:S01]  /*85b0*/  @!P1 IMAD.MOV R57, RZ, RZ, -R57 ;  /* 0x000000ffff399224 */ /* 0x000fe200078e0a39 */
[----:B------:R-:W-:Y:S01]  /*85c0*/  ISETP.GT.U32.AND P1, PT, R141, R61, PT ;  /* 0x0000003d8d00720c */ /* 0x000fe20003f24070 */
[----:B------:R-:W-:Y:S01]  /*85d0*/  @!P0 IMAD.IADD R59, R59, 0x1, -R141 ;  /* 0x000000013b3b8824 */ /* 0x000fe200078e0a8d */
[----:B------:R-:W-:Y:S01]  /*85e0*/  ISETP.GE.AND P0, PT, R63, RZ, PT ;  /* 0x000000ff3f00720c */ /* 0x000fe20003f06270 */
[----:B------:R-:W-:Y:S01]  /*85f0*/  @!P2 IMAD.MOV R58, RZ, RZ, -R58 ;  /* 0x000000ffff3aa224 */ /* 0x000fe200078e0a3a */
[C---:B------:R-:W-:Y:S01]  /*8600*/  ISETP.GT.U32.AND P2, PT, R141.reuse, R60, PT ;  /* 0x0000003c8d00720c */ /* 0x040fe20003f44070 */
[C---:B------:R-:W-:Y:S01]  /*8610*/  IMAD R62, R141.reuse, R3, R62 ;  /* 0x000000038d3e7224 */ /* 0x040fe200078e023e */
[----:B------:R-:W-:Y:S01]  /*8620*/  ISETP.GT.U32.AND P4, PT, R141, R59, PT ;  /* 0x0000003b8d00720c */ /* 0x000fe20003f84070 */
[----:B------:R-:W-:-:S04]  /*8630*/  IMAD.HI.U32 R3, R139, R64, RZ ;  /* 0x000000408b037227 */ /* 0x000fc800078e00ff */
[----:B------:R-:W-:Y:S02]  /*8640*/  IMAD.MOV R3, RZ, RZ, -R3 ;  /* 0x000000ffff037224 */ /* 0x000fe400078e0a03 */
[--C-:B------:R-:W-:Y:S02]  /*8650*/  @!P1 IMAD.IADD R61, R61, 0x1, -R141.reuse ;  /* 0x000000013d3d9824 */ /* 0x100fe400078e0a8d */
[C---:B------:R-:W-:Y:S02]  /*8660*/  IMAD R63, R141.reuse, R3, R64 ;  /* 0x000000038d3f7224 */ /* 0x040fe400078e0240 */
[--C-:B------:R-:W-:Y:S01]  /*8670*/  @!P2 IMAD.IADD R60, R60, 0x1, -R141.reuse ;  /* 0x000000013c3ca824 */ /* 0x100fe200078e0a8d */
[C---:B------:R-:W-:Y:S01]  /*8680*/  ISETP.GT.U32.AND P1, PT, R141.reuse, R61, PT ;  /* 0x0000003d8d00720c */ /* 0x040fe20003f24070 */
[C---:B------:R-:W-:Y:S01]  /*8690*/  VIADD R67, R0.reuse, 0xb7 ;  /* 0x000000b700437836 */ /* 0x040fe20000000000 */
[----:B------:R-:W-:Y:S01]  /*86a0*/  ISETP.GT.U32.AND P2, PT, R141, R63, PT ;  /* 0x0000003f8d00720c */ /* 0x000fe20003f44070 */
[----:B------:R-:W-:Y:S01]  /*86b0*/  @!P4 IMAD.IADD R59, R59, 0x1, -R141 ;  /* 0x000000013b3bc824 */ /* 0x000fe200078e0a8d */
[----:B------:R-:W-:Y:S01]  /*86c0*/  ISETP.GT.U32.AND P4, PT, R141, R62, PT ;  /* 0x0000003e8d00720c */ /* 0x000fe20003f84070 */
[C---:B------:R-:W-:Y:S01]  /*86d0*/  VIADD R69, R0.reuse, 0xb8 ;  /* 0x000000b800457836 */ /* 0x040fe20000000000 */
[----:B------:R-:W-:Y:S01]  /*86e0*/  IABS R66, R67 ;  /* 0x0000004300427213 */ /* 0x000fe20000000000 */
[----:B------:R-:W-:-:S02]  /*86f0*/  VIADD R71, R0, 0xb9 ;  /* 0x000000b900477836 */ /* 0x000fc40000000000 */
[----:B------:R-:W-:Y:S01]  /*8700*/  VIADD R73, R0, 0xba ;  /* 0x000000ba00497836 */ /* 0x000fe20000000000 */
[----:B------:R-:W-:Y:S01]  /*8710*/  IABS R68, R69 ;  /* 0x0000004500447213 */ /* 0x000fe20000000000 */
[----:B------:R-:W-:Y:S01]  /*8720*/  IMAD.HI.U32 R3, R139, R66, RZ ;  /* 0x000000428b037227 */ /* 0x000fe200078e00ff */
[----:B------:R-:W-:-:S03]  /*8730*/  IABS R70, R71 ;  /* 0x0000004700467213 */ /* 0x000fc60000000000 */
[----:B------:R-:W-:Y:S02]  /*8740*/  @!P2 IMAD.IADD R63, R63, 0x1, -R141 ;  /* 0x000000013f3fa824 */ /* 0x000fe400078e0a8d */
[----:B------:R-:W-:-:S03]  /*8750*/  IMAD.HI.U32 R64, R139, R68, RZ ;  /* 0x000000448b407227 */ /* 0x000fc600078e00ff */
[----:B------:R-:W-:Y:S01]  /*8760*/  ISETP.GT.U32.AND P2, PT, R141, R63, PT ;  /* 0x0000003f8d00720c */ /* 0x000fe20003f44070 */
[--C-:B------:R-:W-:Y:S01]  /*8770*/  @!P1 IMAD.IADD R61, R61, 0x1, -R141.reuse ;  /* 0x000000013d3d9824 */ /* 0x100fe200078e0a8d */
[----:B------:R-:W-:Y:S01]  /*8780*/  ISETP.GE.AND P1, PT, R65, RZ, PT ;  /* 0x000000ff4100720c */ /* 0x000fe20003f26270 */
[----:B------:R-:W-:Y:S01]  /*8790*/  @!P4 IMAD.IADD R62, R62, 0x1, -R141 ;  /* 0x000000013e3ec824 */ /* 0x000fe200078e0a8d */
[----:B------:R-:W-:Y:S01]  /*87a0*/  ISETP.GE.AND P4, PT, R67, RZ, PT ;  /* 0x000000ff4300720c */ /* 0x000fe20003f86270 */
[----:B------:R-:W-:Y:S02]  /*87b0*/  IMAD.MOV R3, RZ, RZ, -R3 ;  /* 0x000000ffff037224 */ /* 0x000fe400078e0a03 */
[----:B------:R-:W-:-:S04]  /*87c0*/  IMAD.HI.U32 R65, R139, R70, RZ ;  /* 0x000000468b417227 */ /* 0x000fc800078e00ff */
[----:B------:R-:W-:Y:S02]  /*87d0*/  IMAD.MOV R67, RZ, RZ, -R64 ;  /* 0x000000ffff437224 */ /* 0x000fe400078e0a40 */
[C---:B------:R-:W-:Y:S02]  /*87e0*/  IMAD R64, R141.reuse, R3, R66 ;  /* 0x000000038d407224 */ /* 0x040fe400078e0242 */
[----:B------:R-:W-:Y:S02]  /*87f0*/  IMAD.MOV R66, RZ, RZ, -R65 ;  /* 0x000000ffff427224 */ /* 0x000fe400078e0a41 */
[C---:B------:R-:W-:Y:S01]  /*8800*/  IMAD R65, R141.reuse, R67, R68 ;  /* 0x000000438d417224 */ /* 0x040fe200078e0244 */
[----:B------:R-:W-:Y:S01]  /*8810*/  IABS R68, R73 ;  /* 0x0000004900447213 */ /* 0x000fe20000000000 */
[C---:B------:R-:W-:Y:S02]  /*8820*/  IMAD R66, R141.reuse, R66, R70 ;  /* 0x000000428d427224 */ /* 0x040fe400078e0246 */
[----:B------:R-:W-:Y:S01]  /*8830*/  @!P3 IMAD.MOV R61, RZ, RZ, -R61 ;  /* 0x000000ffff3db224 */ /* 0x000fe200078e0a3d */
[----:B------:R-:W-:Y:S01]  /*8840*/  ISETP.GT.U32.AND P3, PT, R141, R65, PT ;  /* 0x000000418d00720c */ /* 0x000fe20003f64070 */
[----:B------:R-:W-:Y:S01]  /*8850*/  @!P2 IMAD.IADD R63, R63, 0x1, -R141 ;  /* 0x000000013f3fa824 */ /* 0x000fe200078e0a8d */
[----:B------:R-:W-:Y:S01]  /*8860*/  ISETP.GT.U32.AND P2, PT, R141, R66, PT ;  /* 0x000000428d00720c */ /* 0x000fe20003f44070 */
[----:B------:R-:W-:-:S02]  /*8870*/  VIADD R74, R0, 0xbb ;  /* 0x000000bb004a7836 */ /* 0x000fc40000000000 */
[----:B------:R-:W-:Y:S01]  /*8880*/  @!P6 IMAD.MOV R60, RZ, RZ, -R60 ;  /* 0x000000ffff3ce224 */ /* 0x000fe200078e0a3c */
[----:B------:R-:W-:Y:S01]  /*8890*/  ISETP.GT.U32.AND P6, PT, R141, R64, PT ;  /* 0x000000408d00720c */ /* 0x000fe20003fc4070 */
[----:B------:R-:W-:Y:S01]  /*88a0*/  IMAD.HI.U32 R3, R139, R68, RZ ;  /* 0x000000448b037227 */ /* 0x000fe200078e00ff */
[----:B------:R-:W-:-:S03]  /*88b0*/  IABS R70, R74 ;  /* 0x0000004a00467213 */ /* 0x000fc60000000000 */
[----:B------:R-:W-:Y:S02]  /*88c0*/  IMAD.MOV R67, RZ, RZ, -R3 ;  /* 0x000000ffff437224 */ /* 0x000fe400078e0a03 */
[--C-:B------:R-:W-:Y:S02]  /*88d0*/  @!P3 IMAD.IADD R65, R65, 0x1, -R141.reuse ;  /* 0x000000014141b824 */ /* 0x100fe400078e0a8d */
[----:B------:R-:W-:Y:S02]  /*88e0*/  @!P2 IMAD.IADD R66, R66, 0x1, -R141 ;  /* 0x000000014242a824 */ /* 0x000fe400078e0a8d */
[----:B------:R-:W-:Y:S01]  /*88f0*/  IMAD.HI.U32 R3, R139, R70, RZ ;  /* 0x000000468b037227 */ /* 0x000fe200078e00ff */
[----:B------:R-:W-:-:S03]  /*8900*/  ISETP.GT.U32.AND P2, PT, R141, R65, PT ;  /* 0x000000418d00720c */ /* 0x000fc60003f44070 */
[----:B------:R-:W-:Y:S02]  /*8910*/  IMAD.MOV R3, RZ, RZ, -R3 ;  /* 0x000000ffff037224 */ /* 0x000fe400078e0a03 */
[----:B------:R-:W-:Y:S01]  /*8920*/  @!P6 IMAD.IADD R64, R64, 0x1, -R141 ;  /* 0x000000014040e824 */ /* 0x000fe200078e0a8d */
[----:B------:R-:W-:Y:S01]  /*8930*/  ISETP.GE.AND P6, PT, R71, RZ, PT ;  /* 0x000000ff4700720c */ /* 0x000fe20003fc6270 */
[C---:B------:R-:W-:Y:S02]  /*8940*/  IMAD R67, R141.reuse, R67, R68 ;  /* 0x000000438d437224 */ /* 0x040fe400078e0244 */
[C---:B------:R-:W-:Y:S01]  /*8950*/  IMAD R68, R141.reuse, R3, R70 ;  /* 0x000000038d447224 */ /* 0x040fe200078e0246 */
[C---:B------:R-:W-:Y:S01]  /*8960*/  ISETP.GT.U32.AND P3, PT, R141.reuse, R64, PT ;  /* 0x000000408d00720c */ /* 0x040fe20003f64070 */
[----:B------:R-:W-:Y:S01]  /*8970*/  @!P5 IMAD.MOV R59, RZ, RZ, -R59 ;  /* 0x000000ffff3bd224 */ /* 0x000fe200078e0a3b */
[----:B------:R-:W-:Y:S01]  /*8980*/  ISETP.GT.U32.AND P5, PT, R141, R62, PT ;  /* 0x0000003e8d00720c */ /* 0x000fe20003fa4070 */
[----:B------:R-:W-:Y:S01]  /*8990*/  @!P2 IMAD.IADD R65, R65, 0x1, -R141 ;  /* 0x000000014141a824 */ /* 0x000fe200078e0a8d */
[----:B------:R-:W-:Y:S01]  /*89a0*/  ISETP.GT.U32.AND P2, PT, R141, R68, PT ;  /* 0x000000448d00720c */ /* 0x000fe20003f44070 */
[----:B------:R-:W-:-:S02]  /*89b0*/  VIADD R75, R0, 0xbc ;  /* 0x000000bc004b7836 */ /* 0x000fc40000000000 */
[C---:B------:R-:W-:Y:S02]  /*89c0*/  VIADD R76, R0.reuse, 0xbd ;  /* 0x000000bd004c7836 */ /* 0x040fe40000000000 */
[----:B------:R-:W-:Y:S01]  /*89d0*/  VIADD R77, R0, 0xbe ;  /* 0x000000be004d7836 */ /* 0x000fe20000000000 */
[----:B------:R-:W-:Y:S01]  /*89e0*/  IABS R72, R75 ;  /* 0x0000004b00487213 */ /* 0x000fe20000000000 */
[----:B------:R-:W-:Y:S01]  /*89f0*/  @!P1 IMAD.MOV R63, RZ, RZ, -R63 ;  /* 0x000000ffff3f9224 */ /* 0x000fe200078e0a3f */
[----:B------:R-:W-:Y:S01]  /*8a00*/  IABS R70, R76 ;  /* 0x0000004c00467213 */ /* 0x000fe20000000000 */
[----:B------:R-:W-:Y:S01]  /*8a10*/  @!P3 IMAD.IADD R64, R64, 0x1, -R141 ;  /* 0x000000014040b824 */ /* 0x000fe200078e0a8d */
[----:B------:R-:W-:Y:S01]  /*8a20*/  ISETP.GT.U32.AND P3, PT, R141, R67, PT ;  /* 0x000000438d00720c */ /* 0x000fe20003f64070 */
[----:B------:R-:W-:Y:S01]  /*8a30*/  IMAD.HI.U32 R3, R139, R72, RZ ;  /* 0x000000488b037227 */ /* 0x000fe200078e00ff */
[----:B------:R-:W-:-:S03]  /*8a40*/  IABS R71, R77 ;  /* 0x0000004d00477213 */ /* 0x000fc60000000000 */
[--C-:B------:R-:W-:Y:S02]  /*8a50*/  @!P2 IMAD.IADD R68, R68, 0x1, -R141.reuse ;  /* 0x000000014444a824 */ /* 0x100fe400078e0a8d */
[----:B------:R-:W-:Y:S01]  /*8a60*/  @!P5 IMAD.IADD R62, R62, 0x1, -R141 ;  /* 0x000000013e3ed824 */ /* 0x000fe200078e0a8d */
[----:B------:R-:W-:Y:S01]  /*8a70*/  ISETP.GE.AND P5, PT, R69, RZ, PT ;  /* 0x000000ff4500720c */ /* 0x000fe20003fa6270 */
[----:B------:R-:W-:Y:S01]  /*8a80*/  IMAD.MOV R69, RZ, RZ, -R3 ;  /* 0x000000ffff457224 */ /* 0x000fe200078e0a03 */
[----:B------:R-:W-:Y:S01]  /*8a90*/  ISETP.GT.U32.AND P2, PT, R141, R68, PT ;  /* 0x000000448d00720c */ /* 0x000fe20003f44070 */
[----:B------:R-:W-:-:S04]  /*8aa0*/  IMAD.HI.U32 R3, R139, R70, RZ ;  /* 0x000000468b037227 */ /* 0x000fc800078e00ff */
[----:B------:R-:W-:Y:S01]  /*8ab0*/  @!P0 IMAD.MOV R62, RZ, RZ, -R62 ;  /* 0x000000ffff3e8224 */ /* 0x000fe200078e0a3e */
[C---:B------:R-:W-:Y:S01]  /*8ac0*/  ISETP.GT.U32.AND P0, PT, R141.reuse, R66, PT ;  /* 0x000000428d00720c */ /* 0x040fe20003f04070 */
[C---:B------:R-:W-:Y:S02]  /*8ad0*/  IMAD R69, R141.reuse, R69, R72 ;  /* 0x000000458d457224 */ /* 0x040fe400078e0248 */
[----:B------:R-:W-:Y:S02]  /*8ae0*/  IMAD.MOV.U32 R72, RZ, RZ, R71 ;  /* 0x000000ffff487224 */ /* 0x000fe400078e0047 */
[----:B------:R-:W-:Y:S02]  /*8af0*/  IMAD.MOV R71, RZ, RZ, -R3 ;  /* 0x000000ffff477224 */ /* 0x000fe400078e0a03 */
[----:B------:R-:W-:Y:S01]  /*8b00*/  @!P4 IMAD.MOV R64, RZ, RZ, -R64 ;  /* 0x000000ffff40c224 */ /* 0x000fe200078e0a40 */
[----:B------:R-:W-:Y:S01]  /*8b10*/  ISETP.GT.U32.AND P4, PT, R141, R69, PT ;  /* 0x000000458d00720c */ /* 0x000fe20003f84070 */
[----:B------:R-:W-:Y:S01]  /*8b20*/  @!P3 IMAD.IADD R67, R67, 0x1, -R141 ;  /* 0x000000014343b824 */ /* 0x000fe200078e0a8d */
[----:B------:R-:W-:Y:S01]  /*8b30*/  ISETP.GE.AND P3, PT, R74, RZ, PT ;  /* 0x000000ff4a00720c */ /* 0x000fe20003f66270 */
[----:B------:R-:W-:-:S02]  /*8b40*/  IMAD R70, R141, R71, R70 ;  /* 0x000000478d467224 */ /* 0x000fc400078e0246 */
[----:B------:R-:W-:Y:S01]  /*8b50*/  @!P2 IMAD.IADD R68, R68, 0x1, -R141 ;  /* 0x000000014444a824 */ /* 0x000fe200078e0a8d */
[----:B------:R-:W-:Y:S01]  /*8b60*/  ISETP.GT.U32.AND P1, PT, R141, R67, PT ;  /* 0x000000438d00720c */ /* 0x000fe20003f24070 */
[----:B------:R-:W-:Y:S01]  /*8b70*/  IMAD.HI.U32 R3, R139, R72, RZ ;  /* 0x000000488b037227 */ /* 0x000fe200078e00ff */
[----:B------:R-:W-:-:S03]  /*8b80*/  ISETP.GT.U32.AND P2, PT, R141, R70, PT ;  /* 0x000000468d00720c */ /* 0x000fc60003f44070 */
[----:B------:R-:W-:Y:S02]  /*8b90*/  VIADD R74, R0, 0xbf ;  /* 0x000000bf004a7836 */ /* 0x000fe40000000000 */
[----:B------:R-:W-:Y:S01]  /*8ba0*/  @!P0 IMAD.IADD R66, R66, 0x1, -R141 ;  /* 0x0000000142428824 */ /* 0x000fe200078e0a8d */
[----:B------:R-:W-:Y:S01]  /*8bb0*/  ISETP.GE.AND P0, PT, R73, RZ, PT ;  /* 0x000000ff4900720c */ /* 0x000fe20003f06270 */
[----:B------:R-:W-:Y:S01]  /*8bc0*/  IMAD.MOV R3, RZ, RZ, -R3 ;  /* 0x000000ffff037224 */ /* 0x000fe200078e0a03 */
[----:B------:R-:W-:Y:S01]  /*8bd0*/  IABS R73, R74 ;  /* 0x0000004a00497213 */ /* 0x000fe20000000000 */
[----:B------:R-:W-:Y:S02]  /*8be0*/  @!P4 IMAD.IADD R69, R69, 0x1, -R141 ;  /* 0x000000014545c824 */ /* 0x000fe400078e0a8d */
[C---:B------:R-:W-:Y:S02]  /*8bf0*/  IMAD R71, R141.reuse, R3, R72 ;  /* 0x000000038d477224 */ /* 0x040fe400078e0248 */
[----:B------:R-:W-:Y:S01]  /*8c00*/  IMAD.MOV.U32 R72, RZ, RZ, R73 ;  /* 0x000000ffff487224 */ /* 0x000fe200078e0049 */
[----:B------:R-:W-:Y:S01]  /*8c10*/  ISETP.GT.U32.AND P4, PT, R141, R69, PT ;  /* 0x000000458d00720c */ /* 0x000fe20003f84070 */
[--C-:B------:R-:W-:Y:S01]  /*8c20*/  @!P1 IMAD.IADD R67, R67, 0x1, -R141.reuse ;  /* 0x0000000143439824 */ /* 0x100fe200078e0a8d */
[----:B------:R-:W-:Y:S01]  /*8c30*/  IADD3 R73, R0, 0xc0, RZ ;  /* 0x000000c000497810 */ /* 0x000fe20007ffe0ff */
[----:B------:R-:W-:Y:S01]  /*8c40*/  @!P3 IMAD.MOV R68, RZ, RZ, -R68 ;  /* 0x000000ffff44b224 */ /* 0x000fe200078e0a44 */
[----:B------:R-:W-:Y:S01]  /*8c50*/  ISETP.GT.U32.AND P3, PT, R141, R71, PT ;  /* 0x000000478d00720c */ /* 0x000fe20003f64070 */
[----:B------:R-:W-:Y:S01]  /*8c60*/  @!P2 IMAD.IADD R70, R70, 0x1, -R141 ;  /* 0x000000014646a824 */ /* 0x000fe200078e0a8d */
[----:B------:R-:W-:Y:S01]  /*8c70*/  ISETP.GE.AND P1, PT, R77, RZ, PT ;  /* 0x000000ff4d00720c */ /* 0x000fe20003f26270 */
[----:B------:R-:W-:-:S03]  /*8c80*/  IMAD.HI.U32 R3, R139, R72, RZ ;  /* 0x000000488b037227 */ /* 0x000fc600078e00ff */
[C---:B------:R-:W-:Y:S01]  /*8c90*/  ISETP.GT.U32.AND P2, PT, R141.reuse, R70, PT ;  /* 0x000000468d00720c */ /* 0x040fe20003f44070 */
[----:B------:R-:W-:Y:S01]  /*8ca0*/  @!P0 IMAD.MOV R67, RZ, RZ, -R67 ;  /* 0x000000ffff438224 */ /* 0x000fe200078e0a43 */
[----:B------:R-:W-:Y:S01]  /*8cb0*/  ISETP.GE.AND P0, PT, R74, RZ, PT ;  /* 0x000000ff4a00720c */ /* 0x000fe20003f06270 */
[----:B------:R-:W-:Y:S01]  /*8cc0*/  IMAD.MOV R3, RZ, RZ, -R3 ;  /* 0x000000ffff037224 */ /* 0x000fe200078e0a03 */
[----:B------:R-:W-:Y:S01]  /*8cd0*/  IABS R74, R73 ;  /* 0x00000049004a7213 */ /* 0x000fe20000000000 */
[----:B------:R-:W-:Y:S01]  /*8ce0*/  @!P6 IMAD.MOV R66, RZ, RZ, -R66 ;  /* 0x000000ffff42e224 */ /* 0x000fe200078e0a42 */
[----:B------:R-:W-:Y:S01]  /*8cf0*/  ISETP.GE.AND P6, PT, R76, RZ, PT ;  /* 0x000000ff4c00720c */ /* 0x000fe20003fc6270 */
[----:B------:R-:W-:Y:S02]  /*8d00*/  IMAD R72, R141, R3, R72 ;  /* 0x000000038d487224 */ /* 0x000fe400078e0248 */
[----:B------:R-:W-:-:S04]  /*8d10*/  IMAD.HI.U32 R3, R139, R74, RZ ;  /* 0x0000004a8b037227 */ /* 0x000fc800078e00ff */
[----:B------:R-:W-:Y:S01]  /*8d20*/  @!P5 IMAD.MOV R65, RZ, RZ, -R65 ;  /* 0x000000ffff41d224 */ /* 0x000fe200078e0a41 */
[----:B------:R-:W-:Y:S01]  /*8d30*/  ISETP.GE.AND P5, PT, R75, RZ, PT ;  /* 0x000000ff4b00720c */ /* 0x000fe20003fa6270 */
[--C-:B------:R-:W-:Y:S01]  /*8d40*/  @!P4 IMAD.IADD R69, R69, 0x1, -R141.reuse ;  /* 0x000000014545c824 */ /* 0x100fe200078e0a8d */
[----:B------:R-:W-:Y:S01]  /*8d50*/  ISETP.GE.AND P4, PT, R73, RZ, PT ;  /* 0x000000ff4900720c */ /* 0x000fe20003f86270 */
[----:B------:R-:W-:Y:S02]  /*8d60*/  VIADD R75, R0, 0xc1 ;  /* 0x000000c1004b7836 */ /* 0x000fe40000000000 */
[----:B------:R-:W-:Y:S02]  /*8d70*/  @!P3 IMAD.IADD R71, R71, 0x1, -R141 ;  /* 0x000000014747b824 */ /* 0x000fe400078e0a8d */
[----:B------:R-:W-:Y:S01]  /*8d80*/  IMAD.MOV R73, RZ, RZ, -R3 ;  /* 0x000000ffff497224 */ /* 0x000fe200078e0a03 */
[----:B------:R-:W-:Y:S01]  /*8d90*/  IABS R76, R75 ;  /* 0x0000004b004c7213 */ /* 0x000fe20000000000 */
[----:B------:R-:W-:Y:S01]  /*8da0*/  @!P2 IMAD.IADD R70, R70, 0x1, -R141 ;  /* 0x000000014646a824 */ /* 0x000fe200078e0a8d */
[C---:B------:R-:W-:Y:S01]  /*8db0*/  ISETP.GT.U32.AND P3, PT, R141.reuse, R71, PT ;  /* 0x000000478d00720c */ /* 0x040fe20003f64070 */
[----:B------:R-:W-:Y:S01]  /*8dc0*/  IMAD R73, R141, R73, R74 ;  /* 0x000000498d497224 */ /* 0x000fe200078e024a */
[----:B------:R-:W-:Y:S01]  /*8dd0*/  ISETP.GE.AND P2, PT, R75, RZ, PT ;  /* 0x000000ff4b00720c */ /* 0x000fe20003f46270 */
[----:B------:R-:W-:-:S02]  /*8de0*/  @!P6 IMAD.MOV R70, RZ, RZ, -R70 ;  /* 0x000000ffff46e224 */ /* 0x000fc400078e0a46 */
[----:B------:R-:W-:Y:S01]  /*8df0*/  IMAD.HI.U32 R3, R139, R76, RZ ;  /* 0x0000004c8b037227 */ /* 0x000fe200078e00ff */
[----:B------:R-:W-:-:S03]  /*8e00*/  ISETP.GT.U32.AND P6, PT, R141, R73, PT ;  /* 0x000000498d00720c */ /* 0x000fc60003fc4070 */
[----:B------:R-:W-:Y:S01]  /*8e10*/  @!P5 IMAD.MOV R69, RZ, RZ, -R69 ;  /* 0x000000ffff45d224 */ /* 0x000fe200078e0a45 */
[----:B------:R-:W-:Y:S01]  /*8e20*/  ISETP.GT.U32.AND P5, PT, R141, R72, PT ;  /* 0x000000488d00720c */ /* 0x000fe20003fa4070 */
[C---:B------:R-:W-:Y:S02]  /*8e30*/  VIADD R77, R0.reuse, 0xc2 ;  /* 0x000000c2004d7836 */ /* 0x040fe40000000000 */
[----:B------:R-:W-:Y:S02]  /*8e40*/  IMAD.MOV R3, RZ, RZ, -R3 ;  /* 0x000000ffff037224 */ /* 0x000fe400078e0a03 */
[----:B------:R-:W-:Y:S01]  /*8e50*/  @!P3 IMAD.IADD R71, R71, 0x1, -R141 ;  /* 0x000000014747b824 */ /* 0x000fe200078e0a8d */
[----:B------:R-:W-:Y:S01]  /*8e60*/  IABS R78, R77 ;  /* 0x0000004d004e7213 */ /* 0x000fe20000000000 */
[----:B------:R-:W-:Y:S01]  /*8e70*/  IMAD R74, R141, R3, R76 ;  /* 0x000000038d4a7224 */ /* 0x000fe200078e024c */
[----:B------:R-:W-:Y:S01]  /*8e80*/  ISETP.GE.AND P3, PT, R77, RZ, PT ;  /* 0x000000ff4d00720c */ /* 0x000fe20003f66270 */
[----:B------:R-:W-:-:S02]  /*8e90*/  VIADD R79, R0, 0xc3 ;  /* 0x000000c3004f7836 */ /* 0x000fc40000000000 */
[----:B------:R-:W-:Y:S01]  /*8ea0*/  @!P1 IMAD.MOV R71, RZ, RZ, -R71 ;  /* 0x000000ffff479224 */ /* 0x000fe200078e0a47 */
[----:B------:R-:W-:Y:S01]  /*8eb0*/  ISETP.GT.U32.AND P1, PT, R141, R74, PT ;  /* 0x0000004a8d00720c */ /* 0x000fe20003f24070 */
[----:B------:R-:W-:Y:S01]  /*8ec0*/  @!P6 IMAD.IADD R73, R73, 0x1, -R141 ;  /* 0x000000014949e824 */ /* 0x000fe200078e0a8d */
[----:B------:R-:W-:Y:S01]  /*8ed0*/  IABS R76, R79 ;  /* 0x0000004f004c7213 */ /* 0x000fe20000000000 */
[----:B------:R-:W-:-:S03]  /*8ee0*/  IMAD.HI.U32 R3, R139, R78, RZ ;  /* 0x0000004e8b037227 */ /* 0x000fc600078e00ff */
[----:B------:R-:W-:Y:S01]  /*8ef0*/  ISETP.GT.U32.AND P6, PT, R141, R73, PT ;  /* 0x000000498d00720c */ /* 0x000fe20003fc4070 */
[----:B------:R-:W-:Y:S02]  /*8f00*/  @!P5 IMAD.IADD R72, R72, 0x1, -R141 ;  /* 0x000000014848d824 */ /* 0x000fe400078e0a8d */
[----:B------:R-:W-:Y:S02]  /*8f10*/  IMAD.MOV R75, RZ, RZ, -R3 ;  /* 0x000000ffff4b7224 */ /* 0x000fe400078e0a03 */
[----:B------:R-:W-:Y:S01]  /*8f20*/  IMAD.HI.U32 R3, R139, R76, RZ ;  /* 0x0000004c8b037227 */ /* 0x000fe200078e00ff */
[----:B------:R-:W-:-:S03]  /*8f30*/  ISETP.GT.U32.AND P5, PT, R141, R72, PT ;  /* 0x000000488d00720c */ /* 0x000fc60003fa4070 */
[----:B------:R-:W-:Y:S02]  /*8f40*/  VIADD R81, R0, 0xc4 ;  /* 0x000000c400517836 */ /* 0x000fe40000000000 */
[----:B------:R-:W-:Y:S02]  /*8f50*/  IMAD.MOV R3, RZ, RZ, -R3 ;  /* 0x000000ffff037224 */ /* 0x000fe400078e0a03 */
[C---:B------:R-:W-:Y:S01]  /*8f60*/  IMAD R75, R141.reuse, R75, R78 ;  /* 0x0000004b8d4b7224 */ /* 0x040fe200078e024e */
[----:B------:R-:W-:Y:S01]  /*8f70*/  IABS R78, R81 ;  /* 0x00000051004e7213 */ /* 0x000fe20000000000 */
[--C-:B------:R-:W-:Y:S02]  /*8f80*/  @!P1 IMAD.IADD R74, R74, 0x1, -R141.reuse ;  /* 0x000000014a4a9824 */ /* 0x100fe400078e0a8d */
[----:B------:R-:W-:Y:S02]  /*8f90*/  IMAD R76, R141, R3, R76 ;  /* 0x000000038d4c7224 */ /* 0x000fe400078e024c */
[----:B------:R-:W-:Y:S01]  /*8fa0*/  @!P6 IMAD.IADD R73, R73, 0x1, -R141 ;  /* 0x000000014949e824 */ /* 0x000fe200078e0a8d */
[----:B------:R-:W-:Y:S01]  /*8fb0*/  ISETP.GT.U32.AND P1, PT, R141, R74, PT ;  /* 0x0000004a8d00720c */ /* 0x000fe20003f24070 */
[----:B------:R-:W-:Y:S01]  /*8fc0*/  IMAD.HI.U32 R3, R139, R78, RZ ;  /* 0x0000004e8b037227 */ /* 0x000fe200078e00ff */
[----:B------:R-:W-:-:S03]  /*8fd0*/  ISETP.GT.U32.AND P6, PT, R141, R76, PT ;  /* 0x0000004c8d00720c */ /* 0x000fc60003fc4070 */
[----:B------:R-:W-:Y:S01]  /*8fe0*/  @!P5 IMAD.IADD R72, R72, 0x1, -R141 ;  /* 0x000000014848d824 */ /* 0x000fe200078e0a8d */
[C---:B------:R-:W-:Y:S01]  /*8ff0*/  ISETP.GT.U32.AND P5, PT, R141.reuse, R75, PT ;  /* 0x0000004b8d00720c */ /* 0x040fe20003fa4070 */
[C---:B------:R-:W-:Y:S02]  /*9000*/  VIADD R85, R0.reuse, 0xc6 ;  /* 0x000000c600557836 */ /* 0x040fe40000000000 */
[----:B------:R-:W-:Y:S02]  /*9010*/  IMAD.MOV R3, RZ, RZ, -R3 ;  /* 0x000000ffff037224 */ /* 0x000fe400078e0a03 */
[----:B------:R-:W-:Y:S01]  /*9020*/  VIADD R83, R0, 0xc5 ;  /* 0x000000c500537836 */ /* 0x000fe20000000000 */
[----:B------:R-:W-:Y:S01]  /*9030*/  IABS R82, R85 ;  /* 0x0000005500527213 */ /* 0x000fe20000000000 */
[C---:B------:R-:W-:Y:S02]  /*9040*/  IMAD R77, R141.reuse, R3, R78 ;  /* 0x000000038d4d7224 */ /* 0x040fe400078e024e */
[--C-:B------:R-:W-:Y:S01]  /*9050*/  @!P1 IMAD.IADD R74, R74, 0x1, -R141.reuse ;  /* 0x000000014a4a9824 */ /* 0x100fe200078e0a8d */
[----:B------:R-:W-:Y:S01]  /*9060*/  IABS R80, R83 ;  /* 0x0000005300507213 */ /* 0x000fe20000000000 */
[----:B------:R-:W-:Y:S01]  /*9070*/  @!P6 IMAD.IADD R76, R76, 0x1, -R141 ;  /* 0x000000014c4ce824 */ /* 0x000fe200078e0a8d */
[----:B------:R-:W-:Y:S01]  /*9080*/  ISETP.GT.U32.AND P1, PT, R141, R77, PT ;  /* 0x0000004d8d00720c */ /* 0x000fe20003f24070 */
[----:B------:R-:W-:Y:S01]  /*9090*/  IMAD.HI.U32 R78, R139, R82, RZ ;  /* 0x000000528b4e7227 */ /* 0x000fe200078e00ff */
[----:B------:R-:W-:-:S03]  /*90a0*/  ISETP.GE.AND P6, PT, R81, RZ, PT ;  /* 0x000000ff5100720c */ /* 0x000fc60003fc6270 */
[----:B------:R-:W-:Y:S01]  /*90b0*/  @!P5 IMAD.IADD R75, R75, 0x1, -R141 ;  /* 0x000000014b4bd824 */ /* 0x000fe200078e0a8d */
[----:B------:R-:W-:Y:S01]  /*90c0*/  ISETP.GE.AND P5, PT, R79, RZ, PT ;  /* 0x000000ff4f00720c */ /* 0x000fe20003fa6270 */
[----:B------:R-:W-:Y:S01]  /*90d0*/  @!P4 IMAD.MOV R73, RZ, RZ, -R73 ;  /* 0x000000ffff49c224 */ /* 0x000fe200078e0a49 */
[----:B------:R-:W-:Y:S01]  /*90e0*/  ISETP.GT.U32.AND P4, PT, R141, R76, PT ;  /* 0x0000004c8d00720c */ /* 0x000fe20003f84070 */
[----:B------:R-:W-:Y:S02]  /*90f0*/  IMAD.MOV R79, RZ, RZ, -R78 ;  /* 0x000000ffff4f7224 */ /* 0x000fe400078e0a4e */
[----:B------:R-:W-:-:S04]  /*9100*/  IMAD.HI.U32 R3, R139, R80, RZ ;  /* 0x000000508b037227 */ /* 0x000fc800078e00ff */
[----:B------:R-:W-:Y:S02]  /*9110*/  IMAD R79, R141, R79, R82 ;  /* 0x0000004f8d4f7224 */ /* 0x000fe400078e0252 */
[----:B------:R-:W-:Y:S02]  /*9120*/  IMAD.MOV R3, RZ, RZ, -R3 ;  /* 0x000000ffff037224 */ /* 0x000fe400078e0a03 */
[--C-:B------:R-:W-:Y:S02]  /*9130*/  @!P1 IMAD.IADD R77, R77, 0x1, -R141.reuse ;  /* 0x000000014d4d9824 */ /* 0x100fe400078e0a8d */
[----:B------:R-:W-:Y:S01]  /*9140*/  @!P2 IMAD.MOV R74, RZ, RZ, -R74 ;  /* 0x000000ffff4aa224 */ /* 0x000fe200078e0a4a */
[C---:B------:R-:W-:Y:S01]  /*9150*/  ISETP.GT.U32.AND P2, PT, R141.reuse, R79, PT ;  /* 0x0000004f8d00720c */ /* 0x040fe20003f44070 */
[C---:B------:R-:W-:Y:S01]  /*9160*/  IMAD R78, R141.reuse, R3, R80 ;  /* 0x000000038d4e7224 */ /* 0x040fe200078e0250 */
[----:B------:R-:W-:Y:S01]  /*9170*/  ISETP.GT.U32.AND P1, PT, R141, R77, PT ;  /* 0x0000004d8d00720c */ /* 0x000fe20003f24070 */
[----:B------:R-:W-:-:S02]  /*9180*/  @!P4 IMAD.IADD R76, R76, 0x1, -R141 ;  /* 0x000000014c4cc824 */ /* 0x000fc400078e0a8d */
[C---:B------:R-:W-:Y:S01]  /*9190*/  VIADD R81, R0.reuse, 0xc7 ;  /* 0x000000c700517836 */ /* 0x040fe20000000000 */
[C---:B------:R-:W-:Y:S01]  /*91a0*/  ISETP.GT.U32.AND P4, PT, R141.reuse, R78, PT ;  /* 0x0000004e8d00720c */ /* 0x040fe20003f84070 */
[----:B------:R-:W-:Y:S01]  /*91b0*/  @!P0 IMAD.MOV R72, RZ, RZ, -R72 ;  /* 0x000000ffff488224 */ /* 0x000fe200078e0a48 */
[----:B------:R-:W-:Y:S01]  /*91c0*/  ISETP.GT.U32.AND P0, PT, R141, R75, PT ;  /* 0x0000004b8d00720c */ /* 0x000fe20003f04070 */
[C---:B------:R-:W-:Y:S01]  /*91d0*/  VIADD R80, R0.reuse, 0xc8 ;  /* 0x000000c800507836 */ /* 0x040fe20000000000 */
[----:B------:R-:W-:Y:S01]  /*91e0*/  IABS R3, R81 ;  /* 0x0000005100037213 */ /* 0x000fe20000000000 */
[----:B------:R-:W-:Y:S02]  /*91f0*/  VIADD R87, R0, 0xc9 ;  /* 0x000000c900577836 */ /* 0x000fe40000000000 */
[----:B------:R-:W-:Y:S01]  /*9200*/  @!P2 IMAD.IADD R79, R79, 0x1, -R141 ;  /* 0x000000014f4fa824 */ /* 0x000fe200078e0a8d */
[----:B------:R-:W-:Y:S01]  /*9210*/  IABS R84, R80 ;  /* 0x0000005000547213 */ /* 0x000fe20000000000 */
[----:B------:R-:W-:-:S02]  /*9220*/  IMAD.MOV.U32 R82, RZ, RZ, R3 ;  /* 0x000000ffff527224 */ /* 0x000fc400078e0003 */
[--C-:B------:R-:W-:Y:S01]  /*9230*/  @!P1 IMAD.IADD R77, R77, 0x1, -R141.reuse ;  /* 0x000000014d4d9824 */ /* 0x100fe200078e0a8d */
[----:B------:R-:W-:Y:S01]  /*9240*/  ISETP.GE.AND P1, PT, R80, RZ, PT ;  /* 0x000000ff5000720c */ /* 0x000fe20003f26270 */
[----:B------:R-:W-:Y:S01]  /*9250*/  @!P4 IMAD.IADD R78, R78, 0x1, -R141 ;  /* 0x000000014e4ec824 */ /* 0x000fe200078e0a8d */
[----:B------:R-:W-:Y:S01]  /*9260*/  ISETP.GT.U32.AND P2, PT, R141, R79, PT ;  /* 0x0000004f8d00720c */ /* 0x000fe20003f44070 */
[----:B------:R-:W-:-:S03]  /*9270*/  IMAD.HI.U32 R80, R139, R84, RZ ;  /* 0x000000548b507227 */ /* 0x000fc600078e00ff */
[----:B------:R-:W-:Y:S01]  /*9280*/  ISETP.GT.U32.AND P4, PT, R141, R78, PT ;  /* 0x0000004e8d00720c */ /* 0x000fe20003f84070 */
[----:B------:R-:W-:-:S04]  /*9290*/  IMAD.HI.U32 R3, R139, R82, RZ ;  /* 0x000000528b037227 */ /* 0x000fc800078e00ff */
[----:B------:R-:W-:Y:S01]  /*92a0*/  @!P5 IMAD.MOV R76, RZ, RZ, -R76 ;  /* 0x000000ffff4cd224 */ /* 0x000fe200078e0a4c */
[----:B------:R-:W-:Y:S01]  /*92b0*/  ISETP.GE.AND P5, PT, R81, RZ, PT ;  /* 0x000000ff5100720c */ /* 0x000fe20003fa6270 */
[----:B------:R-:W-:Y:S01]  /*92c0*/  @!P0 IMAD.IADD R75, R75, 0x1, -R141 ;  /* 0x000000014b4b8824 */ /* 0x000fe200078e0a8d */
[----:B------:R-:W-:Y:S01]  /*92d0*/  ISETP.GE.AND P0, PT, R83, RZ, PT ;  /* 0x000000ff5300720c */ /* 0x000fe20003f06270 */
[----:B------:R-:W-:Y:S01]  /*92e0*/  IMAD.MOV R81, RZ, RZ, -R80 ;  /* 0x000000ffff517224 */ /* 0x000fe200078e0a50 */
[----:B------:R-:W-:Y:S01]  /*92f0*/  IABS R83, R87 ;  /* 0x0000005700537213 */ /* 0x000fe20000000000 */
[----:B------:R-:W-:Y:S02]  /*9300*/  IMAD.MOV R3, RZ, RZ, -R3 ;  /* 0x000000ffff037224 */ /* 0x000fe400078e0a03 */
[C---:B------:R-:W-:Y:S02]  /*9310*/  IMAD R81, R141.reuse, R81, R84 ;  /* 0x000000518d517224 */ /* 0x040fe400078e0254 */
[----:B------:R-:W-:-:S02]  /*9320*/  IMAD R80, R141, R3, R82 ;  /* 0x000000038d507224 */ /* 0x000fc400078e0252 */
[----:B------:R-:W-:Y:S02]  /*9330*/  IMAD.MOV.U32 R82, RZ, RZ, R83 ;  /* 0x000000ffff527224 */ /* 0x000fe400078e0053 */
[----:B------:R-:W-:Y:S01]  /*9340*/  @!P2 IMAD.IADD R79, R79, 0x1, -R141 ;  /* 0x000000014f4fa824 */ /* 0x000fe200078e0a8d */
[----:B------:R-:W-:Y:S01]  /*9350*/  ISETP.GT.U32.AND P2, PT, R141, R81, PT ;  /* 0x000000518d00720c */ /* 0x000fe20003f44070 */
[----:B------:R-:W-:Y:S02]  /*9360*/  VIADD R89, R0, 0xca ;  /* 0x000000ca00597836 */ /* 0x000fe40000000000 */
[----:B------:R-:W-:-:S03]  /*9370*/  IMAD.HI.U32 R3, R139, R82, RZ ;  /* 0x000000528b037227 */ /* 0x000fc600078e00ff */
[----:B------:R-:W-:Y:S01]  /*9380*/  IABS R84, R89 ;  /* 0x0000005900547213 */ /* 0x000fe20000000000 */
[----:B------:R-:W-:Y:S02]  /*9390*/  VIADD R90, R0, 0xcb ;  /* 0x000000cb005a7836 */ /* 0x000fe40000000000 */
[----:B------:R-:W-:Y:S01]  /*93a0*/  @!P4 IMAD.IADD R78, R78, 0x1, -R141 ;  /* 0x000000014e4ec824 */ /* 0x000fe200078e0a8d */
[C---:B------:R-:W-:Y:S01]  /*93b0*/  ISETP.GT.U32.AND P4, PT, R141.reuse, R80, PT ;  /* 0x000000508d00720c */ /* 0x040fe20003f84070 */
[----:B------:R-:W-:Y:S01]  /*93c0*/  IMAD.MOV R3, RZ, RZ, -R3 ;  /* 0x000000ffff037224 */ /* 0x000fe200078e0a03 */
[----:B------:R-:W-:Y:S01]  /*93d0*/  IABS R86, R90 ;  /* 0x0000005a00567213 */ /* 0x000fe20000000000 */
[----:B------:R-:W-:Y:S02]  /*93e0*/  VIADD R91, R0, 0xcc ;  /* 0x000000cc005b7836 */ /* 0x000fe40000000000 */
[----:B------:R-:W-:Y:S02]  /*93f0*/  IMAD R82, R141, R3, R82 ;  /* 0x000000038d527224 */ /* 0x000fe400078e0252 */
[----:B------:R-:W-:Y:S01]  /*9400*/  IMAD.HI.U32 R3, R139, R84, RZ ;  /* 0x000000548b037227 */ /* 0x000fe200078e00ff */
[----:B------:R-:W-:-:S03]  /*9410*/  IABS R88, R91 ;  /* 0x0000005b00587213 */ /* 0x000fc60000000000 */
[----:B------:R-:W-:-:S04]  /*9420*/  IMAD.HI.U32 R83, R139, R86, RZ ;  /* 0x000000568b537227 */ /* 0x000fc800078e00ff */
[----:B------:R-:W-:Y:S01]  /*9430*/  @!P2 IMAD.IADD R81, R81, 0x1, -R141 ;  /* 0x000000015151a824 */ /* 0x000fe200078e0a8d */
[----:B------:R-:W-:Y:S01]  /*9440*/  ISETP.GE.AND P2, PT, R87, RZ, PT ;  /* 0x000000ff5700720c */ /* 0x000fe20003f46270 */
[----:B------:R-:W-:Y:S02]  /*9450*/  IMAD.MOV R3, RZ, RZ, -R3 ;  /* 0x000000ffff037224 */ /* 0x000fe400078e0a03 */
[----:B------:R-:W-:Y:S01]  /*9460*/  @!P3 IMAD.MOV R75, RZ, RZ, -R75 ;  /* 0x000000ffff4bb224 */ /* 0x000fe200078e0a4b */
[----:B------:R-:W-:Y:S01]  /*9470*/  ISETP.GE.AND P3, PT, R85, RZ, PT ;  /* 0x000000ff5500720c */ /* 0x000fe20003f66270 */
[----:B------:R-:W-:Y:S02]  /*9480*/  IMAD.MOV R85, RZ, RZ, -R83 ;  /* 0x000000ffff557224 */ /* 0x000fe400078e0a53 */
[----:B------:R-:W-:Y:S01]  /*9490*/  @!P0 IMAD.MOV R78, RZ, RZ, -R78 ;  /* 0x000000ffff4e8224 */ /* 0x000fe200078e0a4e */
[C---:B------:R-:W-:Y:S01]  /*94a0*/  ISETP.GT.U32.AND P0, PT, R141.reuse, R81, PT ;  /* 0x000000518d00720c */ /* 0x040fe20003f04070 */
[----:B------:R-:W-:Y:S01]  /*94b0*/  @!P4 IMAD.IADD R80, R80, 0x1, -R141 ;  /* 0x000000015050c824 */ /* 0x000fe200078e0a8d */
[C---:B------:R-:W-:Y:S01]  /*94c0*/  ISETP.GT.U32.AND P4, PT, R141.reuse, R82, PT ;  /* 0x000000528d00720c */ /* 0x040fe20003f84070 */
[----:B------:R-:W-:-:S02]  /*94d0*/  IMAD R83, R141, R3, R84 ;  /* 0x000000038d537224 */ /* 0x000fc400078e0254 */
[----:B------:R-:W-:-:S04]  /*94e0*/  IMAD.HI.U32 R3, R139, R88, RZ ;  /* 0x000000588b037227 */ /* 0x000fc800078e00ff */
[----:B------:R-:W-:Y:S01]  /*94f0*/  @!P6 IMAD.MOV R77, RZ, RZ, -R77 ;  /* 0x000000ffff4de224 */ /* 0x000fe200078e0a4d */
[C---:B------:R-:W-:Y:S01]  /*9500*/  ISETP.GT.U32.AND P6, PT, R141.reuse, R80, PT ;  /* 0x000000508d00720c */ /* 0x040fe20003fc4070 */
[----:B------:R-:W-:Y:S02]  /*9510*/  IMAD.MOV R3, RZ, RZ, -R3 ;  /* 0x000000ffff037224 */ /* 0x000fe400078e0a03 */
[C---:B------:R-:W-:Y:S02]  /*9520*/  IMAD R84, R141.reuse, R85, R86 ;  /* 0x000000558d547224 */ /* 0x040fe400078e0256 */
[----:B------:R-:W-:Y:S02]  /*9530*/  IMAD R85, R141, R3, R88 ;  /* 0x000000038d557224 */ /* 0x000fe400078e0258 */
[----:B------:R-:W-:Y:S02]  /*9540*/  VIADD R92, R0, 0xcd ;  /* 0x000000cd005c7836 */ /* 0x000fe40000000000 */
[--C-:B------:R-:W-:Y:S01]  /*9550*/  @!P0 IMAD.IADD R81, R81, 0x1, -R141.reuse ;  /* 0x0000000151518824 */ /* 0x100fe200078e0a8d */
[C---:B------:R-:W-:Y:S01]  /*9560*/  ISETP.GT.U32.AND P0, PT, R141.reuse, R85, PT ;  /* 0x000000558d00720c */ /* 0x040fe20003f04070 */
[--C-:B------:R-:W-:Y:S01]  /*9570*/  @!P4 IMAD.IADD R82, R82, 0x1, -R141.reuse ;  /* 0x000000015252c824 */ /* 0x100fe200078e0a8d */
[----:B------:R-:W-:Y:S01]  /*9580*/  IABS R87, R92 ;  /* 0x0000005c00577213 */ /* 0x000fe20000000000 */
[----:B------:R-:W-:Y:S01]  /*9590*/  @!P6 IMAD.IADD R80, R80, 0x1, -R141 ;  /* 0x000000015050e824 */ /* 0x000fe200078e0a8d */
[C---:B------:R-:W-:Y:S01]  /*95a0*/  ISETP.GT.U32.AND P6, PT, R141.reuse, R83, PT ;  /* 0x000000538d00720c */ /* 0x040fe20003fc4070 */
[----:B------:R-:W-:Y:S01]  /*95b0*/  @!P3 IMAD.MOV R79, RZ, RZ, -R79 ;  /* 0x000000ffff4fb224 */ /* 0x000fe200078e0a4f */
[C---:B------:R-:W-:Y:S01]  /*95c0*/  ISETP.GT.U32.AND P3, PT, R141.reuse, R84, PT ;  /* 0x000000548d00720c */ /* 0x040fe20003f64070 */
[----:B------:R-:W-:Y:S01]  /*95d0*/  IMAD.MOV.U32 R86, RZ, RZ, R87 ;  /* 0x000000ffff567224 */ /* 0x000fe200078e0057 */
[----:B------:R-:W-:Y:S01]  /*95e0*/  ISETP.GT.U32.AND P4, PT, R141, R82, PT ;  /* 0x000000528d00720c */ /* 0x000fe20003f84070 */
[----:B------:R-:W-:Y:S01]  /*95f0*/  @!P5 IMAD.MOV R80, RZ, RZ, -R80 ;  /* 0x000000ffff50d224 */ /* 0x000fe200078e0a50 */
[----:B------:R-:W-:Y:S01]  /*9600*/  ISETP.GE.AND P5, PT, R89, RZ, PT ;  /* 0x000000ff5900720c */ /* 0x000fe20003fa6270 */
[----:B------:R-:W-:Y:S01]  /*9610*/  IMAD.HI.U32 R3, R139, R86, RZ ;  /* 0x000000568b037227 */ /* 0x000fe200078e00ff */
[----:B------:R-:W-:-:S03]  /*9620*/  IADD3 R89, R0, 0xce, RZ ;  /* 0x000000ce00597810 */ /* 0x000fc60007ffe0ff */
[----:B------:R-:W-:Y:S01]  /*9630*/  @!P0 IMAD.IADD R85, R85, 0x1, -R141 ;  /* 0x0000000155558824 */ /* 0x000fe200078e0a8d */
[----:B------:R-:W-:Y:S01]  /*9640*/  IABS R88, R89 ;  /* 0x0000005900587213 */ /* 0x000fe20000000000 */
[----:B------:R-:W-:Y:S02]  /*9650*/  IMAD.MOV R3, RZ, RZ, -R3 ;  /* 0x000000ffff037224 */ /* 0x000fe400078e0a03 */
[----:B------:R-:W-:Y:S01]  /*9660*/  @!P1 IMAD.MOV R81, RZ, RZ, -R81 ;  /* 0x000000ffff519224 */ /* 0x000fe200078e0a51 */
[C---:B------:R-:W-:Y:S01]  /*9670*/  ISETP.GT.U32.AND P1, PT, R141.reuse, R85, PT ;  /* 0x000000558d00720c */ /* 0x040fe20003f24070 */
[----:B------:R-:W-:Y:S02]  /*9680*/  IMAD R86, R141, R3, R86 ;  /* 0x000000038d567224 */ /* 0x000fe400078e0256 */
[----:B------:R-:W-:-:S04]  /*9690*/  IMAD.HI.U32 R3, R139, R88, RZ ;  /* 0x000000588b037227 */ /* 0x000fc800078e00ff */
[--C-:B------:R-:W-:Y:S01]  /*96a0*/  @!P6 IMAD.IADD R83, R83, 0x1, -R141.reuse ;  /* 0x000000015353e824 */ /* 0x100fe200078e0a8d */
[----:B------:R-:W-:Y:S01]  /*96b0*/  ISETP.GE.AND P6, PT, R91, RZ, PT ;  /* 0x000000ff5b00720c */ /* 0x000fe20003fc6270 */
[----:B------:R-:W-:Y:S02]  /*96c0*/  VIADD R91, R0, 0xcf ;  /* 0x000000cf005b7836 */ /* 0x000fe40000000000 */
[----:B------:R-:W-:Y:S01]  /*96d0*/  @!P3 IMAD.IADD R84, R84, 0x1, -R141 ;  /* 0x000000015454b824 */ /* 0x000fe200078e0a8d */
[C---:B------:R-:W-:Y:S01]  /*96e0*/  ISETP.GT.U32.AND P3, PT, R141.reuse, R83, PT ;  /* 0x000000538d00720c */ /* 0x040fe20003f64070 */
[----:B------:R-:W-:Y:S02]  /*96f0*/  IMAD.MOV R87, RZ, RZ, -R3 ;  /* 0x000000ffff577224 */ /* 0x000fe400078e0a03 */
[--C-:B------:R-:W-:Y:S01]  /*9700*/  @!P4 IMAD.IADD R82, R82, 0x1, -R141.reuse ;  /* 0x000000015252c824 */ /* 0x100fe200078e0a8d */
[----:B------:R-:W-:Y:S01]  /*9710*/  ISETP.GE.AND P4, PT, R90, RZ, PT ;  /* 0x000000ff5a00720c */ /* 0x000fe20003f86270 */
[----:B------:R-:W-:Y:S01]  /*9720*/  IMAD R87, R141, R87, R88 ;  /* 0x000000578d577224 */ /* 0x000fe200078e0258 */
[----:B------:R-:W-:Y:S01]  /*9730*/  IABS R90, R91 ;  /* 0x0000005b005a7213 */ /* 0x000fe20000000000 */
[----:B------:R-:W-:Y:S01]  /*9740*/  @!P1 IMAD.IADD R85, R85, 0x1, -R141 ;  /* 0x0000000155559824 */ /* 0x000fe200078e0a8d */
[C---:B------:R-:W-:Y:S01]  /*9750*/  ISETP.GT.U32.AND P0, PT, R141.reuse, R84, PT ;  /* 0x000000548d00720c */ /* 0x040fe20003f04070 */
[----:B------:R-:W-:Y:S01]  /*9760*/  @!P2 IMAD.MOV R82, RZ, RZ, -R82 ;  /* 0x000000ffff52a224 */ /* 0x000fe200078e0a52 */
[----:B------:R-:W-:Y:S01]  /*9770*/  ISETP.GT.U32.AND P1, PT, R141, R87, PT ;  /* 0x000000578d00720c */ /* 0x000fe20003f24070 */
[----:B------:R-:W-:Y:S01]  /*9780*/  IMAD.HI.U32 R3, R139, R90, RZ ;  /* 0x0000005a8b037227 */ /* 0x000fe200078e00ff */
[----:B------:R-:W-:-:S03]  /*9790*/  ISETP.GT.U32.AND P2, PT, R141, R86, PT ;  /* 0x000000568d00720c */ /* 0x000fc60003f44070 */
[----:B------:R-:W-:Y:S02]  /*97a0*/  IMAD.MOV R3, RZ, RZ, -R3 ;  /* 0x000000ffff037224 */ /* 0x000fe400078e0a03 */
[----:B------:R-:W-:Y:S02]  /*97b0*/  VIADD R93, R0, 0xd0 ;  /* 0x000000d0005d7836 */ /* 0x000fe40000000000 */
[----:B------:R-:W-:Y:S02]  /*97c0*/  IMAD R88, R141, R3, R90 ;  /* 0x000000038d587224 */ /* 0x000fe400078e025a */
[--C-:B------:R-:W-:Y:S01]  /*97d0*/  @!P0 IMAD.IADD R84, R84, 0x1, -R141.reuse ;  /* 0x0000000154548824 */ /* 0x100fe200078e0a8d */
[----:B------:R-:W-:Y:S01]  /*97e0*/  ISETP.GE.AND P0, PT, R89, RZ, PT ;  /* 0x000000ff5900720c */ /* 0x000fe20003f06270 */
[--C-:B------:R-:W-:Y:S01]  /*97f0*/  @!P3 IMAD.IADD R83, R83, 0x1, -R141.reuse ;  /* 0x000000015353b824 */ /* 0x100fe200078e0a8d */
[----:B------:R-:W-:Y:S01]  /*9800*/  ISETP.GE.AND P3, PT, R92, RZ, PT ;  /* 0x000000ff5c00720c */ /* 0x000fe20003f66270 */
[--C-:B------:R-:W-:Y:S01]  /*9810*/  @!P1 IMAD.IADD R87, R87, 0x1, -R141.reuse ;  /* 0x0000000157579824 */ /* 0x100fe200078e0a8d */
[----:B------:R-:W-:Y:S01]  /*9820*/  IABS R92, R93 ;  /* 0x0000005d005c7213 */ /* 0x000fe20000000000 */
[----:B------:R-:W-:Y:S01]  /*9830*/  @!P4 IMAD.MOV R84, RZ, RZ, -R84 ;  /* 0x000000ffff54c224 */ /* 0x000fe200078e0a54 */
[----:B------:R-:W-:Y:S01]  /*9840*/  ISETP.GT.U32.AND P4, PT, R141, R88, PT ;  /* 0x000000588d00720c */ /* 0x000fe20003f84070 */
[----:B------:R-:W-:Y:S01]  /*9850*/  @!P2 IMAD.IADD R86, R86, 0x1, -R141 ;  /* 0x000000015656a824 */ /* 0x000fe200078e0a8d */
[----:B------:R-:W-:Y:S01]  /*9860*/  ISETP.GE.AND P2, PT, R91, RZ, PT ;  /* 0x000000ff5b00720c */ /* 0x000fe20003f46270 */
[----:B------:R-:W-:Y:S01]  /*9870*/  @!P5 IMAD.MOV R83, RZ, RZ, -R83 ;  /* 0x000000ffff53d224 */ /* 0x000fe200078e0a53 */
[C---:B------:R-:W-:Y:S01]  /*9880*/  ISETP.GT.U32.AND P5, PT, R141.reuse, R87, PT ;  /* 0x000000578d00720c */ /* 0x040fe20003fa4070 */
[----:B------:R-:W-:Y:S01]  /*9890*/  VIADD R91, R0, 0xd1 ;  /* 0x000000d1005b7836 */ /* 0x000fe20000000000 */
[----:B------:R-:W-:Y:S01]  /*98a0*/  ISETP.GT.U32.AND P1, PT, R141, R86, PT ;  /* 0x000000568d00720c */ /* 0x000fe20003f24070 */
[----:B------:R-:W-:-:S03]  /*98b0*/  IMAD.HI.U32 R3, R139, R92, RZ ;  /* 0x0000005c8b037227 */ /* 0x000fc600078e00ff */
[----:B------:R-:W-:Y:S01]  /*98c0*/  IABS R94, R91 ;  /* 0x0000005b005e7213 */ /* 0x000fe20000000000 */
[----:B------:R-:W-:Y:S02]  /*98d0*/  VIADD R95, R0, 0xd2 ;  /* 0x000000d2005f7836 */ /* 0x000fe40000000000 */
[----:B------:R-:W-:Y:S02]  /*98e0*/  IMAD.MOV R3, RZ, RZ, -R3 ;  /* 0x000000ffff037224 */ /* 0x000fe400078e0a03 */
[----:B------:R-:W-:Y:S01]  /*98f0*/  @!P4 IMAD.IADD R88, R88, 0x1, -R141 ;  /* 0x000000015858c824 */ /* 0x000fe200078e0a8d */
[----:B------:R-:W-:Y:S01]  /*9900*/  IABS R96, R95 ;  /* 0x0000005f00607213 */ /* 0x000fe20000000000 */
[----:B------:R-:W-:Y:S02]  /*9910*/  IMAD R89, R141, R3, R92 ;  /* 0x000000038d597224 */ /* 0x000fe400078e025c */
[----:B------:R-:W-:Y:S01]  /*9920*/  IMAD.HI.U32 R3, R139, R94, RZ ;  /* 0x0000005e8b037227 */ /* 0x000fe200078e00ff */
[----:B------:R-:W-:-:S03]  /*9930*/  ISETP.GT.U32.AND P4, PT, R141, R88, PT ;  /* 0x000000588d00720c */ /* 0x000fc60003f84070 */
[----:B------:R-:W-:Y:S01]  /*9940*/  @!P5 IMAD.IADD R87, R87, 0x1, -R141 ;  /* 0x000000015757d824 */ /* 0x000fe200078e0a8d */
[----:B------:R-:W-:Y:S01]  /*9950*/  ISETP.GE.AND P5, PT, R91, RZ, PT ;  /* 0x000000ff5b00720c */ /* 0x000fe20003fa6270 */
[----:B------:R-:W-:-:S04]  /*9960*/  IMAD.HI.U32 R90, R139, R96, RZ ;  /* 0x000000608b5a7227 */ /* 0x000fc800078e00ff */
[----:B------:R-:W-:Y:S02]  /*9970*/  IMAD.MOV R91, RZ, RZ, -R3 ;  /* 0x000000ffff5b7224 */ /* 0x000fe400078e0a03 */
[----:B------:R-:W-:Y:S02]  /*9980*/  IMAD.MOV R92, RZ, RZ, -R90 ;  /* 0x000000ffff5c7224 */ /* 0x000fe400078e0a5a */
[----:B------:R-:W-:Y:S01]  /*9990*/  @!P1 IMAD.IADD R86, R86, 0x1, -R141 ;  /* 0x0000000156569824 */ /* 0x000fe200078e0a8d */
[C---:B------:R-:W-:Y:S01]  /*99a0*/  ISETP.GT.U32.AND P1, PT, R141.reuse, R89, PT ;  /* 0x000000598d00720c */ /* 0x040fe20003f24070 */
[C---:B------:R-:W-:Y:S02]  /*99b0*/  IMAD R90, R141.reuse, R91, R94 ;  /* 0x0000005b8d5a7224 */ /* 0x040fe400078e025e */
[----:B------:R-:W-:Y:S02]  /*99c0*/  VIADD R97, R0, 0xd3 ;  /* 0x000000d300617836 */ /* 0x000fe40000000000 */
[----:B------:R-:W-:-:S02]  /*99d0*/  IMAD R91, R141, R92, R96 ;  /* 0x0000005c8d5b7224 */ /* 0x000fc400078e0260 */
[----:B------:R-:W-:Y:S01]  /*99e0*/  @!P3 IMAD.MOV R86, RZ, RZ, -R86 ;  /* 0x000000ffff56b224 */ /* 0x000fe200078e0a56 */
[C---:B------:R-:W-:Y:S01]  /*99f0*/  ISETP.GT.U32.AND P3, PT, R141.reuse, R90, PT ;  /* 0x0000005a8d00720c */ /* 0x040fe20003f64070 */
[----:B------:R-:W-:Y:S01]  /*9a00*/  @!P4 IMAD.IADD R88, R88, 0x1, -R141 ;  /* 0x000000015858c824 */ /* 0x000fe200078e0a8d */
[----:B------:R-:W-:Y:S01]  /*9a10*/  IABS R98, R97 ;  /* 0x0000006100627213 */ /* 0x000fe20000000000 */
[----:B------:R-:W-:Y:S01]  /*9a20*/  @!P6 IMAD.MOV R85, RZ, RZ, -R85 ;  /* 0x000000ffff55e224 */ /* 0x000fe200078e0a55 */
[----:B------:R-:W-:Y:S01]  /*9a30*/  ISETP.GT.U32.AND P4, PT, R141, R91, PT ;  /* 0x0000005b8d00720c */ /* 0x000fe20003f84070 */
[----:B------:R-:W-:Y:S01]  /*9a40*/  @!P1 IMAD.IADD R89, R89, 0x1, -R141 ;  /* 0x0000000159599824 */ /* 0x000fe200078e0a8d */
[----:B------:R-:W-:Y:S01]  /*9a50*/  ISETP.GE.AND P6, PT, R93, RZ, PT ;  /* 0x000000ff5d00720c */ /* 0x000fe20003fc6270 */
[----:B------:R-:W-:Y:S02]  /*9a60*/  VIADD R93, R0, 0xd4 ;  /* 0x000000d4005d7836 */ /* 0x000fe40000000000 */
[----:B------:R-:W-:Y:S01]  /*9a70*/  IMAD.HI.U32 R3, R139, R98, RZ ;  /* 0x000000628b037227 */ /* 0x000fe200078e00ff */
[----:B------:R-:W-:-:S02]  /*9a80*/  ISETP.GT.U32.AND P1, PT, R141, R89, PT ;  /* 0x000000598d00720c */ /* 0x000fc40003f24070 */
[----:B------:R-:W-:Y:S01]  /*9a90*/  IABS R94, R93 ;  /* 0x0000005d005e7213 */ /* 0x000fe20000000000 */
[----:B------:R-:W-:Y:S02]  /*9aa0*/  IMAD.MOV R3, RZ, RZ, -R3 ;  /* 0x000000ffff037224 */ /* 0x000fe400078e0a03 */
[----:B------:R-:W-:Y:S01]  /*9ab0*/  @!P3 IMAD.IADD R90, R90, 0x1, -R141 ;  /* 0x000000015a5ab824 */ /* 0x000fe200078e0a8d */
[----:B------:R-:W-:Y:S01]  /*9ac0*/  ISETP.GE.AND P3, PT, R93, RZ, PT ;  /* 0x000000ff5d00720c */ /* 0x000fe20003f66270 */
[----:B------:R-:W-:Y:S02]  /*9ad0*/  IMAD R92, R141, R3, R98 ;  /* 0x000000038d5c7224 */ /* 0x000fe400078e0262 */
[----:B------:R-:W-:Y:S02]  /*9ae0*/  VIADD R99, R0, 0xd5 ;  /* 0x000000d500637836 */ /* 0x000fe40000000000 */
[----:B------:R-:W-:-:S04]  /*9af0*/  IMAD.HI.U32 R3, R139, R94, RZ ;  /* 0x0000005e8b037227 */ /* 0x000fc800078e00ff */
[----:B------:R-:W-:Y:S01]  /*9b00*/  @!P4 IMAD.IADD R91, R91, 0x1, -R141 ;  /* 0x000000015b5bc824 */ /* 0x000fe200078e0a8d */
[----:B------:R-:W-:Y:S01]  /*9b10*/  ISETP.GT.U32.AND P4, PT, R141, R90, PT ;  /* 0x0000005a8d00720c */ /* 0x000fe20003f84070 */
[----:B------:R-:W-:Y:S01]  /*9b20*/  @!P0 IMAD.MOV R87, RZ, RZ, -R87 ;  /* 0x000000ffff578224 */ /* 0x000fe200078e0a57 */
[----:B------:R-:W-:Y:S01]  /*9b30*/  ISETP.GE.AND P0, PT, R95, RZ, PT ;  /* 0x000000ff5f00720c */ /* 0x000fe20003f06270 */
[----:B------:R-:W-:Y:S01]  /*9b40*/  IMAD.MOV R3, RZ, RZ, -R3 ;  /* 0x000000ffff037224 */ /* 0x000fe200078e0a03 */
[----:B------:R-:W-:Y:S01]  /*9b50*/  IABS R95, R99 ;  /* 0x00000063005f7213 */ /* 0x000fe20000000000 */
[----:B------:R-:W-:Y:S01]  /*9b60*/  @!P1 IMAD.IADD R89, R89, 0x1, -R141 ;  /* 0x0000000159599824 */ /* 0x000fe200078e0a8d */
[----:B------:R-:W-:Y:S01]  /*9b70*/  ISETP.GE.AND P1, PT, R97, RZ, PT ;  /* 0x000000ff6100720c */ /* 0x000fe20003f26270 */
[----:B------:R-:W-:Y:S02]  /*9b80*/  IMAD R93, R141, R3, R94 ;  /* 0x000000038d5d7224 */ /* 0x000fe400078e025e */
[----:B------:R-:W-:-:S02]  /*9b90*/  IMAD.MOV.U32 R94, RZ, RZ, R95 ;  /* 0x000000ffff5e7224 */ /* 0x000fc400078e005f */
[----:B------:R-:W-:Y:S02]  /*9ba0*/  VIADD R97, R0, 0xd6 ;  /* 0x000000d600617836 */ /* 0x000fe40000000000 */
[----:B------:R-:W-:-:S03]  /*9bb0*/  IMAD.HI.U32 R3, R139, R94, RZ ;  /* 0x0000005e8b037227 */ /* 0x000fc600078e00ff */
[----:B------:R-:W-:Y:S01]  /*9bc0*/  IABS R96, R97 ;  /* 0x0000006100607213 */ /* 0x000fe20000000000 */
[----:B------:R-:W-:Y:S01]  /*9bd0*/  @!P2 IMAD.MOV R88, RZ, RZ, -R88 ;  /* 0x000000ffff58a224 */ /* 0x000fe200078e0a58 */
[C---:B------:R-:W-:Y:S01]  /*9be0*/  ISETP.GT.U32.AND P2, PT, R141.reuse, R92, PT ;  /* 0x0000005c8d00720c */ /* 0x040fe20003f44070 */
[----:B------:R-:W-:Y:S01]  /*9bf0*/  @!P4 IMAD.IADD R90, R90, 0x1, -R141 ;  /* 0x000000015a5ac824 */ /* 0x000fe200078e0a8d */
[C---:B------:R-:W-:Y:S01]  /*9c00*/  ISETP.GT.U32.AND P4, PT, R141.reuse, R93, PT ;  /* 0x0000005d8d00720c */ /* 0x040fe20003f84070 */
[----:B------:R-:W-:Y:S01]  /*9c10*/  @!P6 IMAD.MOV R89, RZ, RZ, -R89 ;  /* 0x000000ffff59e224 */ /* 0x000fe200078e0a59 */
[C---:B------:R-:W-:Y:S01]  /*9c20*/  ISETP.GT.U32.AND P6, PT, R141.reuse, R91, PT ;  /* 0x0000005b8d00720c */ /* 0x040fe20003fc4070 */
[----:B------:R-:W-:Y:S02]  /*9c30*/  IMAD.MOV R3, RZ, RZ, -R3 ;  /* 0x000000ffff037224 */ /* 0x000fe400078e0a03 */
[----:B------:R-:W-:Y:S02]  /*9c40*/  VIADD R101, R0, 0xd7 ;  /* 0x000000d700657836 */ /* 0x000fe40000000000 */
[----:B------:R-:W-:-:S02]  /*9c50*/  IMAD R94, R141, R3, R94 ;  /* 0x000000038d5e7224 */ /* 0x000fc400078e025e */
[----:B------:R-:W-:Y:S01]  /*9c60*/  IMAD.HI.U32 R3, R139, R96, RZ ;  /* 0x000000608b037227 */ /* 0x000fe200078e00ff */
[----:B------:R-:W-:-:S03]  /*9c70*/  IABS R98, R101 ;  /* 0x0000006500627213 */ /* 0x000fc60000000000 */
[----:B------:R-:W-:Y:S02]  /*9c80*/  IMAD.MOV R95, RZ, RZ, -R3 ;  /* 0x000000ffff5f7224 */ /* 0x000fe400078e0a03 */
[----:B------:R-:W-:Y:S02]  /*9c90*/  VIADD R103, R0, 0xd8 ;  /* 0x000000d800677836 */ /* 0x000fe40000000000 */
[--C-:B------:R-:W-:Y:S02]  /*9ca0*/  @!P2 IMAD.IADD R92, R92, 0x1, -R141.reuse ;  /* 0x000000015c5ca824 */ /* 0x100fe400078e0a8d */
[--C-:B------:R-:W-:Y:S01]  /*9cb0*/  @!P4 IMAD.IADD R93, R93, 0x1, -R141.reuse ;  /* 0x000000015d5dc824 */ /* 0x100fe200078e0a8d */
[----:B------:R-:W-:Y:S01]  /*9cc0*/  IABS R100, R103 ;  /* 0x0000006700647213 */ /* 0x000fe20000000000 */
[----:B------:R-:W-:Y:S01]  /*9cd0*/  @!P6 IMAD.IADD R91, R91, 0x1, -R141 ;  /* 0x000000015b5be824 */ /* 0x000fe200078e0a8d */
[C---:B------:R-:W-:Y:S01]  /*9ce0*/  ISETP.GT.U32.AND P6, PT, R141.reuse, R94, PT ;  /* 0x0000005e8d00720c */ /* 0x040fe20003fc4070 */
[C---:B------:R-:W-:Y:S01]  /*9cf0*/  IMAD R95, R141.reuse, R95, R96 ;  /* 0x0000005f8d5f7224 */ /* 0x040fe200078e0260 */
[C---:B------:R-:W-:Y:S01]  /*9d00*/  ISETP.GT.U32.AND P2, PT, R141.reuse, R92, PT ;  /* 0x0000005c8d00720c */ /* 0x040fe20003f44070 */
[----:B------:R-:W-:Y:S01]  /*9d10*/  @!P5 IMAD.MOV R90, RZ, RZ, -R90 ;  /* 0x000000ffff5ad224 */ /* 0x000fe200078e0a5a */
[----:B------:R-:W-:Y:S01]  /*9d20*/  ISETP.GT.U32.AND P5, PT, R141, R93, PT ;  /* 0x0000005d8d00720c */ /* 0x000fe20003fa4070 */
[----:B------:R-:W-:Y:S01]  /*9d30*/  IMAD.HI.U32 R3, R139, R98, RZ ;  /* 0x000000628b037227 */ /* 0x000fe200078e00ff */
[----:B------:R-:W-:-:S03]  /*9d40*/  ISETP.GE.AND P4, PT, R97, RZ, PT ;  /* 0x000000ff6100720c */ /* 0x000fc60003f86270 */
[----:B------:R-:W-:Y:S01]  /*9d50*/  @!P0 IMAD.MOV R91, RZ, RZ, -R91 ;  /* 0x000000ffff5b8224 */ /* 0x000fe200078e0a5b */
[----:B------:R-:W-:Y:S01]  /*9d60*/  ISETP.GT.U32.AND P0, PT, R141, R95, PT ;  /* 0x0000005f8d00720c */ /* 0x000fe20003f04070 */
[----:B------:R-:W-:-:S04]  /*9d70*/  IMAD.HI.U32 R96, R139, R100, RZ ;  /* 0x000000648b607227 */ /* 0x000fc800078e00ff */
[----:B------:R-:W-:Y:S02]  /*9d80*/  IMAD.MOV R3, RZ, RZ, -R3 ;  /* 0x000000ffff037224 */ /* 0x000fe400078e0a03 */
[----:B------:R-:W-:Y:S02]  /*9d90*/  IMAD.MOV R97, RZ, RZ, -R96 ;  /* 0x000000ffff617224 */ /* 0x000fe400078e0a60 */
[----:B------:R-:W-:Y:S02]  /*9da0*/  IMAD R96, R141, R3, R98 ;  /* 0x000000038d607224 */ /* 0x000fe400078e0262 */
[--C-:B------:R-:W-:Y:S02]  /*9db0*/  @!P6 IMAD.IADD R94, R94, 0x1, -R141.reuse ;  /* 0x000000015e5ee824 */ /* 0x100fe400078e0a8d */
[--C-:B------:R-:W-:Y:S01]  /*9dc0*/  @!P2 IMAD.IADD R92, R92, 0x1, -R141.reuse ;  /* 0x000000015c5ca824 */ /* 0x100fe200078e0a8d */
[----:B------:R-:W-:Y:S01]  /*9dd0*/  ISETP.GE.AND P2, PT, R99, RZ, PT ;  /* 0x000000ff6300720c */ /* 0x000fe20003f46270 */
[--C-:B------:R-:W-:Y:S01]  /*9de0*/  @!P5 IMAD.IADD R93, R93, 0x1, -R141.reuse ;  /* 0x000000015d5dd824 */ /* 0x100fe200078e0a8d */
[----:B------:R-:W-:Y:S01]  /*9df0*/  ISETP.GT.U32.AND P5, PT, R141, R96, PT ;  /* 0x000000608d00720c */ /* 0x000fe20003fa4070 */
[----:B------:R-:W-:Y:S01]  /*9e00*/  @!P0 IMAD.IADD R95, R95, 0x1, -R141 ;  /* 0x000000015f5f8824 */ /* 0x000fe200078e0a8d */
[----:B------:R-:W-:Y:S01]  /*9e10*/  ISETP.GT.U32.AND P6, PT, R141, R94, PT ;  /* 0x0000005e8d00720c */ /* 0x000fe20003fc4070 */
[C---:B------:R-:W-:Y:S01]  /*9e20*/  VIADD R98, R0.reuse, 0xd9 ;  /* 0x000000d900627836 */ /* 0x040fe20000000000 */
[----:B------:R-:W-:Y:S01]  /*9e30*/  ISETP.GE.AND P0, PT, R103, RZ, PT ;  /* 0x000000ff6700720c */ /* 0x000fe20003f06270 */
[----:B------:R-:W-:Y:S01]  /*9e40*/  @!P1 IMAD.MOV R92, RZ, RZ, -R92 ;  /* 0x000000ffff5c9224 */ /* 0x000fe200078e0a5c */
[----:B------:R-:W-:Y:S01]  /*9e50*/  ISETP.GE.AND P1, PT, R101, RZ, PT ;  /* 0x000000ff6500720c */ /* 0x000fe20003f26270 */
[----:B------:R-:W-:-:S02]  /*9e60*/  VIADD R101, R0, 0xda ;  /* 0x000000da00657836 */ /* 0x000fc40000000000 */
[----:B------:R-:W-:Y:S01]  /*9e70*/  @!P3 IMAD.MOV R93, RZ, RZ, -R93 ;  /* 0x000000ffff5db224 */ /* 0x000fe200078e0a5d */
[C---:B------:R-:W-:Y:S01]  /*9e80*/  ISETP.GT.U32.AND P3, PT, R141.reuse, R95, PT ;  /* 0x0000005f8d00720c */ /* 0x040fe20003f64070 */
[----:B------:R-:W-:Y:S01]  /*9e90*/  IMAD R97, R141, R97, R100 ;  /* 0x000000618d617224 */ /* 0x000fe200078e0264 */
[----:B------:R-:W-:Y:S01]  /*9ea0*/  IABS R100, R98 ;  /* 0x0000006200647213 */ /* 0x000fe20000000000 */
[--C-:B------:R-:W-:Y:S01]  /*9eb0*/  @!P5 IMAD.IADD R96, R96, 0x1, -R141.reuse ;  /* 0x000000016060d824 */ /* 0x100fe200078e0a8d */
[----:B------:R-:W-:Y:S01]  /*9ec0*/  IABS R102, R101 ;  /* 0x0000006500667213 */ /* 0x000fe20000000000 */
[----:B------:R-:W-:Y:S01]  /*9ed0*/  @!P6 IMAD.IADD R94, R94, 0x1, -R141 ;  /* 0x000000015e5ee824 */ /* 0x000fe200078e0a8d */
[----:B------:R-:W-:Y:S01]  /*9ee0*/  ISETP.GE.AND P5, PT, R98, RZ, PT ;  /* 0x000000ff6200720c */ /* 0x000fe20003fa6270 */
[----:B------:R-:W-:Y:S01]  /*9ef0*/  IMAD.HI.U32 R3, R139, R100, RZ ;  /* 0x000000648b037227 */ /* 0x000fe200078e00ff */
[----:B------:R-:W-:-:S03]  /*9f00*/  ISETP.GT.U32.AND P6, PT, R141, R97, PT ;  /* 0x000000618d00720c */ /* 0x000fc60003fc4070 */
[----:B------:R-:W-:-:S04]  /*9f10*/  IMAD.HI.U32 R98, R139, R102, RZ ;  /* 0x000000668b627227 */ /* 0x000fc800078e00ff */
[----:B------:R-:W-:Y:S02]  /*9f20*/  IMAD.MOV R3, RZ, RZ, -R3 ;  /* 0x000000ffff037224 */ /* 0x000fe400078e0a03 */
[----:B------:R-:W-:Y:S02]  /*9f30*/  IMAD.MOV R99, RZ, RZ, -R98 ;  /* 0x000000ffff637224 */ /* 0x000fe400078e0a62 */
[--C-:B------:R-:W-:Y:S01]  /*9f40*/  @!P3 IMAD.IADD R95, R95, 0x1, -R141.reuse ;  /* 0x000000015f5fb824 */ /* 0x100fe200078e0a8d */
[----:B------:R-:W-:Y:S01]  /*9f50*/  ISETP.GE.AND P3, PT, R101, RZ, PT ;  /* 0x000000ff6500720c */ /* 0x000fe20003f66270 */
[----:B------:R-:W-:Y:S02]  /*9f60*/  IMAD R98, R141, R3, R100 ;  /* 0x000000038d627224 */ /* 0x000fe400078e0264 */
[----:B------:R-:W-:Y:S01]  /*9f70*/  @!P6 IMAD.IADD R97, R97, 0x1, -R141 ;  /* 0x000000016161e824 */ /* 0x000fe200078e0a8d */
[----:B------:R-:W-:Y:S01]  /*9f80*/  @!P4 IADD3 R95, -R95, RZ, RZ ;  /* 0x000000ff5f5fc210 */ /* 0x000fe20007ffe1ff */
[C---:B------:R-:W-:Y:S01]  /*9f90*/  VIADD R100, R0.reuse, 0xdc ;  /* 0x000000dc00647836 */ /* 0x040fe20000000000 */
[C---:B------:R-:W-:Y:S01]  /*9fa0*/  ISETP.GT.U32.AND P4, PT, R141.reuse, R98, PT ;  /* 0x000000628d00720c */ /* 0x040fe20003f84070 */
[----:B------:R-:W-:Y:S01]  /*9fb0*/  @!P2 IMAD.MOV R94, RZ, RZ, -R94 ;  /* 0x000000ffff5ea224 */ /* 0x000fe200078e0a5e */
[C---:B------:R-:W-:Y:S01]  /*9fc0*/  ISETP.GT.U32.AND P6, PT, R141.reuse, R97, PT ;  /* 0x000000618d00720c */ /* 0x040fe20003fc4070 */
[C---:B------:R-:W-:Y:S01]  /*9fd0*/  VIADD R3, R0.reuse, 0xdb ;  /* 0x000000db00037836 */ /* 0x040fe20000000000 */
[----:B------:R-:W-:Y:S01]  /*9fe0*/  IABS R104, R100 ;  /* 0x0000006400687213 */ /* 0x000fe20000000000 */
[C---:B------:R-:W-:Y:S01]  /*9ff0*/  IMAD R99, R141.reuse, R99, R102 ;  /* 0x000000638d637224 */ /* 0x040fe200078e0266 */
[----:B------:R-:W-:Y:S01]  /*a000*/  ISETP.GT.U32.AND P2, PT, R141, R96, PT ;  /* 0x000000608d00720c */ /* 0x000fe20003f44070 */
[C---:B------:R-:W-:Y:S01]  /*a010*/  VIADD R103, R0.reuse, 0xdd ;  /* 0x000000dd00677836 */ /* 0x040fe20000000000 */
[----:B------:R-:W-:Y:S01]  /*a020*/  IABS R102, R3 ;  /* 0x0000000300667213 */ /* 0x000fe20000000000 */
[----:B------:R-:W-:-:S02]  /*a030*/  VIADD R105, R0, 0xde ;  /* 0x000000de00697836 */ /* 0x000fc40000000000 */
[----:B------:R-:W-:Y:S01]  /*a040*/  VIADD R107, R0, 0xdf ;  /* 0x000000df006b7836 */ /* 0x000fe20000000000 */
[----:B------:R-:W-:Y:S01]  /*a050*/  IABS R106, R103 ;  /* 0x00000067006a7213 */ /* 0x000fe20000000000 */
[--C-:B------:R-:W-:Y:S01]  /*a060*/  @!P4 IMAD.IADD R98, R98, 0x1, -R141.reuse ;  /* 0x000000016262c824 */ /* 0x100fe200078e0a8d */
[----:B------:R-:W-:Y:S01]  /*a070*/  IABS R108, R105 ;  /* 0x00000069006c7213 */ /* 0x000fe20000000000 */
[----:B------:R-:W-:Y:S01]  /*a080*/  @!P6 IMAD.IADD R97, R97, 0x1, -R141 ;  /* 0x000000016161e824 */ /* 0x000fe200078e0a8d */
[----:B------:R-:W-:Y:S01]  /*a090*/  ISETP.GE.AND P6, PT, R100, RZ, PT ;  /* 0x000000ff6400720c */ /* 0x000fe20003fc6270 */
[----:B------:R-:W-:Y:S01]  /*a0a0*/  IMAD.HI.U32 R100, R139, R104, RZ ;  /* 0x000000688b647227 */ /* 0x000fe200078e00ff */
[----:B------:R-:W-:-:S03]  /*a0b0*/  ISETP.GT.U32.AND P4, PT, R141, R98, PT ;  /* 0x000000628d00720c */ /* 0x000fc60003f84070 */
[----:B------:R-:W-:Y:S02]  /*a0c0*/  IMAD.MOV R101, RZ, RZ, -R100 ;  /* 0x000000ffff657224 */ /* 0x000fe400078e0a64 */
[----:B------:R-:W-:Y:S01]  /*a0d0*/  @!P2 IMAD.IADD R96, R96, 0x1, -R141 ;  /* 0x000000016060a824 */ /* 0x000fe200078e0a8d */
[----:B------:R-:W-:Y:S01]  /*a0e0*/  ISETP.GE.AND P2, PT, R3, RZ, PT ;  /* 0x000000ff0300720c */ /* 0x000fe20003f46270 */
[----:B------:R-:W-:Y:S01]  /*a0f0*/  IMAD R101, R141, R101, R104 ;  /* 0x000000658d657224 */ /* 0x000fe200078e0268 */
[----:B------:R-:W-:Y:S01]  /*a100*/  IABS R104, R107 ;  /* 0x0000006b00687213 */ /* 0x000fe20000000000 */
[----:B------:R-:W-:-:S04]  /*a110*/  IMAD.HI.U32 R3, R139, R102, RZ ;  /* 0x000000668b037227 */ /* 0x000fc800078e00ff */
[----:B------:R-:W-:Y:S02]  /*a120*/  @!P4 IMAD.IADD R98, R98, 0x1, -R141 ;  /* 0x000000016262c824 */ /* 0x000fe400078e0a8d */
[----:B------:R-:W-:Y:S01]  /*a130*/  @!P1 IMAD.MOV R96, RZ, RZ, -R96 ;  /* 0x000000ffff609224 */ /* 0x000fe200078e0a60 */
[C---:B------:R-:W-:Y:S01]  /*a140*/  ISETP.GT.U32.AND P1, PT, R141.reuse, R99, PT ;  /* 0x000000638d00720c */ /* 0x040fe20003f24070 */
[----:B------:R-:W-:Y:S01]  /*a150*/  @!P5 IMAD.MOV R98, RZ, RZ, -R98 ;  /* 0x000000ffff62d224 */ /* 0x000fe200078e0a62 */
[----:B------:R-:W-:Y:S01]  /*a160*/  ISETP.GT.U32.AND P5, PT, R141, R101, PT ;  /* 0x000000658d00720c */ /* 0x000fe20003fa4070 */
[----:B------:R-:W-:Y:S02]  /*a170*/  IMAD.MOV R3, RZ, RZ, -R3 ;  /* 0x000000ffff037224 */ /* 0x000fe400078e0a03 */
[----:B------:R-:W-:Y:S01]  /*a180*/  @!P0 IMAD.MOV R97, RZ, RZ, -R97 ;  /* 0x000000ffff618224 */ /* 0x000fe200078e0a61 */
[----:B------:R-:W-:Y:S01]  /*a190*/  ISETP.GE.AND P0, PT, R103, RZ, PT ;  /* 0x000000ff6700720c */ /* 0x000fe20003f06270 */
[----:B------:R-:W-:-:S02]  /*a1a0*/  IMAD R100, R141, R3, R102 ;  /* 0x000000038d647224 */ /* 0x000fc400078e0266 */
[----:B------:R-:W-:-:S03]  /*a1b0*/  IMAD.HI.U32 R3, R139, R106, RZ ;  /* 0x0000006a8b037227 */ /* 0x000fc600078e00ff */
[----:B------:R-:W-:Y:S01]  /*a1c0*/  ISETP.GT.U32.AND P4, PT, R141, R100, PT ;  /* 0x000000648d00720c */ /* 0x000fe20003f84070 */
[----:B------:R-:W-:-:S04]  /*a1d0*/  IMAD.HI.U32 R102, R139, R108, RZ ;  /* 0x0000006c8b667227 */ /* 0x000fc800078e00ff */
[----:B------:R-:W-:Y:S02]  /*a1e0*/  @!P5 IMAD.IADD R101, R101, 0x1, -R141 ;  /* 0x000000016565d824 */ /* 0x000fe400078e0a8d */
[----:B------:R-:W-:Y:S02]  /*a1f0*/  IMAD.MOV R3, RZ, RZ, -R3 ;  /* 0x000000ffff037224 */ /* 0x000fe400078e0a03 */
[----:B------:R-:W-:Y:S01]  /*a200*/  @!P1 IMAD.IADD R99, R99, 0x1, -R141 ;  /* 0x0000000163639824 */ /* 0x000fe200078e0a8d */
[C---:B------:R-:W-:Y:S01]  /*a210*/  ISETP.GT.U32.AND P5, PT, R141.reuse, R101, PT ;  /* 0x000000658d00720c */ /* 0x040fe20003fa4070 */
[----:B------:R-:W-:Y:S02]  /*a220*/  IMAD.MOV R103, RZ, RZ, -R102 ;  /* 0x000000ffff677224 */ /* 0x000fe400078e0a66 */
[C---:B------:R-:W-:Y:S01]  /*a230*/  IMAD R102, R141.reuse, R3, R106 ;  /* 0x000000038d667224 */ /* 0x040fe200078e026a */
[----:B------:R-:W-:Y:S01]  /*a240*/  ISETP.GT.U32.AND P1, PT, R141, R99, PT ;  /* 0x000000638d00720c */ /* 0x000fe20003f24070 */
[----:B------:R-:W-:-:S04]  /*a250*/  IMAD.HI.U32 R3, R139, R104, RZ ;  /* 0x000000688b037227 */ /* 0x000fc800078e00ff */
[----:B------:R-:W-:Y:S02]  /*a260*/  IMAD.MOV R3, RZ, RZ, -R3 ;  /* 0x000000ffff037224 */ /* 0x000fe400078e0a03 */
[--C-:B------:R-:W-:Y:S02]  /*a270*/  @!P4 IMAD.IADD R100, R100, 0x1, -R141.reuse ;  /* 0x000000016464c824 */ /* 0x100fe400078e0a8d */
[----:B------:R-:W-:Y:S02]  /*a280*/  IMAD R104, R141, R3, R104 ;  /* 0x000000038d687224 */ /* 0x000fe400078e0268 */
[--C-:B------:R-:W-:Y:S01]  /*a290*/  @!P5 IMAD.IADD R101, R101, 0x1, -R141.reuse ;  /* 0x000000016565d824 */ /* 0x100fe200078e0a8d */
[C---:B------:R-:W-:Y:S01]  /*a2a0*/  ISETP.GT.U32.AND P4, PT, R141.reuse, R100, PT ;  /* 0x000000648d00720c */ /* 0x040fe20003f84070 */
[C---:B------:R-:W-:Y:S01]  /*a2b0*/  IMAD R103, R141.reuse, R103, R108 ;  /* 0x000000678d677224 */ /* 0x040fe200078e026c */
[----:B------:R-:W-:Y:S01]  /*a2c0*/  ISETP.GT.U32.AND P5, PT, R141, R104, PT ;  /* 0x000000688d00720c */ /* 0x000fe20003fa4070 */
[----:B------:R-:W-:Y:S01]  /*a2d0*/  @!P1 IMAD.IADD R99, R99, 0x1, -R141 ;  /* 0x0000000163639824 */ /* 0x000fe200078e0a8d */
[----:B------:R-:W-:Y:S01]  /*a2e0*/  ISETP.GT.U32.AND P1, PT, R141, R102, PT ;  /* 0x000000668d00720c */ /* 0x000fe20003f24070 */
[----:B------:R-:W-:-:S02]  /*a2f0*/  VIADD R109, R0, 0xe0 ;  /* 0x000000e0006d7836 */ /* 0x000fc40000000000 */
[----:B------:R-:W-:Y:S01]  /*a300*/  @!P3 IMAD.MOV R99, RZ, RZ, -R99 ;  /* 0x000000ffff63b224 */ /* 0x000fe200078e0a63 */
[----:B------:R-:W-:Y:S01]  /*a310*/  ISETP.GT.U32.AND P3, PT, R141, R103, PT ;  /* 0x000000678d00720c */ /* 0x000fe20003f64070 */
[----:B------:R-:W-:Y:S01]  /*a320*/  VIADD R110, R0, 0xe1 ;  /* 0x000000e1006e7836 */ /* 0x000fe20000000000 */
[----:B------:R-:W-:Y:S01]  /*a330*/  IABS R106, R109 ;  /* 0x0000006d006a7213 */ /* 0x000fe20000000000 */
[----:B------:R-:W-:Y:S01]  /*a340*/  @!P6 IMAD.MOV R101, RZ, RZ, -R101 ;  /* 0x000000ffff65e224 */ /* 0x000fe200078e0a65 */
[----:B------:R-:W-:Y:S01]  /*a350*/  ISETP.GE.AND P6, PT, R109, RZ, PT ;  /* 0x000000ff6d00720c */ /* 0x000fe20003fc6270 */
[--C-:B------:R-:W-:Y:S01]  /*a360*/  @!P4 IMAD.IADD R100, R100, 0x1, -R141.reuse ;  /* 0x000000016464c824 */ /* 0x100fe200078e0a8d */
[----:B------:R-:W-:Y:S01]  /*a370*/  IABS R108, R110 ;  /* 0x0000006e006c7213 */ /* 0x000fe20000000000 */
[----:B------:R-:W-:Y:S01]  /*a380*/  @!P5 IMAD.IADD R104, R104, 0x1, -R141 ;  /* 0x000000016868d824 */ /* 0x000fe200078e0a8d */
[----:B------:R-:W-:Y:S01]  /*a390*/  ISETP.GE.AND P4, PT, R105, RZ, PT ;  /* 0x000000ff6900720c */ /* 0x000fe20003f86270 */
[----:B------:R-:W-:-:S03]  /*a3a0*/  IMAD.HI.U32 R3, R139, R106, RZ ;  /* 0x0000006a8b037227 */ /* 0x000fc600078e00ff */
[----:B------:R-:W-:Y:S01]  /*a3b0*/  ISETP.GT.U32.AND P5, PT, R141, R104, PT ;  /* 0x000000688d00720c */ /* 0x000fe20003fa4070 */
[----:B------:R-:W-:-:S04]  /*a3c0*/  IMAD.HI.U32 R105, R139, R108, RZ ;  /* 0x0000006c8b697227 */ /* 0x000fc800078e00ff */
[--C-:B------:R-:W-:Y:S02]  /*a3d0*/  @!P1 IMAD.IADD R102, R102, 0x1, -R141.reuse ;  /* 0x0000000166669824 */ /* 0x100fe400078e0a8d */
[----:B------:R-:W-:Y:S01]  /*a3e0*/  @!P3 IMAD.IADD R103, R103, 0x1, -R141 ;  /* 0x000000016767b824 */ /* 0x000fe200078e0a8d */
[----:B------:R-:W-:Y:S01]  /*a3f0*/  ISETP.GE.AND P3, PT, R107, RZ, PT ;  /* 0x000000ff6b00720c */ /* 0x000fe20003f66270 */
[----:B------:R-:W-:Y:S01]  /*a400*/  IMAD.MOV R3, RZ, RZ, -R3 ;  /* 0x000000ffff037224 */ /* 0x000fe200078e0a03 */
[C---:B------:R-:W-:Y:S01]  /*a410*/  ISETP.GT.U32.AND P1, PT, R141.reuse, R102, PT ;  /* 0x000000668d00720c */ /* 0x040fe20003f24070 */
[----:B------:R-:W-:Y:S02]  /*a420*/  IMAD.MOV R107, RZ, RZ, -R105 ;  /* 0x000000ffff6b7224 */ /* 0x000fe400078e0a69 */
[----:B------:R-:W-:Y:S01]  /*a430*/  @!P2 IMAD.MOV R100, RZ, RZ, -R100 ;  /* 0x000000ffff64a224 */ /* 0x000fe200078e0a64 */
[C---:B------:R-:W-:Y:S01]  /*a440*/  ISETP.GT.U32.AND P2, PT, R141.reuse, R103, PT ;  /* 0x000000678d00720c */ /* 0x040fe20003f44070 */
[----:B------:R-:W-:-:S02]  /*a450*/  IMAD R105, R141, R3, R106 ;  /* 0x000000038d697224 */ /* 0x000fc400078e026a */
[C---:B------:R-:W-:Y:S02]  /*a460*/  IMAD R106, R141.reuse, R107, R108 ;  /* 0x0000006b8d6a7224 */ /* 0x040fe400078e026c */
[--C-:B------:R-:W-:Y:S02]  /*a470*/  @!P5 IMAD.IADD R104, R104, 0x1, -R141.reuse ;  /* 0x000000016868d824 */ /* 0x100fe400078e0a8d */
[----:B------:R-:W-:Y:S01]  /*a480*/  VIADD R3, R0, 0xe2 ;  /* 0x000000e200037836 */ /* 0x000fe20000000000 */
[----:B------:R-:W-:Y:S01]  /*a490*/  ISETP.GT.U32.AND P5, PT, R141, R106, PT ;  /* 0x0000006a8d00720c */ /* 0x000fe20003fa4070 */
[--C-:B------:R-:W-:Y:S01]  /*a4a0*/  @!P1 IMAD.IADD R102, R102, 0x1, -R141.reuse ;  /* 0x0000000166669824 */ /* 0x100fe200078e0a8d */
[----:B------:R-:W-:Y:S01]  /*a4b0*/  ISETP.GE.AND P1, PT, R110, RZ, PT ;  /* 0x000000ff6e00720c */ /* 0x000fe20003f26270 */
[C---:B------:R-:W-:Y:S01]  /*a4c0*/  VIADD R107, R0.reuse, 0xe3 ;  /* 0x000000e3006b7836 */ /* 0x040fe20000000000 */
[----:B------:R-:W-:Y:S01]  /*a4d0*/  IABS R110, R3 ;  /* 0x00000003006e7213 */ /* 0x000fe20000000000 */
[----:B------:R-:W-:Y:S01]  /*a4e0*/  @!P2 IMAD.IADD R103, R103, 0x1, -R141 ;  /* 0x000000016767a824 */ /* 0x000fe200078e0a8d */
[----:B------:R-:W-:Y:S01]  /*a4f0*/  ISETP.GT.U32.AND P2, PT, R141, R105, PT ;  /* 0x000000698d00720c */ /* 0x000fe20003f44070 */
[----:B------:R-:W-:Y:S01]  /*a500*/  VIADD R108, R0, 0xe4 ;  /* 0x000000e4006c7836 */ /* 0x000fe20000000000 */
[----:B------:R-:W-:Y:S01]  /*a510*/  IABS R112, R107 ;  /* 0x0000006b00707213 */ /* 0x000fe20000000000 */
[----:B------:R-:W-:Y:S01]  /*a520*/  @!P0 IMAD.MOV R102, RZ, RZ, -R102 ;  /* 0x000000ffff668224 */ /* 0x000fe200078e0a66 */
[----:B------:R-:W-:Y:S01]  /*a530*/  ISETP.GE.AND P0, PT, R3, RZ, PT ;  /* 0x000000ff0300720c */ /* 0x000fe20003f06270 */
[----:B------:R-:W-:Y:S01]  /*a540*/  IMAD.HI.U32 R3, R139, R110, RZ ;  /* 0x0000006e8b037227 */ /* 0x000fe200078e00ff */
[----:B------:R-:W-:-:S03]  /*a550*/  IABS R114, R108 ;  /* 0x0000006c00727213 */ /* 0x000fc60000000000 */
[----:B------:R-:W-:Y:S02]  /*a560*/  @!P5 IMAD.IADD R106, R106, 0x1, -R141 ;  /* 0x000000016a6ad824 */ /* 0x000fe400078e0a8d */
[----:B------:R-:W-:Y:S01]  /*a570*/  @!P4 IMAD.MOV R103, RZ, RZ, -R103 ;  /* 0x000000ffff67c224 */ /* 0x000fe200078e0a67 */
[----:B------:R-:W-:Y:S01]  /*a580*/  ISETP.GE.AND P4, PT, R107, RZ, PT ;  /* 0x000000ff6b00720c */ /* 0x000fe20003f86270 */
[----:B------:R-:W-:Y:S01]  /*a590*/  IMAD.MOV R107, RZ, RZ, -R3 ;  /* 0x000000ffff6b7224 */ /* 0x000fe200078e0a03 */
[----:B------:R-:W-:Y:S01]  /*a5a0*/  ISETP.GT.U32.AND P5, PT, R141, R106, PT ;  /* 0x0000006a8d00720c */ /* 0x000fe20003fa4070 */
[----:B------:R-:W-:-:S04]  /*a5b0*/  IMAD.HI.U32 R3, R139, R112, RZ ;  /* 0x000000708b037227 */ /* 0x000fc800078e00ff */
[----:B------:R-:W-:Y:S01]  /*a5c0*/  @!P3 IMAD.MOV R104, RZ, RZ, -R104 ;  /* 0x000000ffff68b224 */ /* 0x000fe200078e0a68 */
[----:B------:R-:W-:Y:S01]  /*a5d0*/  ISETP.GE.AND P3, PT, R108, RZ, PT ;  /* 0x000000ff6c00720c */ /* 0x000fe20003f66270 */
[----:B------:R-:W-:Y:S02]  /*a5e0*/  @!P2 IMAD.IADD R105, R105, 0x1, -R141 ;  /* 0x000000016969a824 */ /* 0x000fe400078e0a8d */
[----:B------:R-:W-:-:S03]  /*a5f0*/  IMAD.HI.U32 R108, R139, R114, RZ ;  /* 0x000000728b6c7227 */ /* 0x000fc600078e00ff */
[----:B------:R-:W-:Y:S01]  /*a600*/  ISETP.GT.U32.AND P2, PT, R141, R105, PT ;  /* 0x000000698d00720c */ /* 0x000fe20003f44070 */
[----:B------:R-:W-:Y:S01]  /*a610*/  IMAD.MOV R109, RZ, RZ, -R3 ;  /* 0x000000ffff6d7224 */ /* 0x000fe200078e0a03 */
[----:B------:R-:W-:Y:S01]  /*a620*/  SGXT.U32 R3, R111, 0x1 ;  /* 0x000000016f03781a */ /* 0x000fe20000000000 */
[C---:B------:R-:W-:Y:S02]  /*a630*/  IMAD R107, R141.reuse, R107, R110 ;  /* 0x0000006b8d6b7224 */ /* 0x040fe400078e026e */
[----:B------:R-:W-:Y:S02]  /*a640*/  IMAD.MOV R110, RZ, RZ, -R108 ;  /* 0x000000ffff6e7224 */ /* 0x000fe400078e0a6c */
[C---:B------:R-:W-:Y:S02]  /*a650*/  IMAD R108, R141.reuse, R109, R112 ;  /* 0x0000006d8d6c7224 */ /* 0x040fe400078e0270 */
[--C-:B------:R-:W-:Y:S02]  /*a660*/  @!P5 IMAD.IADD R106, R106, 0x1, -R141.reuse ;  /* 0x000000016a6ad824 */ /* 0x100fe400078e0a8d */
[C---:B------:R-:W-:Y:S01]  /*a670*/  IMAD R109, R141.reuse, R110, R114 ;  /* 0x0000006e8d6d7224 */ /* 0x040fe200078e0272 */
[----:B------:R-:W-:Y:S01]  /*a680*/  ISETP.GT.U32.AND P5, PT, R141, R108, PT ;  /* 0x0000006c8d00720c */ /* 0x000fe20003fa4070 */
[----:B------:R-:W-:Y:S01]  /*a690*/  @!P2 IMAD.IADD R105, R105, 0x1, -R141 ;  /* 0x000000016969a824 */ /* 0x000fe200078e0a8d */
[----:B------:R-:W-:Y:S01]  /*a6a0*/  ISETP.GT.U32.AND P2, PT, R141, R107, PT ;  /* 0x0000006b8d00720c */ /* 0x000fe20003f44070 */
[----:B------:R-:W-:-:S02]  /*a6b0*/  VIADD R110, R0, 0xe5 ;  /* 0x000000e5006e7836 */ /* 0x000fc40000000000 */
[----:B------:R-:W-:Y:S02]  /*a6c0*/  @!P6 IMAD.MOV R105, RZ, RZ, -R105 ;  /* 0x000000ffff69e224 */ /* 0x000fe400078e0a69 */
[----:B------:R-:W-:Y:S01]  /*a6d0*/  VIADD R116, R0, 0xe6 ;  /* 0x000000e600747836 */ /* 0x000fe20000000000 */
[----:B------:R-:W-:Y:S01]  /*a6e0*/  ISETP.GE.AND P6, PT, R110, RZ, PT ;  /* 0x000000ff6e00720c */ /* 0x000fe20003fc6270 */
[----:B------:R-:W-:Y:S01]  /*a6f0*/  @!P1 IMAD.MOV R106, RZ, RZ, -R106 ;  /* 0x000000ffff6a9224 */ /* 0x000fe200078e0a6a */
[----:B------:R-:W-:Y:S01]  /*a700*/  IABS R110, R110 ;  /* 0x0000006e006e7213 */ /* 0x000fe20000000000 */
[----:B------:R-:W-:Y:S01]  /*a710*/  VIADD R113, R0, 0xe7 ;  /* 0x000000e700717836 */ /* 0x000fe20000000000 */
[----:B------:R-:W-:Y:S01]  /*a720*/  ISETP.GT.U32.AND P1, PT, R141, R109, PT ;  /* 0x0000006d8d00720c */ /* 0x000fe20003f24070 */
[----:B------:R-:W-:Y:S01]  /*a730*/  @!P5 IMAD.IADD R108, R108, 0x1, -R141 ;  /* 0x000000016c6cd824 */ /* 0x000fe200078e0a8d */
[----:B------:R-:W-:Y:S01]  /*a740*/  IABS R114, R116 ;  /* 0x0000007400727213 */ /* 0x000fe20000000000 */
[----:B------:R-:W-:Y:S01]  /*a750*/  IMAD.HI.U32 R115, R139, R110, RZ ;  /* 0x0000006e8b737227 */ /* 0x000fe200078e00ff */
[----:B------:R-:W-:-:S02]  /*a760*/  IABS R112, R113 ;  /* 0x0000007100707213 */ /* 0x000fc40000000000 */
[----:B------:R-:W-:Y:S01]  /*a770*/  ISETP.GT.U32.AND P5, PT, R141, R108, PT ;  /* 0x0000006c8d00720c */ /* 0x000fe20003fa4070 */
[----:B------:R-:W-:Y:S02]  /*a780*/  IMAD.MOV R115, RZ, RZ, -R115 ;  /* 0x000000ffff737224 */ /* 0x000fe400078e0a73 */
[----:B------:R-:W-:-:S04]  /*a790*/  IMAD.HI.U32 R111, R139, R114, RZ ;  /* 0x000000728b6f7227 */ /* 0x000fc800078e00ff */
[----:B------:R-:W-:Y:S02]  /*a7a0*/  @!P2 IMAD.IADD R107, R107, 0x1, -R141 ;  /* 0x000000016b6ba824 */ /* 0x000fe400078e0a8d */
[C---:B------:R-:W-:Y:S02]  /*a7b0*/  IMAD R110, R141.reuse, R115, R110 ;  /* 0x000000738d6e7224 */ /* 0x040fe400078e026e */
[----:B------:R-:W-:Y:S01]  /*a7c0*/  IMAD.MOV R111, RZ, RZ, -R111 ;  /* 0x000000ffff6f7224 */ /* 0x000fe200078e0a6f */
[----:B------:R-:W-:Y:S01]  /*a7d0*/  ISETP.GT.U32.AND P2, PT, R141, R107, PT ;  /* 0x0000006b8d00720c */ /* 0x000fe20003f44070 */
[--C-:B------:R-:W-:Y:S02]  /*a7e0*/  @!P1 IMAD.IADD R109, R109, 0x1, -R141.reuse ;  /* 0x000000016d6d9824 */ /* 0x100fe400078e0a8d */
[----:B------:R-:W-:Y:S01]  /*a7f0*/  @!P5 IMAD.IADD R108, R108, 0x1, -R141 ;  /* 0x000000016c6cd824 */ /* 0x000fe200078e0a8d */
[C---:B------:R-:W-:Y:S01]  /*a800*/  ISETP.GT.U32.AND P5, PT, R141.reuse, R110, PT ;  /* 0x0000006e8d00720c */ /* 0x040fe20003fa4070 */
[C---:B------:R-:W-:Y:S01]  /*a810*/  IMAD R111, R141.reuse, R111, R114 ;  /* 0x0000006f8d6f7224 */ /* 0x040fe200078e0272 */
[----:B------:R-:W-:Y:S01]  /*a820*/  ISETP.GT.U32.AND P1, PT, R141, R109, PT ;  /* 0x0000006d8d00720c */ /* 0x000fe20003f24070 */
[----:B------:R-:W-:-:S02]  /*a830*/  @!P4 IMAD.MOV R108, RZ, RZ, -R108 ;  /* 0x000000ffff6cc224 */ /* 0x000fc400078e0a6c */
[----:B------:R-:W-:Y:S01]  /*a840*/  IMAD.HI.U32 R114, R139, R112, RZ ;  /* 0x000000708b727227 */ /* 0x000fe200078e00ff */
[----:B------:R-:W-:-:S03]  /*a850*/  ISETP.GT.U32.AND P4, PT, R141, R111, PT ;  /* 0x0000006f8d00720c */ /* 0x000fc60003f84070 */
[----:B------:R-:W-:Y:S01]  /*a860*/  @!P2 IMAD.IADD R107, R107, 0x1, -R141 ;  /* 0x000000016b6ba824 */ /* 0x000fe200078e0a8d */
[----:B------:R-:W-:Y:S01]  /*a870*/  ISETP.GE.AND P2, PT, R116, RZ, PT ;  /* 0x000000ff7400720c */ /* 0x000fe20003f46270 */
[----:B------:R-:W-:Y:S02]  /*a880*/  VIADD R116, R0, 0xe8 ;  /* 0x000000e800747836 */ /* 0x000fe40000000000 */
[----:B------:R-:W-:Y:S01]  /*a890*/  @!P5 IADD3 R110, R110, -R141, RZ ;  /* 0x8000008d6e6ed210 */ /* 0x000fe20007ffe0ff */
[----:B------:R-:W-:Y:S01]  /*a8a0*/  @!P0 IMAD.MOV R107, RZ, RZ, -R107 ;  /* 0x000000ffff6b8224 */ /* 0x000fe200078e0a6b */
[----:B------:R-:W-:Y:S01]  /*a8b0*/  ISETP.GE.AND P0, PT, R113, RZ, PT ;  /* 0x000000ff7100720c */ /* 0x000fe20003f06270 */
[--C-:B------:R-:W-:Y:S01]  /*a8c0*/  @!P1 IMAD.IADD R109, R109, 0x1, -R141.reuse ;  /* 0x000000016d6d9824 */ /* 0x100fe200078e0a8d */
[----:B------:R-:W-:Y:S01]  /*a8d0*/  ISETP.GT.U32.AND P5, PT, R141, R110, PT ;  /* 0x0000006e8d00720c */ /* 0x000fe20003fa4070 */
[----:B------:R-:W-:Y:S01]  /*a8e0*/  IMAD.MOV R114, RZ, RZ, -R114 ;  /* 0x000000ffff727224 */ /* 0x000fe200078e0a72 */
[----:B------:R-:W-:Y:S01]  /*a8f0*/  ISETP.GE.AND P1, PT, R116, RZ, PT ;  /* 0x000000ff7400720c */ /* 0x000fe20003f26270 */
[----:B------:R-:W-:Y:S01]  /*a900*/  @!P4 IMAD.IADD R111, R111, 0x1, -R141 ;  /* 0x000000016f6fc824 */ /* 0x000fe200078e0a8d */
[----:B------:R-:W-:Y:S01]  /*a910*/  IABS R116, R116 ;  /* 0x0000007400747213 */ /* 0x000fe20000000000 */
[----:B------:R-:W-:-:S02]  /*a920*/  VIADD R113, R0, 0xe9 ;  /* 0x000000e900717836 */ /* 0x000fc40000000000 */
[C---:B------:R-:W-:Y:S01]  /*a930*/  IMAD R112, R141.reuse, R114, R112 ;  /* 0x000000728d707224 */ /* 0x040fe200078e0270 */
[----:B------:R-:W-:Y:S01]  /*a940*/  ISETP.GT.U32.AND P4, PT, R141, R111, PT ;  /* 0x0000006f8d00720c */ /* 0x000fe20003f84070 */
[----:B------:R-:W-:Y:S01]  /*a950*/  IMAD.HI.U32 R117, R139, R116, RZ ;  /* 0x000000748b757227 */ /* 0x000fe200078e00ff */
[----:B------:R-:W-:-:S03]  /*a960*/  IABS R114, R113 ;  /* 0x0000007100727213 */ /* 0x000fc60000000000 */
[----:B------:R-:W-:Y:S02]  /*a970*/  IMAD.MOV R117, RZ, RZ, -R117 ;  /* 0x000000ffff757224 */ /* 0x000fe400078e0a75 */
[----:B-1----:R-:W-:Y:S02]  /*a980*/  IMAD R2, R3, R246, RZ ;  /* 0x000000f603027224 */ /* 0x002fe400078e02ff */
[----:B------:R-:W-:Y:S01]  /*a990*/  @!P3 IMAD.MOV R109, RZ, RZ, -R109 ;  /* 0x000000ffff6db224 */ /* 0x000fe200078e0a6d */
[----:B------:R-:W-:Y:S01]  /*a9a0*/  ISETP.GT.U32.AND P3, PT, R141, R112, PT ;  /* 0x000000708d00720c */ /* 0x000fe20003f64070 */
[----:B------:R-:W-:Y:S01]  /*a9b0*/  @!P5 IMAD.IADD R110, R110, 0x1, -R141 ;  /* 0x000000016e6ed824 */ /* 0x000fe200078e0a8d */
[----:B------:R-:W-:Y:S01]  /*a9c0*/  ISETP.GE.AND P5, PT, R113, RZ, PT ;  /* 0x000000ff7100720c */ /* 0x000fe20003fa6270 */
[----:B------:R-:W-:-:S04]  /*a9d0*/  IMAD.HI.U32 R115, R139, R114, RZ ;  /* 0x000000728b737227 */ /* 0x000fc800078e00ff */
[----:B------:R-:W-:Y:S02]  /*a9e0*/  IMAD R113, R141, R117, R116 ;  /* 0x000000758d717224 */ /* 0x000fe400078e0274 */
[C---:B------:R-:W-:Y:S02]  /*a9f0*/  IMAD R2, R246.reuse, 0x2, R2 ;  /* 0x00000002f6027824 */ /* 0x040fe400078e0202 */
[----:B------:R-:W-:Y:S02]  /*aa00*/  IMAD.MOV R115, RZ, RZ, -R115 ;  /* 0x000000ffff737224 */ /* 0x000fe400078e0a73 */
[----:B------:R-:W-:Y:S01]  /*aa10*/  @!P4 IMAD.IADD R111, R111, 0x1, -R141 ;  /* 0x000000016f6fc824 */ /* 0x000fe200078e0a8d */
[C---:B------:R-:W-:Y:S01]  /*aa20*/  ISETP.GT.U32.AND P4, PT, R141.reuse, R113, PT ;  /* 0x000000718d00720c */ /* 0x040fe20003f84070 */
[----:B------:R-:W-:Y:S02]  /*aa30*/  IMAD R2, R246, 0x2, R2 ;  /* 0x00000002f6027824 */ /* 0x000fe400078e0202 */
[----:B------:R-:W-:-:S02]  /*aa40*/  IMAD R114, R141, R115, R114 ;  /* 0x000000738d727224 */ /* 0x000fc400078e0272 */
[----:B------:R-:W-:Y:S01]  /*aa50*/  @!P3 IMAD.IADD R112, R112, 0x1, -R141 ;  /* 0x000000017070b824 */ /* 0x000fe200078e0a8d */
[----:B------:R1:W-:Y:S01]  /*aa60*/  STL [R1+0xfc], R2 ;  /* 0x0000fc0201007387 */ /* 0x0003e20000100800 */
[C---:B------:R-:W-:Y:S01]  /*aa70*/  VIADD R115, R0.reuse, 0xea ;  /* 0x000000ea00737836 */ /* 0x040fe20000000000 */
[----:B------:R-:W-:Y:S01]  /*aa80*/  ISETP.GT.U32.AND P3, PT, R141, R114, PT ;  /* 0x000000728d00720c */ /* 0x000fe20003f64070 */
[----:B------:R-:W-:Y:S02]  /*aa90*/  VIADD R117, R0, 0xeb ;  /* 0x000000eb00757836 */ /* 0x000fe40000000000 */
[----:B------:R-:W-:Y:S01]  /*aaa0*/  @!P2 IMAD.MOV R111, RZ, RZ, -R111 ;  /* 0x000000ffff6fa224 */ /* 0x000fe200078e0a6f */
[----:B------:R-:W-:Y:S01]  /*aab0*/  IABS R118, R115 ;  /* 0x0000007300767213 */ /* 0x000fe20000000000 */
[----:B------:R-:W-:Y:S01]  /*aac0*/  @!P4 IMAD.IADD R113, R113, 0x1, -R141 ;  /* 0x000000017171c824 */ /* 0x000fe200078e0a8d */
[----:B------:R-:W-:Y:S01]  /*aad0*/  IABS R116, R117 ;  /* 0x0000007500747213 */ /* 0x000fe20000000000 */
[----:B------:R-:W-:Y:S01]  /*aae0*/  @!P6 IMAD.MOV R110, RZ, RZ, -R110 ;  /* 0x000000ffff6ee224 */ /* 0x000fe200078e0a6e */
[----:B------:R-:W-:Y:S01]  /*aaf0*/  ISETP.GE.AND P4, PT, R115, RZ, PT ;  /* 0x000000ff7300720c */ /* 0x000fe20003f86270 */
[----:B-1----:R-:W-:Y:S01]  /*ab00*/  IMAD R2, R246, 0x2, R2 ;  /* 0x00000002f6027824 */ /* 0x002fe200078e0202 */
[----:B------:R-:W-:Y:S01]  /*ab10*/  ISETP.GT.U32.AND P2, PT, R141, R113, PT ;  /* 0x000000718d00720c */ /* 0x000fe20003f44070 */
[----:B------:R-:W-:Y:S01]  /*ab20*/  IMAD.HI.U32 R119, R139, R118, RZ ;  /* 0x000000768b777227 */ /* 0x000fe200078e00ff */
[----:B------:R-:W-:-:S02]  /*ab30*/  ISETP.GT.U32.AND P6, PT, R141, R112, PT ;  /* 0x000000708d00720c */ /* 0x000fc40003fc4070 */
[----:B------:R1:W-:Y:S01]  /*ab40*/  STL [R1+0xf8], R2 ;  /* 0x0000f80201007387 */ /* 0x0003e20000100800 */
[----:B------:R-:W-:Y:S02]  /*ab50*/  @!P3 IMAD.IADD R114, R114, 0x1, -R141 ;  /* 0x000000017272b824 */ /* 0x000fe400078e0a8d */
[----:B------:R-:W-:Y:S02]  /*ab60*/  IMAD.MOV R115, RZ, RZ, -R119 ;  /* 0x000000ffff737224 */ /* 0x000fe400078e0a77 */
[----:B------:R-:W-:Y:S01]  /*ab70*/  IMAD.HI.U32 R120, R139, R116, RZ ;  /* 0x000000748b787227 */ /* 0x000fe200078e00ff */
[----:B------:R-:W-:-:S03]  /*ab80*/  ISETP.GT.U32.AND P3, PT, R141, R114, PT ;  /* 0x000000728d00720c */ /* 0x000fc60003f64070 */
[----:B------:R-:W-:Y:S02]  /*ab90*/  IMAD R115, R141, R115, R118 ;  /* 0x000000738d737224 */ /* 0x000fe400078e0276 */
[----:B-1----:R-:W-:Y:S02]  /*aba0*/  IMAD R2, R246, 0x2, R2 ;  /* 0x00000002f6027824 */ /* 0x002fe400078e0202 */
[----:B------:R-:W-:Y:S02]  /*abb0*/  IMAD.MOV R119, RZ, RZ, -R120 ;  /* 0x000000ffff777224 */ /* 0x000fe400078e0a78 */
[--C-:B------:R-:W-:Y:S01]  /*abc0*/  @!P2 IMAD.IADD R113, R113, 0x1, -R141.reuse ;  /* 0x000000017171a824 */ /* 0x100fe200078e0a8d */
[----:B------:R1:W-:Y:S01]  /*abd0*/  STL [R1+0x2a8], R2 ;  /* 0x0002a80201007387 */ /* 0x0003e20000100800 */
[C---:B------:R-:W-:Y:S01]  /*abe0*/  ISETP.GT.U32.AND P2, PT, R141.reuse, R115, PT ;  /* 0x000000738d00720c */ /* 0x040fe20003f44070 */
[----:B------:R-:W-:Y:S02]  /*abf0*/  IMAD R116, R141, R119, R116 ;  /* 0x000000778d747224 */ /* 0x000fe400078e0274 */
[--C-:B------:R-:W-:Y:S01]  /*ac00*/  @!P6 IMAD.IADD R112, R112, 0x1, -R141.reuse ;  /* 0x000000017070e824 */ /* 0x100fe200078e0a8d */
[----:B------:R-:W-:Y:S01]  /*ac10*/  ISETP.GE.AND P6, PT, R117, RZ, PT ;  /* 0x000000ff7500720c */ /* 0x000fe20003fc6270 */
[----:B------:R-:W-:Y:S01]  /*ac20*/  @!P3 IMAD.IADD R114, R114, 0x1, -R141 ;  /* 0x000000017272b824 */ /* 0x000fe200078e0a8d */
[----:B------:R-:W-:Y:S01]  /*ac30*/  ISETP.GT.U32.AND P3, PT, R141, R116, PT ;  /* 0x000000748d00720c */ /* 0x000fe20003f64070 */
[----:B------:R-:W-:-:S02]  /*ac40*/  VIADD R117, R0, 0xec ;  /* 0x000000ec00757836 */ /* 0x000fc40000000000 */
[----:B-1----:R-:W-:Y:S02]  /*ac50*/  IMAD R2, R246, 0x2, R2 ;  /* 0x00000002f6027824 */ /* 0x002fe400078e0202 */
[----:B------:R-:W-:Y:S01]  /*ac60*/  @!P0 IMAD.MOV R112, RZ, RZ, -R112 ;  /* 0x000000ffff708224 */ /* 0x000fe200078e0a70 */
[----:B------:R-:W-:Y:S01]  /*ac70*/  ISETP.GE.AND P0, PT, R117, RZ, PT ;  /* 0x000000ff7500720c */ /* 0x000fe20003f06270 */
[----:B------:R-:W-:Y:S01]  /*ac80*/  @!P2 IMAD.IADD R115, R115, 0x1, -R141 ;  /* 0x000000017373a824 */ /* 0x000fe200078e0a8d */
[----:B------:R1:W-:Y:S01]  /*ac90*/  STL [R1+0x2c], R2 ;  /* 0x00002c0201007387 */ /* 0x0003e20000100800 */
[----:B------:R-:W-:Y:S01]  /*aca0*/  VIADD R118, R0, 0xed ;  /* 0x000000ed00767836 */ /* 0x000fe20000000000 */
[----:B------:R-:W-:Y:S01]  /*acb0*/  IABS R117, R117 ;  /* 0x0000007500757213 */ /* 0x000fe20000000000 */
[----:B------:R-:W-:Y:S01]  /*acc0*/  @!P1 IMAD.MOV R113, RZ, RZ, -R113 ;  /* 0x000000ffff719224 */ /* 0x000fe200078e0a71 */
[----:B------:R-:W-:Y:S01]  /*acd0*/  ISETP.GT.U32.AND P2, PT, R141, R115, PT ;  /* 0x000000738d00720c */ /* 0x000fe20003f44070 */
[----:B------:R-:W-:Y:S01]  /*ace0*/  @!P3 IMAD.IADD R116, R116, 0x1, -R141 ;  /* 0x000000017474b824 */ /* 0x000fe200078e0a8d */
[----:B------:R-:W-:Y:S01]  /*acf0*/  IABS R119, R118 ;  /* 0x0000007600777213 */ /* 0x000fe20000000000 */
[----:B------:R-:W-:Y:S01]  /*ad00*/  IMAD.HI.U32 R122, R139, R117, RZ ;  /* 0x000000758b7a7227 */ /* 0x000fe200078e00ff */
[----:B------:R-:W-:-:S02]  /*ad10*/  ISETP.GE.AND P1, PT, R118, RZ, PT ;  /* 0x000000ff7600720c */ /* 0x000fc40003f26270 */
[----:B------:R-:W-:Y:S01]  /*ad20*/  ISETP.GT.U32.AND P3, PT, R141, R116, PT ;  /* 0x000000748d00720c */ /* 0x000fe20003f64070 */
[----:B-1----:R-:W-:Y:S02]  /*ad30*/  IMAD R2, R246, 0x2, R2 ;  /* 0x00000002f6027824 */ /* 0x002fe400078e0202 */
[----:B------:R-:W-:Y:S02]  /*ad40*/  VIADD R118, R0, 0xee ;  /* 0x000000ee00767836 */ /* 0x000fe40000000000 */
[----:B------:R-:W-:Y:S01]  /*ad50*/  IMAD.MOV R122, RZ, RZ, -R122 ;  /* 0x000000ffff7a7224 */ /* 0x000fe200078e0a7a */
[----:B------:R1:W-:Y:S01]  /*ad60*/  STL [R1+0x30], R2 ;  /* 0x0000300201007387 */ /* 0x0003e20000100800 */
[----:B------:R-:W-:Y:S01]  /*ad70*/  IMAD.HI.U32 R121, R139, R119, RZ ;  /* 0x000000778b797227 */ /* 0x000fe200078e00ff */
[----:B------:R-:W-:-:S03]  /*ad80*/  IABS R120, R118 ;  /* 0x0000007600787213 */ /* 0x000fc60000000000 */
[----:B------:R-:W-:Y:S02]  /*ad90*/  IMAD R117, R141, R122, R117 ;  /* 0x0000007a8d757224 */ /* 0x000fe400078e0275 */
[----:B------:R-:W-:Y:S02]  /*ada0*/  IMAD.MOV R121, RZ, RZ, -R121 ;  /* 0x000000ffff797224 */ /* 0x000fe400078e0a79 */
[----:B------:R-:W-:Y:S01]  /*adb0*/  @!P5 IMAD.MOV R114, RZ, RZ, -R114 ;  /* 0x000000ffff72d224 */ /* 0x000fe200078e0a72 */
[----:B------:R-:W-:Y:S01]  /*adc0*/  ISETP.GE.AND P5, PT, R118, RZ, PT ;  /* 0x000000ff7600720c */ /* 0x000fe20003fa6270 */
[----:B-1----:R-:W-:Y:S02]  /*add0*/  IMAD R2, R246, 0x2, R2 ;  /* 0x00000002f6027824 */ /* 0x002fe400078e0202 */
[----:B------:R-:W-:Y:S01]  /*ade0*/  @!P2 IMAD.IADD R115, R115, 0x1, -R141 ;  /* 0x000000017373a824 */ /* 0x000fe200078e0a8d */
[C---:B------:R-:W-:Y:S01]  /*adf0*/  ISETP.GT.U32.AND P2, PT, R141.reuse, R117, PT ;  /* 0x000000758d00720c */ /* 0x040fe20003f44070 */
[----:B------:R-:W-:Y:S01]  /*ae00*/  IMAD R118, R141, R121, R119 ;  /* 0x000000798d767224 */ /* 0x000fe200078e0277 */
[----:B------:R1:W-:Y:S01]  /*ae10*/  STL [R1+0x34], R2 ;  /* 0x0000340201007387 */ /* 0x0003e20000100800 */
[----:B------:R-:W-:-:S04]  /*ae20*/  IMAD.HI.U32 R121, R139, R120, RZ ;  /* 0x000000788b797227 */ /* 0x000fc800078e00ff */
[----:B------:R-:W-:Y:S02]  /*ae30*/  VIADD R119, R0, 0xef ;  /* 0x000000ef00777836 */ /* 0x000fe40000000000 */
[----:B------:R-:W-:Y:S02]  /*ae40*/  IMAD.MOV R121, RZ, RZ, -R121 ;  /* 0x000000ffff797224 */ /* 0x000fe400078e0a79 */
[--C-:B------:R-:W-:Y:S01]  /*ae50*/  @!P3 IMAD.IADD R116, R116, 0x1, -R141.reuse ;  /* 0x000000017474b824 */ /* 0x100fe200078e0a8d */
[----:B------:R-:W-:Y:S01]  /*ae60*/  ISETP.GE.AND P3, PT, R119, RZ, PT ;  /* 0x000000ff7700720c */ /* 0x000fe20003f66270 */
[----:B-1----:R-:W-:Y:S01]  /*ae70*/  IMAD R2, R246, 0x2, R2 ;  /* 0x00000002f6027824 */ /* 0x002fe200078e0202 */
[----:B------:R-:W-:Y:S01]  /*ae80*/  IABS R122, R119 ;  /* 0x00000077007a7213 */ /* 0x000fe20000000000 */
[----:B------:R-:W-:Y:S02]  /*ae90*/  IMAD R119, R141, R121, R120 ;  /* 0x000000798d777224 */ /* 0x000fe400078e0278 */
[----:B------:R-:W-:Y:S01]  /*aea0*/  @!P2 IMAD.IADD R117, R117, 0x1, -R141 ;  /* 0x000000017575a824 */ /* 0x000fe200078e0a8d */
[----:B------:R1:W-:Y:S01]  /*aeb0*/  STL [R1+0x38], R2 ;  /* 0x0000380201007387 */ /* 0x0003e20000100800 */
[----:B------:R-:W-:Y:S01]  /*aec0*/  @!P4 IMAD.MOV R115, RZ, RZ, -R115 ;  /* 0x000000ffff73c224 */ /* 0x000fe200078e0a73 */
[C---:B------:R-:W-:Y:S01]  /*aed0*/  ISETP.GT.U32.AND P2, PT, R141.reuse, R119, PT ;  /* 0x000000778d00720c */ /* 0x040fe20003f44070 */
[----:B------:R-:W-:Y:S01]  /*aee0*/  VIADD R124, R0, 0xf0 ;  /* 0x000000f0007c7836 */ /* 0x000fe20000000000 */
[----:B------:R-:W-:Y:S01]  /*aef0*/  ISETP.GT.U32.AND P4, PT, R141, R118, PT ;  /* 0x000000768d00720c */ /* 0x000fe20003f84070 */
[----:B------:R-:W-:-:S02]  /*af00*/  IMAD.MOV.U32 R120, RZ, RZ, R122 ;  /* 0x000000ffff787224 */ /* 0x000fc400078e007a */
[----:B------:R-:W-:Y:S01]  /*af10*/  @!P6 IMAD.MOV R116, RZ, RZ, -R116 ;  /* 0x000000ffff74e224 */ /* 0x000fe200078e0a74 */
[----:B------:R-:W-:Y:S01]  /*af20*/  ISETP.GT.U32.AND P6, PT, R141, R117, PT ;  /* 0x000000758d00720c */ /* 0x000fe20003fc4070 */
[----:B------:R-:W-:Y:S01]  /*af30*/  IMAD.HI.U32 R122, R139, R120, RZ ;  /* 0x000000788b7a7227 */ /* 0x000fe200078e00ff */
[----:B------:R-:W-:-:S03]  /*af40*/  IABS R121, R124 ;  /* 0x0000007c00797213 */ /* 0x000fc60000000000 */
[----:B-1----:R-:W-:Y:S02]  /*af50*/  IMAD R2, R246, 0x2, R2 ;  /* 0x00000002f6027824 */ /* 0x002fe400078e0202 */
[--C-:B------:R-:W-:Y:S02]  /*af60*/  @!P2 IMAD.IADD R119, R119, 0x1, -R141.reuse ;  /* 0x000000017777a824 */ /* 0x100fe400078e0a8d */
[----:B------:R-:W-:Y:S01]  /*af70*/  @!P4 IMAD.IADD R118, R118, 0x1, -R141 ;  /* 0x000000017676c824 */ /* 0x000fe200078e0a8d */
[----:B------:R1:W-:Y:S01]  /*af80*/  STL [R1+0x3c], R2 ;  /* 0x00003c0201007387 */ /* 0x0003e20000100800 */
[----:B------:R-:W-:Y:S01]  /*af90*/  IMAD.MOV R122, RZ, RZ, -R122 ;  /* 0x000000ffff7a7224 */ /* 0x000fe200078e0a7a */
[----:B------:R-:W-:Y:S01]  /*afa0*/  ISETP.GT.U32.AND P2, PT, R141, R119, PT ;  /* 0x000000778d00720c */ /* 0x000fe20003f44070 */
[----:B------:R-:W-:Y:S01]  /*afb0*/  IMAD.HI.U32 R125, R139, R121, RZ ;  /* 0x000000798b7d7227 */ /* 0x000fe200078e00ff */
[----:B------:R-:W-:-:S03]  /*afc0*/  ISETP.GT.U32.AND P4, PT, R141, R118, PT ;  /* 0x000000768d00720c */ /* 0x000fc60003f84070 */
[----:B------:R-:W-:Y:S02]  /*afd0*/  IMAD R120, R141, R122, R120 ;  /* 0x0000007a8d787224 */ /* 0x000fe400078e0278 */
[----:B------:R-:W-:Y:S02]  /*afe0*/  IMAD.MOV R125, RZ, RZ, -R125 ;  /* 0x000000ffff7d7224 */ /* 0x000fe400078e0a7d */
[----:B-1----:R-:W-:Y:S02]  /*aff0*/  IMAD R2, R246, 0x2, R2 ;  /* 0x00000002f6027824 */ /* 0x002fe400078e0202 */
[C---:B------:R-:W-:Y:S02]  /*b000*/  VIADD R123, R0.reuse, 0xf1 ;  /* 0x000000f1007b7836 */ /* 0x040fe40000000000 */
[----:B------:R-:W-:Y:S01]  /*b010*/  @!P6 IMAD.IADD R117, R117, 0x1, -R141 ;  /* 0x000000017575e824 */ /* 0x000fe200078e0a8d */
[----:B------:R1:W-:Y:S01]  /*b020*/  STL [R1+0x40], R2 ;  /* 0x0000400201007387 */ /* 0x0003e20000100800 */
[C---:B------:R-:W-:Y:S01]  /*b030*/  ISETP.GT.U32.AND P6, PT, R141.reuse, R120, PT ;  /* 0x000000788d00720c */ /* 0x040fe20003fc4070 */
[----:B------:R-:W-:Y:S01]  /*b040*/  IMAD R121, R141, R125, R121 ;  /* 0x0000007d8d797224 */ /* 0x000fe200078e0279 */
[----:B------:R-:W-:Y:S01]  /*b050*/  IABS R122, R123 ;  /* 0x0000007b007a7213 */ /* 0x000fe20000000000 */
[----:B------:R-:W-:-:S02]  /*b060*/  VIADD R126, R0, 0xf2 ;  /* 0x000000f2007e7836 */ /* 0x000fc40000000000 */
[--C-:B------:R-:W-:Y:S01]  /*b070*/  @!P2 IMAD.IADD R119, R119, 0x1, -R141.reuse ;  /* 0x000000017777a824 */ /* 0x100fe200078e0a8d */
[----:B------:R-:W-:Y:S01]  /*b080*/  ISETP.GT.U32.AND P2, PT, R141, R121, PT ;  /* 0x000000798d00720c */ /* 0x000fe20003f44070 */
[----:B------:R-:W-:Y:S01]  /*b090*/  @!P4 IMAD.IADD R118, R118, 0x1, -R141 ;  /* 0x000000017676c824 */ /* 0x000fe200078e0a8d */
[----:B------:R-:W-:Y:S01]  /*b0a0*/  ISETP.GE.AND P4, PT, R124, RZ, PT ;  /* 0x000000ff7c00720c */ /* 0x000fe20003f86270 */
[----:B-1----:R-:W-:Y:S01]  /*b0b0*/  IMAD R2, R246, 0x2, R2 ;  /* 0x00000002f6027824 */ /* 0x002fe200078e0202 */
[----:B------:R-:W-:Y:S01]  /*b0c0*/  IABS R127, R126 ;  /* 0x0000007e007f7213 */ /* 0x000fe20000000000 */
[----:B------:R-:W-:-:S03]  /*b0d0*/  IMAD.HI.U32 R124, R139, R122, RZ ;  /* 0x0000007a8b7c7227 */ /* 0x000fc600078e00ff */
[----:B------:R1:W-:Y:S01]  /*b0e0*/  STL [R1+0x54], R2 ;  /* 0x0000540201007387 */ /* 0x0003e20000100800 */
[----:B------:R-:W-:Y:S02]  /*b0f0*/  IMAD.MOV R124, RZ, RZ, -R124 ;  /* 0x000000ffff7c7224 */ /* 0x000fe400078e0a7c */
[----:B------:R-:W-:Y:S01]  /*b100*/  @!P6 IMAD.IADD R120, R120, 0x1, -R141 ;  /* 0x000000017878e824 */ /* 0x000fe200078e0a8d */
[----:B------:R-:W-:Y:S01]  /*b110*/  ISETP.GE.AND P6, PT, R123, RZ, PT ;  /* 0x000000ff7b00720c */ /* 0x000fe20003fc6270 */
[----:B------:R-:W-:Y:S02]  /*b120*/  IMAD.MOV.U32 R123, RZ, RZ, R127 ;  /* 0x000000ffff7b7224 */ /* 0x000fe400078e007f */
[----:B------:R-:W-:Y:S02]  /*b130*/  IMAD R122, R141, R124, R122 ;  /* 0x0000007c8d7a7224 */ /* 0x000fe400078e027a */
[----:B------:R-:W-:-:S04]  /*b140*/  IMAD.HI.U32 R127, R139, R123, RZ ;  /* 0x0000007b8b7f7227 */ /* 0x000fc800078e00ff */
[----:B-1----:R-:W-:Y:S01]  /*b150*/  IMAD R2, R246, 0x2, R2 ;  /* 0x00000002f6027824 */ /* 0x002fe200078e0202 */
[----:B------:R-:W-:Y:S01]  /*b160*/  IADD3 R127, -R127, RZ, RZ ;  /* 0x000000ff7f7f7210 */ /* 0x000fe20007ffe1ff */
[----:B------:R-:W-:Y:S01]  /*b170*/  @!P2 IMAD.IADD R121, R121, 0x1, -R141 ;  /* 0x000000017979a824 */ /* 0x000fe200078e0a8d */
[C---:B------:R-:W-:Y:S01]  /*b180*/  ISETP.GT.U32.AND P2, PT, R141.reuse, R120, PT ;  /* 0x000000788d00720c */ /* 0x040fe20003f44070 */
[----:B------:R-:W-:Y:S01]  /*b190*/  @!P1 IMAD.MOV R118, RZ, RZ, -R118 ;  /* 0x000000ffff769224 */ /* 0x000fe200078e0a76 */
[----:B------:R1:W-:Y:S01]  /*b1a0*/  STL [R1+0x64], R2 ;  /* 0x0000640201007387 */ /* 0x0003e20000100800 */
[C---:B------:R-:W-:Y:S01]  /*b1b0*/  ISETP.GT.U32.AND P1, PT, R141.reuse, R122, PT ;  /* 0x0000007a8d00720c */ /* 0x040fe20003f24070 */
[C---:B------:R-:W-:Y:S02]  /*b1c0*/  IMAD R123, R141.reuse, R127, R123 ;  /* 0x0000007f8d7b7224 */ /* 0x040fe400078e027b */
[----:B------:R-:W-:Y:S01]  /*b1d0*/  @!P0 IMAD.MOV R117, RZ, RZ, -R117 ;  /* 0x000000ffff758224 */ /* 0x000fe200078e0a75 */
[----:B------:R-:W-:Y:S01]  /*b1e0*/  ISETP.GT.U32.AND P0, PT, R141, R121, PT ;  /* 0x000000798d00720c */ /* 0x000fe20003f04070 */
[----:B------:R-:W-:-:S02]  /*b1f0*/  VIADD R125, R0, 0xf3 ;  /* 0x000000f3007d7836 */ /* 0x000fc40000000000 */
[----:B------:R-:W-:Y:S02]  /*b200*/  VIADD R127, R0, 0xf4 ;  /* 0x000000f4007f7836 */ /* 0x000fe40000000000 */
[----:B-1----:R-:W-:Y:S01]  /*b210*/  IMAD R2, R246, 0x2, R2 ;  /* 0x00000002f6027824 */ /* 0x002fe200078e0202 */
[----:B------:R-:W-:Y:S01]  /*b220*/  IABS R128, R125 ;  /* 0x0000007d00807213 */ /* 0x000fe20000000000 */
[--C-:B------:R-:W-:Y:S01]  /*b230*/  @!P2 IMAD.IADD R120, R120, 0x1, -R141.reuse ;  /* 0x000000017878a824 */ /* 0x100fe200078e0a8d */
[----:B------:R-:W-:Y:S01]  /*b240*/  ISETP.GT.U32.AND P2, PT, R141, R123, PT ;  /* 0x0000007b8d00720c */ /* 0x000fe20003f44070 */
[--C-:B------:R-:W-:Y:S01]  /*b250*/  @!P1 IMAD.IADD R122, R122, 0x1, -R141.reuse ;  /* 0x000000017a7a9824 */ /* 0x100fe200078e0a8d */
[----:B------:R1:W-:Y:S01]  /*b260*/  STL [R1+0x60], R2 ;  /* 0x0000600201007387 */ /* 0x0003e20000100800 */
[----:B------:R-:W-:Y:S02]  /*b270*/  IMAD.MOV.U32 R124, RZ, RZ, R128 ;  /* 0x000000ffff7c7224 */ /* 0x000fe400078e0080 */
[----:B------:R-:W-:Y:S01]  /*b280*/  @!P0 IMAD.IADD R121, R121, 0x1, -R141 ;  /* 0x0000000179798824 */ /* 0x000fe200078e0a8d */
[----:B------:R-:W-:Y:S01]  /*b290*/  ISETP.GT.U32.AND P1, PT, R141, R122, PT ;  /* 0x0000007a8d00720c */ /* 0x000fe20003f24070 */
[----:B------:R-:W-:Y:S01]  /*b2a0*/  IMAD.HI.U32 R128, R139, R124, RZ ;  /* 0x0000007c8b807227 */ /* 0x000fe200078e00ff */
[----:B------:R-:W-:-:S03]  /*b2b0*/  ISETP.GE.AND P0, PT, R125, RZ, PT ;  /* 0x000000ff7d00720c */ /* 0x000fc60003f06270 */
[----:B------:R-:W-:Y:S02]  /*b2c0*/  VIADD R125, R0, 0xf6 ;  /* 0x000000f6007d7836 */ /* 0x000fe40000000000 */
[----:B-1----:R-:W-:Y:S02]  /*b2d0*/  IMAD R2, R246, 0x2, R2 ;  /* 0x00000002f6027824 */ /* 0x002fe400078e0202 */
[----:B------:R-:W-:Y:S02]  /*b2e0*/  @!P2 IMAD.IADD R123, R123, 0x1, -R141 ;  /* 0x000000017b7ba824 */ /* 0x000fe400078e0a8d */
[----:B------:R-:W-:Y:S01]  /*b2f0*/  @!P3 IMAD.MOV R120, RZ, RZ, -R120 ;  /* 0x000000ffff78b224 */ /* 0x000fe200078e0a78 */
[----:B------:R1:W-:Y:S01]  /*b300*/  STL [R1+0x74], R2 ;  /* 0x0000740201007387 */ /* 0x0003e20000100800 */
[----:B------:R-:W-:Y:S01]  /*b310*/  ISETP.GE.AND P3, PT, R127, RZ, PT ;  /* 0x000000ff7f00720c */ /* 0x000fe20003f66270 */
[----:B------:R-:W-:Y:S01]  /*b320*/  @!P5 IMAD.MOV R119, RZ, RZ, -R119 ;  /* 0x000000ffff77d224 */ /* 0x000fe200078e0a77 */
[----:B------:R-:W-:Y:S01]  /*b330*/  IABS R127, R127 ;  /* 0x0000007f007f7213 */ /* 0x000fe20000000000 */
[----:B------:R-:W-:Y:S01]  /*b340*/  @!P1 IMAD.IADD R122, R122, 0x1, -R141 ;  /* 0x000000017a7a9824 */ /* 0x000fe200078e0a8d */
[----:B------:R-:W-:Y:S01]  /*b350*/  ISETP.GE.AND P5, PT, R126, RZ, PT ;  /* 0x000000ff7e00720c */ /* 0x000fe20003fa6270 */
[----:B------:R-:W-:Y:S01]  /*b360*/  IMAD.MOV R126, RZ, RZ, -R128 ;  /* 0x000000ffff7e7224 */ /* 0x000fe200078e0a80 */
[----:B------:R-:W-:Y:S01]  /*b370*/  ISETP.GT.U32.AND P2, PT, R141, R123, PT ;  /* 0x0000007b8d00720c */ /* 0x000fe20003f44070 */
[----:B------:R-:W-:Y:S01]  /*b380*/  @!P6 IMAD.MOV R122, RZ, RZ, -R122 ;  /* 0x000000ffff7ae224 */ /* 0x000fe200078e0a7a */
[----:B------:R-:W-:Y:S01]  /*b390*/  IABS R128, R125 ;  /* 0x0000007d00807213 */ /* 0x000fe20000000000 */
[----:B-1----:R-:W-:Y:S01]  /*b3a0*/  IMAD R2, R246, 0x2, R2 ;  /* 0x00000002f6027824 */ /* 0x002fe200078e0202 */
[----:B------:R-:W-:Y:S01]  /*b3b0*/  ISETP.GE.AND P1, PT, R125, RZ, PT ;  /* 0x000000ff7d00720c */ /* 0x000fe20003f26270 */
[----:B------:R-:W-:-:S02]  /*b3c0*/  IMAD.MOV.U32 R125, RZ, RZ, R127 ;  /* 0x000000ffff7d7224 */ /* 0x000fc400078e007f */
[----:B------:R-:W-:Y:S01]  /*b3d0*/  IMAD.MOV.U32 R127, RZ, RZ, R128 ;  /* 0x000000ffff7f7224 */ /* 0x000fe200078e0080 */
[----:B------:R1:W-:Y:S01]  /*b3e0*/  STL [R1+0x70], R2 ;  /* 0x0000700201007387 */ /* 0x0003e20000100800 */
[----:B------:R-:W-:-:S04]  /*b3f0*/  IMAD.HI.U32 R128, R139, R125, RZ ;  /* 0x0000007d8b807227 */ /* 0x000fc800078e00ff */
[----:B------:R-:W-:Y:S02]  /*b400*/  IMAD R124, R141, R126, R124 ;  /* 0x0000007e8d7c7224 */ /* 0x000fe400078e027c */
[----:B------:R-:W-:Y:S02]  /*b410*/  IMAD.MOV R128, RZ, RZ, -R128 ;  /* 0x000000ffff807224 */ /* 0x000fe400078e0a80 */
[----:B------:R-:W-:Y:S01]  /*b420*/  @!P2 IMAD.IADD R123, R123, 0x1, -R141 ;  /* 0x000000017b7ba824 */ /* 0x000fe200078e0a8d */
[C---:B------:R-:W-:Y:S01]  /*b430*/  ISETP.GT.U32.AND P2, PT, R141.reuse, R124, PT ;  /* 0x0000007c8d00720c */ /* 0x040fe20003f44070 */
[----:B-1----:R-:W-:Y:S02]  /*b440*/  IMAD R2, R246, 0x2, R2 ;  /* 0x00000002f6027824 */ /* 0x002fe400078e0202 */
[C---:B------:R-:W-:Y:S02]  /*b450*/  IMAD R125, R141.reuse, R128, R125 ;  /* 0x000000808d7d7224 */ /* 0x040fe400078e027d */
[----:B------:R-:W-:Y:S01]  /*b460*/  VIADD R126, R0, 0xf5 ;  /* 0x000000f5007e7836 */ /* 0x000fe20000000000 */
[----:B------:R1:W-:Y:S01]  /*b470*/  STL [R1+0x48], R2 ;  /* 0x0000480201007387 */ /* 0x0003e20000100800 */
[----:B------:R-:W-:Y:S01]  /*b480*/  @!P4 IMAD.MOV R121, RZ, RZ, -R121 ;  /* 0x000000ffff79c224 */ /* 0x000fe200078e0a79 */
[----:B------:R-:W-:Y:S01]  /*b490*/  ISETP.GT.U32.AND P6, PT, R141, R125, PT ;  /* 0x0000007d8d00720c */ /* 0x000fe20003fc4070 */
[----:B------:R-:W-:Y:S01]  /*b4a0*/  IMAD.HI.U32 R129, R139, R252, RZ ;  /* 0x000000fc8b817227 */ /* 0x000fe200078e00ff */
[----:B------:R-:W-:-:S02]  /*b4b0*/  ISETP.GE.AND P4, PT, R126, RZ, PT ;  /* 0x000000ff7e00720c */ /* 0x000fc40003f86270 */
[----:B------:R-:W-:Y:S01]  /*b4c0*/  IABS R126, R126 ;  /* 0x0000007e007e7213 */ /* 0x000fe20000000000 */
[----:B------:R-:W-:Y:S02]  /*b4d0*/  @!P2 IMAD.IADD R124, R124, 0x1, -R141 ;  /* 0x000000017c7ca824 */ /* 0x000fe400078e0a8d */
[----:B------:R-:W-:Y:S02]  /*b4e0*/  IMAD.MOV R129, RZ, RZ, -R129 ;  /* 0x000000ffff817224 */ /* 0x000fe400078e0a81 */
[----:B-1----:R-:W-:Y:S01]  /*b4f0*/  IMAD R2, R246, 0x2, R2 ;  /* 0x00000002f6027824 */ /* 0x002fe200078e0202 */
[----:B------:R-:W-:Y:S01]  /*b500*/  ISETP.GT.U32.AND P2, PT, R141, R124, PT ;  /* 0x0000007c8d00720c */ /* 0x000fe20003f44070 */
[----:B------:R-:W-:-:S03]  /*b510*/  IMAD.HI.U32 R140, R139, R126, RZ ;  /* 0x0000007e8b8c7227 */ /* 0x000fc600078e00ff */
[----:B------:R1:W-:Y:S01]  /*b520*/  STL [R1+0x44], R2 ;  /* 0x0000440201007387 */ /* 0x0003e20000100800 */
[----:B------:R-:W-:Y:S02]  /*b530*/  @!P6 IMAD.IADD R125, R125, 0x1, -R141 ;  /* 0x000000017d7de824 */ /* 0x000fe400078e0a8d */
[----:B------:R-:W-:-:S03]  /*b540*/  IMAD.HI.U32 R130, R139, R127, RZ ;  /* 0x0000007f8b827227 */ /* 0x000fc600078e00ff */
[C---:B------:R-:W-:Y:S01]  /*b550*/  ISETP.GT.U32.AND P6, PT, R141.reuse, R125, PT ;  /* 0x0000007d8d00720c */ /* 0x040fe20003fc4070 */
[----:B------:R-:W-:Y:S02]  /*b560*/  IMAD.MOV R140, RZ, RZ, -R140 ;  /* 0x000000ffff8c7224 */ /* 0x000fe400078e0a8c */
[C---:B------:R-:W-:Y:S02]  /*b570*/  IMAD R252, R141.reuse, R129, R252 ;  /* 0x000000818dfc7224 */ /* 0x040fe400078e02fc */
[----:B-1----:R-:W-:Y:S02]  /*b580*/  IMAD R2, R246, 0x2, R2 ;  /* 0x00000002f6027824 */ /* 0x002fe400078e0202 */
[----:B------:R-:W-:Y:S02]  /*b590*/  IMAD.MOV R129, RZ, RZ, -R130 ;  /* 0x000000ffff817224 */ /* 0x000fe400078e0a82 */
[----:B------:R-:W-:Y:S01]  /*b5a0*/  IMAD R126, R141, R140, R126 ;  /* 0x0000008c8d7e7224 */ /* 0x000fe200078e027e */
[----:B------:R1:W-:Y:S01]  /*b5b0*/  STL [R1+0x50], R2 ;  /* 0x0000500201007387 */ /* 0x0003e20000100800 */
[----:B------:R-:W-:-:S02]  /*b5c0*/  @!P2 IMAD.IADD R124, R124, 0x1, -R141 ;  /* 0x000000017c7ca824 */ /* 0x000fc400078e0a8d */
[C---:B------:R-:W-:Y:S02]  /*b5d0*/  IMAD R127, R141.reuse, R129, R127 ;  /* 0x000000818d7f7224 */ /* 0x040fe400078e027f */
[----:B------:R-:W-:Y:S01]  /*b5e0*/  @!P0 IMAD.MOV R124, RZ, RZ, -R124 ;  /* 0x000000ffff7c8224 */ /* 0x000fe200078e0a7c */
[----:B------:R-:W-:Y:S01]  /*b5f0*/  ISETP.GT.U32.AND P0, PT, R141, R126, PT ;  /* 0x0000007e8d00720c */ /* 0x000fe20003f04070 */
[----:B------:R-:W-:Y:S01]  /*b600*/  @!P6 IMAD.IADD R125, R125, 0x1, -R141 ;  /* 0x000000017d7de824 */ /* 0x000fe200078e0a8d */
[----:B------:R-:W-:Y:S01]  /*b610*/  ISETP.GT.U32.AND P6, PT, R141, R127, PT ;  /* 0x0000007f8d00720c */ /* 0x000fe20003fc4070 */
[----:B------:R-:W-:Y:S02]  /*b620*/  VIADD R128, R0, 0xf7 ;  /* 0x000000f700807836 */ /* 0x000fe40000000000 */
[----:B-1----:R-:W-:Y:S02]  /*b630*/  IMAD R2, R246, 0x2, R2 ;  /* 0x00000002f6027824 */ /* 0x002fe400078e0202 */
[----:B------:R-:W-:Y:S01]  /*b640*/  @!P5 IMAD.MOV R123, RZ, RZ, -R123 ;  /* 0x000000ffff7bd224 */ /* 0x000fe200078e0a7b */
[----:B------:R-:W-:Y:S01]  /*b650*/  ISETP.GE.AND P5, PT, R128, RZ, PT ;  /* 0x000000ff8000720c */ /* 0x000fe20003fa6270 */
[C---:B------:R-:W-:Y:S01]  /*b660*/  VIADD R181, R0.reuse, 0xfa ;  /* 0x000000fa00b57836 */ /* 0x040fe20000000000 */
[----:B------:R1:W-:Y:S01]  /*b670*/  STL [R1+0x4c], R2 ;  /* 0x00004c0201007387 */ /* 0x0003e20000100800 */
[----:B------:R-:W-:Y:S01]  /*b680*/  IABS R140, R128 ;  /* 0x00000080008c7213 */ /* 0x000fe20000000000 */
[----:B------:R-:W-:-:S02]  /*b690*/  VIADD R128, R0, 0xf8 ;  /* 0x000000f800807836 */ /* 0x000fc40000000000 */
[--C-:B------:R-:W-:Y:S01]  /*b6a0*/  @!P0 IMAD.IADD R126, R126, 0x1, -R141.reuse ;  /* 0x000000017e7e8824 */ /* 0x100fe200078e0a8d */
[----:B------:R-:W-:Y:S01]  /*b6b0*/  IABS R249, R181 ;  /* 0x000000b500f97213 */ /* 0x000fe20000000000 */
[----:B------:R-:W-:Y:S01]  /*b6c0*/  @!P6 IMAD.IADD R127, R127, 0x1, -R141 ;  /* 0x000000017f7fe824 */ /* 0x000fe200078e0a8d */
[----:B------:R-:W-:Y:S01]  /*b6d0*/  IABS R129, R128 ;  /* 0x0000008000817213 */ /* 0x000fe20000000000 */
[----:B------:R-:W-:Y:S01]  /*b6e0*/  VIADD R194, R0, 0xf9 ;  /* 0x000000f900c27836 */ /* 0x000fe20000000000 */
[----:B------:R-:W-:Y:S01]  /*b6f0*/  ISETP.GE.AND P2, PT, R128, RZ, PT ;  /* 0x000000ff8000720c */ /* 0x000fe20003f46270 */
[----:B-1----:R-:W-:Y:S01]  /*b700*/  IMAD R2, R246, 0x2, R2 ;  /* 0x00000002f6027824 */ /* 0x002fe200078e0202 */
[----:B------:R-:W-:Y:S01]  /*b710*/  ISETP.GT.U32.AND P0, PT, R141, R126, PT ;  /* 0x0000007e8d00720c */ /* 0x000fe20003f04070 */
[----:B------:R-:W-:Y:S01]  /*b720*/  IMAD.HI.U32 R128, R139, R140, RZ ;  /* 0x0000008c8b807227 */ /* 0x000fe200078e00ff */
[----:B------:R-:W-:Y:S02]  /*b730*/  ISETP.GT.U32.AND P6, PT, R141, R127, PT ;  /* 0x0000007f8d00720c */ /* 0x000fe40003fc4070 */
[----:B------:R1:W-:Y:S01]  /*b740*/  STL [R1+0x5c], R2 ;  /* 0x00005c0201007387 */ /* 0x0003e20000100800 */
[----:B------:R-:W-:Y:S01]  /*b750*/  IMAD.HI.U32 R251, R139, R129, RZ ;  /* 0x000000818bfb7227 */ /* 0x000fe200078e00ff */
[----:B------:R-:W-:-:S03]  /*b760*/  IABS R130, R194 ;  /* 0x000000c200827213 */ /* 0x000fc60000000000 */
[----:B------:R-:W-:Y:S02]  /*b770*/  IMAD.MOV R128, RZ, RZ, -R128 ;  /* 0x000000ffff807224 */ /* 0x000fe400078e0a80 */
[----:B------:R-:W-:Y:S02]  /*b780*/  IMAD.MOV R251, RZ, RZ, -R251 ;  /* 0x000000fffffb7224 */ /* 0x000fe400078e0afb */
[----:B------:R-:W-:Y:S02]  /*b790*/  IMAD R128, R141, R128, R140 ;  /* 0x000000808d807224 */ /* 0x000fe400078e028c */
[----:B-1----:R-:W-:Y:S02]  /*b7a0*/  IMAD R2, R246, 0x2, R2 ;  /* 0x00000002f6027824 */ /* 0x002fe400078e0202 */
[----:B------:R-:W-:-:S03]  /*b7b0*/  IMAD.HI.U32 R140, R139, R249, RZ ;  /* 0x000000f98b8c7227 */ /* 0x000fc600078e00ff */
[----:B------:R1:W-:Y:S01]  /*b7c0*/  STL [R1+0x6c], R2 ;  /* 0x00006c0201007387 */ /* 0x0003e20000100800 */
[C---:B------:R-:W-:Y:S02]  /*b7d0*/  IMAD R129, R141.reuse, R251, R129 ;  /* 0x000000fb8d817224 */ /* 0x040fe400078e0281 */
[----:B------:R-:W-:Y:S01]  /*b7e0*/  @!P0 IMAD.IADD R126, R126, 0x1, -R141 ;  /* 0x000000017e7e8824 */ /* 0x000fe200078e0a8d */
[----:B------:R-:W-:Y:S01]  /*b7f0*/  ISETP.GT.U32.AND P0, PT, R141, R128, PT ;  /* 0x000000808d00720c */ /* 0x000fe20003f04070 */
[----:B------:R-:W-:Y:S02]  /*b800*/  IMAD.MOV R140, RZ, RZ, -R140 ;  /* 0x000000ffff8c7224 */ /* 0x000fe400078e0a8c */
[C---:B------:R-:W-:Y:S02]  /*b810*/  VIADD R180, R0.reuse, 0xfb ;  /* 0x000000fb00b47836 */ /* 0x040fe40000000000 */
[----:B------:R-:W-:Y:S02]  /*b820*/  VIADD R3, R0, 0xfe ;  /* 0x000000fe00037836 */ /* 0x000fe40000000000 */
[----:B-1----:R-:W-:-:S02]  /*b830*/  IMAD R2, R246, 0x2, R2 ;  /* 0x00000002f6027824 */ /* 0x002fc400078e0202 */
[----:B------:R-:W-:Y:S01]  /*b840*/  @!P6 IMAD.IADD R127, R127, 0x1, -R141 ;  /* 0x000000017f7fe824 */ /* 0x000fe200078e0a8d */
[----:B------:R-:W-:Y:S01]  /*b850*/  ISETP.GT.U32.AND P6, PT, R141, R129, PT ;  /* 0x000000818d00720c */ /* 0x000fe20003fc4070 */
[----:B------:R-:W-:Y:S01]  /*b860*/  IMAD.HI.U32 R250, R139, R130, RZ ;  /* 0x000000828bfa7227 */ /* 0x000fe200078e00ff */
[----:B------:R1:W-:Y:S01]  /*b870*/  STL [R1+0x80], R2 ;  /* 0x0000800201007387 */ /* 0x0003e20000100800 */
[----:B------:R-:W-:Y:S02]  /*b880*/  IABS R195, R3 ;  /* 0x0000000300c37213 */ /* 0x000fe40000000000 */
[C---:B------:R-:W-:Y:S02]  /*b890*/  VIADD R167, R0.reuse, 0xfc ;  /* 0x000000fc00a77836 */ /* 0x040fe40000000000 */
[----:B------:R-:W-:Y:S01]  /*b8a0*/  IMAD R140, R141, R140, R249 ;  /* 0x0000008c8d8c7224 */ /* 0x000fe200078e02f9 */
[----:B------:R-:W-:Y:S01]  /*b8b0*/  IABS R249, R180 ;  /* 0x000000b400f97213 */ /* 0x000fe20000000000 */
[----:B------:R-:W-:Y:S01]  /*b8c0*/  IMAD.MOV R250, RZ, RZ, -R250 ;  /* 0x000000fffffa7224 */ /* 0x000fe200078e0afa */
[----:B------:R-:W-:Y:S01]  /*b8d0*/  IABS R251, R167 ;  /* 0x000000a700fb7213 */ /* 0x000fe20000000000 */
[----:B------:R-:W-:-:S02]  /*b8e0*/  VIADD R153, R0, 0xfd ;  /* 0x000000fd00997836 */ /* 0x000fc40000000000 */
[----:B-1----:R-:W-:Y:S02]  /*b8f0*/  IMAD R2, R246, 0x2, R2 ;  /* 0x00000002f6027824 */ /* 0x002fe400078e0202 */
[----:B------:R-:W-:Y:S01]  /*b900*/  IMAD R130, R141, R250, R130 ;  /* 0x000000fa8d827224 */ /* 0x000fe200078e0282 */
[----:B------:R-:W-:Y:S01]  /*b910*/  IABS R250, R153 ;  /* 0x0000009900fa7213 */ /* 0x000fe20000000000 */
[C---:B------:R-:W-:Y:S01]  /*b920*/  IMAD.HI.U32 R222, R139.reuse, R249, RZ ;  /* 0x000000f98bde7227 */ /* 0x040fe200078e00ff */
[----:B------:R1:W-:Y:S03]  /*b930*/  STL [R1+0x7c], R2 ;  /* 0x00007c0201007387 */ /* 0x0003e60000100800 */
[----:B------:R-:W-:Y:S02]  /*b940*/  IMAD.MOV.U32 R208, RZ, RZ, R195 ;  /* 0x000000ffffd07224 */ /* 0x000fe400078e00c3 */
[----:B------:R-:W-:-:S04]  /*b950*/  IMAD.HI.U32 R195, R139, R251, RZ ;  /* 0x000000fb8bc37227 */ /* 0x000fc800078e00ff */
[--C-:B------:R-:W-:Y:S01]  /*b960*/  @!P0 IMAD.IADD R128, R128, 0x1, -R141.reuse ;  /* 0x0000000180808824 */ /* 0x100fe200078e0a8d */
[----:B------:R-:W-:Y:S01]  /*b970*/  ISETP.GT.U32.AND P0, PT, R141, R130, PT ;  /* 0x000000828d00720c */ /* 0x000fe20003f04070 */
[----:B-1----:R-:W-:Y:S02]  /*b980*/  IMAD R2, R246, 0x2, R2 ;  /* 0x00000002f6027824 */ /* 0x002fe400078e0202 */
[----:B------:R-:W-:Y:S02]  /*b990*/  IMAD.MOV R247, RZ, RZ, -R222 ;  /* 0x000000fffff77224 */ /* 0x000fe400078e0ade */
[----:B------:R-:W-:Y:S01]  /*b9a0*/  @!P6 IMAD.IADD R129, R129, 0x1, -R141 ;  /* 0x000000018181e824 */ /* 0x000fe200078e0a8d */
[----:B------:R1:W-:Y:S01]  /*b9b0*/  STL [R1+0x94], R2 ;  /* 0x0000940201007387 */ /* 0x0003e20000100800 */
[----:B------:R-:W-:Y:S01]  /*b9c0*/  @!P4 IMAD.MOV R126, RZ, RZ, -R126 ;  /* 0x000000ffff7ec224 */ /* 0x000fe200078e0a7e */
[C---:B------:R-:W-:Y:S01]  /*b9d0*/  ISETP.GT.U32.AND P4, PT, R141.reuse, R140, PT ;  /* 0x0000008c8d00720c */ /* 0x040fe20003f84070 */
[----:B------:R-:W-:Y:S01]  /*b9e0*/  IMAD.MOV R236, RZ, RZ, -R195 ;  /* 0x000000ffffec7224 */ /* 0x000fe200078e0ac3 */
[----:B------:R-:W-:Y:S01]  /*b9f0*/  ISETP.GT.U32.AND P6, PT, R141, R128, PT ;  /* 0x000000808d00720c */ /* 0x000fe20003fc4070 */
[----:B------:R-:W-:-:S04]  /*ba00*/  IMAD.HI.U32 R222, R139, R250, RZ ;  /* 0x000000fa8bde7227 */ /* 0x000fc800078e00ff */
[----:B------:R-:W-:-:S04]  /*ba10*/  IMAD.HI.U32 R195, R139, R208, RZ ;  /* 0x000000d08bc37227 */ /* 0x000fc800078e00ff */
[----:B-1----:R-:W-:Y:S02]  /*ba20*/  IMAD R2, R246, 0x2, R2 ;  /* 0x00000002f6027824 */ /* 0x002fe400078e0202 */
[C---:B------:R-:W-:Y:S02]  /*ba30*/  IMAD R139, R141.reuse, R247, R249 ;  /* 0x000000f78d8b7224 */ /* 0x040fe400078e02f9 */
[----:B------:R-:W-:Y:S01]  /*ba40*/  @!P3 IMAD.MOV R125, RZ, RZ, -R125 ;  /* 0x000000ffff7db224 */ /* 0x000fe200078e0a7d */
[----:B------:R1:W-:Y:S01]  /*ba50*/  STL [R1+0xa8], R2 ;  /* 0x0000a80201007387 */ /* 0x0003e20000100800 */
[----:B------:R-:W-:Y:S01]  /*ba60*/  IMAD.MOV R249, RZ, RZ, -R222 ;  /* 0x000000fffff97224 */ /* 0x000fe200078e0ade */
[C---:B------:R-:W-:Y:S01]  /*ba70*/  ISETP.GT.U32.AND P3, PT, R141.reuse, R129, PT ;  /* 0x000000818d00720c */ /* 0x040fe20003f64070 */
[----:B------:R-:W-:Y:S01]  /*ba80*/  IMAD.MOV R195, RZ, RZ, -R195 ;  /* 0x000000ffffc37224 */ /* 0x000fe200078e0ac3 */
[----:B------:R-:W-:Y:S01]  /*ba90*/  @!P6 IADD3 R128, R128, -R141, RZ ;  /* 0x8000008d8080e210 */ /* 0x000fe20007ffe0ff */
[----:B------:R-:W-:-:S02]  /*baa0*/  IMAD R250, R141, R249, R250 ;  /* 0x000000f98dfa7224 */ /* 0x000fc400078e02fa */
[C---:B------:R-:W-:Y:S02]  /*bab0*/  IMAD R249, R141.reuse, R195, R208 ;  /* 0x000000c38df97224 */ /* 0x040fe400078e02d0 */
[C---:B------:R-:W-:Y:S02]  /*bac0*/  IMAD R251, R141.reuse, R236, R251 ;  /* 0x000000ec8dfb7224 */ /* 0x040fe400078e02fb */
[----:B-1----:R-:W-:Y:S02]  /*bad0*/  IMAD R2, R246, 0x2, R2 ;  /* 0x00000002f6027824 */ /* 0x002fe400078e0202 */
[--C-:B------:R-:W-:Y:S01]  /*bae0*/  @!P4 IMAD.IADD R140, R140, 0x1, -R141.reuse ;  /* 0x000000018c8cc824 */ /* 0x100fe200078e0a8d */
[----:B------:R-:W-:Y:S01]  /*baf0*/  ISETP.GT.U32.AND P4, PT, R141, R249, PT ;  /* 0x000000f98d00720c */ /* 0x000fe20003f84070 */
[----:B------:R-:W-:Y:S01]  /*bb00*/  @!P3 IMAD.IADD R129, R129, 0x1, -R141 ;  /* 0x000000018181b824 */ /* 0x000fe200078e0a8d */
[----:B------:R1:W-:Y:S01]  /*bb10*/  STL [R1+0x68], R2 ;  /* 0x0000680201007387 */ /* 0x0003e20000100800 */
[C---:B------:R-:W-:Y:S01]  /*bb20*/  ISETP.GT.U32.AND P6, PT, R141.reuse, R251, PT ;  /* 0x000000fb8d00720c */ /* 0x040fe20003fc4070 */
[----:B------:R-:W-:Y:S01]  /*bb30*/  @!P1 IMAD.MOV R127, RZ, RZ, -R127 ;  /* 0x000000ffff7f9224 */ /* 0x000fe200078e0a7f */
[C---:B------:R-:W-:Y:S01]  /*bb40*/  ISETP.GT.U32.AND P3, PT, R141.reuse, R250, PT ;  /* 0x000000fa8d00720c */ /* 0x040fe20003f64070 */
[----:B------:R-:W-:Y:S01]  /*bb50*/  @!P2 IMAD.MOV R129, RZ, RZ, -R129 ;  /* 0x000000ffff81a224 */ /* 0x000fe200078e0a81 */
[----:B------:R-:W-:Y:S01]  /*bb60*/  ISETP.GT.U32.AND P1, PT, R141, R139, PT ;  /* 0x0000008b8d00720c */ /* 0x000fe20003f24070 */
[----:B------:R-:W-:-:S02]  /*bb70*/  @!P5 IMAD.MOV R128, RZ, RZ, -R128 ;  /* 0x000000ffff80d224 */ /* 0x000fc400078e0a80 */
[--C-:B------:R-:W-:Y:S02]  /*bb80*/  @!P0 IMAD.IADD R130, R130, 0x1, -R141.reuse ;  /* 0x0000000182828824 */ /* 0x100fe400078e0a8d */
[----:B-1----:R-:W-:Y:S02]  /*bb90*/  IMAD R2, R246, 0x2, R2 ;  /* 0x00000002f6027824 */ /* 0x002fe400078e0202 */
[--C-:B------:R-:W-:Y:S01]  /*bba0*/  @!P4 IMAD.IADD R249, R249, 0x1, -R141.reuse ;  /* 0x00000001f9f9c824 */ /* 0x100fe200078e0a8d */
[----:B------:R-:W-:Y:S01]  /*bbb0*/  ISETP.GT.U32.AND P0, PT, R141, R130, PT ;  /* 0x000000828d00720c */ /* 0x000fe20003f04070 */
[--C-:B------:R-:W-:Y:S01]  /*bbc0*/  @!P6 IMAD.IADD R251, R251, 0x1, -R141.reuse ;  /* 0x00000001fbfbe824 */ /* 0x100fe200078e0a8d */
[----:B------:R1:W-:Y:S01]  /*bbd0*/  STL [R1+0x90], R2 ;  /* 0x0000900201007387 */ /* 0x0003e20000100800 */
[--C-:B------:R-:W-:Y:S01]  /*bbe0*/  @!P3 IMAD.IADD R250, R250, 0x1, -R141.reuse ;  /* 0x00000001fafab824 */ /* 0x100fe200078e0a8d */
[----:B------:R-:W-:Y:S01]  /*bbf0*/  ISETP.GT.U32.AND P6, PT, R141, R140, PT ;  /* 0x0000008c8d00720c */ /* 0x000fe20003fc4070 */
[----:B------:R-:W-:Y:S01]  /*bc00*/  @!P1 IMAD.IADD R139, R139, 0x1, -R141 ;  /* 0x000000018b8b9824 */ /* 0x000fe200078e0a8d */
[----:B------:R-:W-:-:S02]  /*bc10*/  ISETP.GT.U32.AND P2, PT, R141, R249, PT ;  /* 0x000000f98d00720c */ /* 0x000fc40003f44070 */
[C---:B------:R-:W-:Y:S02]  /*bc20*/  ISETP.GT.U32.AND P3, PT, R141.reuse, R251, PT ;  /* 0x000000fb8d00720c */ /* 0x040fe40003f64070 */
[C---:B------:R-:W-:Y:S01]  /*bc30*/  ISETP.GT.U32.AND P4, PT, R141.reuse, R250, PT ;  /* 0x000000fa8d00720c */ /* 0x040fe20003f84070 */
[----:B-1----:R-:W-:Y:S01]  /*bc40*/  IMAD R2, R246, 0x2, R2 ;  /* 0x00000002f6027824 */ /* 0x002fe200078e0202 */
[----:B------:R-:W-:Y:S01]  /*bc50*/  ISETP.GT.U32.AND P5, PT, R141, R139, PT ;  /* 0x0000008b8d00720c */ /* 0x000fe20003fa4070 */
[--C-:B------:R-:W-:Y:S01]  /*bc60*/  @!P0 IMAD.IADD R130, R130, 0x1, -R141.reuse ;  /* 0x0000000182828824 */ /* 0x100fe200078e0a8d */
[----:B------:R-:W-:Y:S02]  /*bc70*/  ISETP.GE.AND P1, PT, R194, RZ, PT ;  /* 0x000000ffc200720c */ /* 0x000fe40003f26270 */
[----:B------:R1:W-:Y:S01]  /*bc80*/  STL [R1+0x8c], R2 ;  /* 0x00008c0201007387 */ /* 0x0003e20000100800 */
[--C-:B------:R-:W-:Y:S01]  /*bc90*/  @!P6 IMAD.IADD R140, R140, 0x1, -R141.reuse ;  /* 0x000000018c8ce824 */ /* 0x100fe200078e0a8d */
[----:B------:R-:W-:Y:S01]  /*bca0*/  ISETP.GE.AND P6, PT, R181, RZ, PT ;  /* 0x000000ffb500720c */ /* 0x000fe20003fc6270 */
[----:B------:R-:W-:Y:S01]  /*bcb0*/  @!P2 IMAD.IADD R249, R249, 0x1, -R141 ;  /* 0x00000001f9f9a824 */ /* 0x000fe200078e0a8d */
[----:B------:R-:W-:Y:S01]  /*bcc0*/  ISETP.GT.U32.AND P0, PT, R141, R252, PT ;  /* 0x000000fc8d00720c */ /* 0x000fe20003f04070 */
[----:B-1----:R-:W-:-:S05]  /*bcd0*/  IMAD R2, R246, 0x2, R2 ;  /* 0x00000002f6027824 */ /* 0x002fca00078e0202 */
[----:B------:R1:W-:Y:S01]  /*bce0*/  STL [R1+0x58], R2 ;  /* 0x0000580201007387 */ /* 0x0003e20000100800 */
[----:B------:R-:W-:Y:S01]  /*bcf0*/  ISETP.GE.AND P2, PT, R3, RZ, PT ;  /* 0x000000ff0300720c */ /* 0x000fe20003f46270 */
[--C-:B------:R-:W-:Y:S02]  /*bd00*/  @!P3 IMAD.IADD R251, R251, 0x1, -R141.reuse ;  /* 0x00000001fbfbb824 */ /* 0x100fe400078e0a8d */
[--C-:B------:R-:W-:Y:S02]  /*bd10*/  @!P4 IMAD.IADD R250, R250, 0x1, -R141.reuse ;  /* 0x00000001fafac824 */ /* 0x100fe400078e0a8d */
[--C-:B------:R-:W-:Y:S02]  /*bd20*/  @!P5 IMAD.IADD R139, R139, 0x1, -R141.reuse ;  /* 0x000000018b8bd824 */ /* 0x100fe400078e0a8d */
[----:B------:R-:W-:Y:S02]  /*bd30*/  @!P0 IMAD.IADD R252, R252, 0x1, -R141 ;  /* 0x00000001fcfc8824 */ /* 0x000fe400078e0a8d */
[----:B-1----:R-:W-:Y:S01]  /*bd40*/  IMAD R2, R246, 0x2, R2 ;  /* 0x00000002f6027824 */ /* 0x002fe200078e0202 */
[----:B------:R-:W-:-:S02]  /*bd50*/  ISETP.GE.AND P3, PT, R167, RZ, PT ;  /* 0x000000ffa700720c */ /* 0x000fc40003f66270 */
[----:B------:R-:W-:Y:S02]  /*bd60*/  ISETP.GE.AND P4, PT, R153, RZ, PT ;  /* 0x000000ff9900720c */ /* 0x000fe40003f86270 */
[----:B------:R1:W-:Y:S01]  /*bd70*/  STL [R1+0x78], R2 ;  /* 0x0000780201007387 */ /* 0x0003e20000100800 */
[----:B------:R-:W-:Y:S02]  /*bd80*/  ISETP.GE.AND P5, PT, R180, RZ, PT ;  /* 0x000000ffb400720c */ /* 0x000fe40003fa6270 */
[----:B------:R-:W-:Y:S01]  /*bd90*/  ISETP.GT.U32.AND P0, PT, R141, R252, PT ;  /* 0x000000fc8d00720c */ /* 0x000fe20003f04070 */
[----:B-1----:R-:W-:-:S05]  /*bda0*/  IMAD R2, R246, 0x2, R2 ;  /* 0x00000002f6027824 */ /* 0x002fca00078e0202 */
[----:B------:R1:W-:Y:S02]  /*bdb0*/  STL [R1+0xa4], R2 ;  /* 0x0000a40201007387 */ /* 0x0003e40000100800 */
        /* <DEDUP_REMOVED lines=29> */
[----:B------:R1:W-:Y:S04]  /*bf90*/  STL [R1+0xd0], R2 ;  /* 0x0000d00201007387 */ /* 0x0003e80000100800 */
[----:B------:R-:W2:Y:S01]  /*bfa0*/  LDL R247, [R1+0x878] ;  /* 0x0008780001f77983 */ /* 0x000ea20000100800 */
[----:B------:R-:W-:Y:S02]  /*bfb0*/  @!P1 IMAD.MOV R130, RZ, RZ, -R130 ;  /* 0x000000ffff829224 */ /* 0x000fe400078e0a82 */
[----:B------:R-:W-:Y:S02]  /*bfc0*/  @!P0 IMAD.IADD R252, R252, 0x1, -R141 ;  /* 0x00000001fcfc8824 */ /* 0x000fe400078e0a8d */
[----:B-1----:R-:W-:-:S05]  /*bfd0*/  IMAD R2, R246, 0x2, R2 ;  /* 0x00000002f6027824 */ /* 0x002fca00078e0202 */
[----:B------:R1:W-:Y:S02]  /*bfe0*/  STL [R1+0xd4], R2 ;  /* 0x0000d40201007387 */ /* 0x0003e40000100800 */
[----:B-1----:R-:W-:-:S05]  /*bff0*/  IMAD R2, R246, 0x2, R2 ;  /* 0x00000002f6027824 */ /* 0x002fca00078e0202 */
[----:B------:R1:W-:Y:S04]  /*c000*/  STL [R1+0xd8], R2 ;  /* 0x0000d80201007387 */ /* 0x0003e80000100800 */
[----:B------:R-:W3:Y:S01]  /*c010*/  LDL R195, [R1+0x880] ;  /* 0x0008800001c37983 */ /* 0x000ee20000100800 */
[----:B-1----:R-:W-:-:S05]  /*c020*/  IMAD R2, R246, 0x2, R2 ;  /* 0x00000002f6027824 */ /* 0x002fca00078e0202 */
[----:B------:R1:W-:Y:S02]  /*c030*/  STL [R1+0xdc], R2 ;  /* 0x0000dc0201007387 */ /* 0x0003e40000100800 */
[----:B-1----:R-:W-:-:S05]  /*c040*/  IMAD R2, R246, 0x2, R2 ;  /* 0x00000002f6027824 */ /* 0x002fca00078e0202 */
[----:B------:R1:W-:Y:S02]  /*c050*/  STL [R1+0xe4], R2 ;  /* 0x0000e40201007387 */ /* 0x0003e40000100800 */
[----:B-1----:R-:W-:-:S05]  /*c060*/  IMAD R2, R246, 0x2, R2 ;  /* 0x00000002f6027824 */ /* 0x002fca00078e0202 */
[----:B------:R1:W-:Y:S01]  /*c070*/  STL [R1+0xe0], R2 ;  /* 0x0000e00201007387 */ /* 0x0003e20000100800 */
[----:B------:R-:W-:-:S03]  /*c080*/  IMAD R3, R246, 0x2, R2 ;  /* 0x00000002f6037824 */ /* 0x000fc600078e0202 */
[----:B------:R-:W-:Y:S04]  /*c090*/  STL [R1+0x9f4], R0 ;  /* 0x0009f40001007387 */ /* 0x000fe80000100800 */
[----:B------:R-:W4:Y:S04]  /*c0a0*/  LDL.LU R181, [R1+0x28] ;  /* 0x0000280001b57983 */ /* 0x000f280000300800 */
[----:B------:R-:W2:Y:S04]  /*c0b0*/  LDL.LU R167, [R1+0x24] ;  /* 0x0000240001a77983 */ /* 0x000ea80000300800 */
[----:B------:R-:W2:Y:S04]  /*c0c0*/  LDL.LU R153, [R1+0x20] ;  /* 0x0000200001997983 */ /* 0x000ea80000300800 */
[----:B------:R1:W-:Y:S04]  /*c0d0*/  STL [R1+0xe8], R3 ;  /* 0x0000e80301007387 */ /* 0x0003e80000100800 */
[----:B------:R-:W2:Y:S04]  /*c0e0*/  LDL.LU R236, [R1+0x1c] ;  /* 0x00001c0001ec7983 */ /* 0x000ea80000300800 */
[----:B------:R-:W2:Y:S04]  /*c0f0*/  LDL.LU R222, [R1+0x18] ;  /* 0x0000180001de7983 */ /* 0x000ea80000300800 */
[----:B------:R-:W2:Y:S04]  /*c100*/  LDL.LU R208, [R1+0x14] ;  /* 0x0000140001d07983 */ /* 0x000ea80000300800 */
[----:B------:R-:W2:Y:S04]  /*c110*/  LDL.LU R194, [R1+0x10] ;  /* 0x0000100001c27983 */ /* 0x000ea80000300800 */
[----:B------:R-:W2:Y:S04]  /*c120*/  LDL.LU R180, [R1+0xc] ;  /* 0x00000c0001b47983 */ /* 0x000ea80000300800 */
[----:B-1----:R-:W2:Y:S01]  /*c130*/  LDL.LU R2, [R1+0x8] ;  /* 0x0000080001027983 */ /* 0x002ea20000300800 */
[----:B------:R-:W-:Y:S01]  /*c140*/  ISETP.GE.AND P1, PT, R0, RZ, PT ;  /* 0x000000ff0000720c */ /* 0x000fe20003f26270 */
[----:B------:R-:W-:Y:S01]  /*c150*/  IMAD R3, R246, 0x2, R3 ;  /* 0x00000002f6037824 */ /* 0x000fe200078e0203 */
[----:B------:R-:W-:Y:S01]  /*c160*/  ISETP.NE.AND P0, PT, RZ, UR14, PT ;  /* 0x0000000eff007c0c */ /* 0x000fe2000bf05270 */
[----:B------:R-:W2:Y:S01]  /*c170*/  LDL.LU R0, [R1+0x4] ;  /* 0x0000040001007983 */ /* 0x000ea20000300800 */
[----:B------:R-:W-:Y:S01]  /*c180*/  LOP3.LUT R141, RZ, UR14, RZ, 0x33, !PT ;  /* 0x0000000eff8d7c12 */ /* 0x000fe2000f8e33ff */
[----:B------:R-:W-:-:S02]  /*c190*/  @!P6 IMAD.MOV R140, RZ, RZ, -R140 ;  /* 0x000000ffff8ce224 */ /* 0x000fc400078e0a8c */
[----:B------:R1:W-:Y:S06]  /*c1a0*/  STL [R1+0xf0], R3 ;  /* 0x0000f00301007387 */ /* 0x0003ec0000100800 */
[----:B------:R-:W-:Y:S02]  /*c1b0*/  @!P1 IMAD.MOV R252, RZ, RZ, -R252 ;  /* 0x000000fffffc9224 */ /* 0x000fe400078e0afc */
[----:B-1----:R-:W-:-:S05]  /*c1c0*/  IMAD R3, R246, 0x2, R3 ;  /* 0x00000002f6037824 */ /* 0x002fca00078e0203 */
[----:B------:R-:W-:Y:S01]  /*c1d0*/  STL [R1+0xf4], R3 ;  /* 0x0000f40301007387 */ /* 0x000fe20000100800 */
[----:B---3--:R-:W-:Y:S02]  /*c1e0*/  ISETP.GE.AND P6, PT, R195, RZ, PT ;  /* 0x000000ffc300720c */ /* 0x008fe40003fc6270 */
[----:B------:R-:W-:-:S05]  /*c1f0*/  SEL R195, R141, R252, !P0 ;  /* 0x000000fc8dc37207 */ /* 0x000fca0004000000 */
[----:B------:R1:W-:Y:S02]  /*c200*/  STL [R1+0x2a4], R195 ;  /* 0x0002a4c301007387 */ /* 0x0003e40000100800 */
[----:B-1----:R-:W-:-:S05]  /*c210*/  SEL R195, R141, R132, !P0 ;  /* 0x000000848dc37207 */ /* 0x002fca0004000000 */
[----:B------:R1:W-:Y:S04]  /*c220*/  STL [R1+0x614], R195 ;  /* 0x000614c301007387 */ /* 0x0003e80000100800 */
[----:B-1----:R-:W3:Y:S01]  /*c230*/  LDL.LU R195, [R1+0xa70] ;  /* 0x000a700001c37983 */ /* 0x002ee20000300800 */
[C---:B----4-:R-:W-:Y:S02]  /*c240*/  SEL R181, R141.reuse, R181, !P0 ;  /* 0x000000b58db57207 */ /* 0x050fe40004000000 */
[----:B--2---:R-:W-:-:S03]  /*c250*/  SEL R167, R141, R167, !P0 ;  /* 0x000000a78da77207 */ /* 0x004fc60004000000 */
[----:B------:R1:W-:Y:S01]  /*c260*/  STL [R1+0x2a0], R181 ;  /* 0x0002a0b501007387 */ /* 0x0003e20000100800 */
[----:B------:R-:W-:-:S03]  /*c270*/  SEL R153, R141, R153, !P0 ;  /* 0x000000998d997207 */ /* 0x000fc60004000000 */
[----:B-1----:R-:W2:Y:S01]  /*c280*/  LDL.LU R181, [R1+0xa6c] ;  /* 0x000a6c0001b57983 */ /* 0x002ea20000300800 */
[----:B------:R-:W-:-:S03]  /*c290*/  SEL R236, R141, R236, !P0 ;  /* 0x000000ec8dec7207 */ /* 0x000fc60004000000 */
[----:B------:R1:W-:Y:S01]  /*c2a0*/  STL [R1+0x29c], R167 ;  /* 0x00029ca701007387 */ /* 0x0003e20000100800 */
[C---:B------:R-:W-:Y:S02]  /*c2b0*/  SEL R222, R141.reuse, R222, !P0 ;  /* 0x000000de8dde7207 */ /* 0x040fe40004000000 */
[C---:B------:R-:W-:Y:S01]  /*c2c0*/  SEL R208, R141.reuse, R208, !P0 ;  /* 0x000000d08dd07207 */ /* 0x040fe20004000000 */
[----:B-1----:R-:W4:Y:S01]  /*c2d0*/  LDL.LU R167, [R1+0xa68] ;  /* 0x000a680001a77983 */ /* 0x002f220000300800 */
[----:B------:R-:W-:-:S03]  /*c2e0*/  SEL R194, R141, R194, !P0 ;  /* 0x000000c28dc27207 */ /* 0x000fc60004000000 */
[----:B------:R1:W-:Y:S01]  /*c2f0*/  STL [R1+0x298], R153 ;  /* 0x0002989901007387 */ /* 0x0003e20000100800 */
[C---:B------:R-:W-:Y:S02]  /*c300*/  SEL R180, R141.reuse, R180, !P0 ;  /* 0x000000b48db47207 */ /* 0x040fe40004000000 */
[C---:B------:R-:W-:Y:S01]  /*c310*/  SEL R2, R141.reuse, R2, !P0 ;  /* 0x000000028d027207 */ /* 0x040fe20004000000 */
[----:B-1----:R-:W3:Y:S04]  /*c320*/  LDL.LU R153, [R1+0xa64] ;  /* 0x000a640001997983 */ /* 0x002ee80000300800 */
[----:B------:R1:W-:Y:S04]  /*c330*/  STL [R1+0x294], R236 ;  /* 0x000294ec01007387 */ /* 0x0003e80000100800 */
[----:B-1----:R-:W2:Y:S04]  /*c340*/  LDL.LU R236, [R1+0xa60] ;  /* 0x000a600001ec7983 */ /* 0x002ea80000300800 */
[----:B------:R1:W-:Y:S04]  /*c350*/  STL [R1+0x290], R222 ;  /* 0x000290de01007387 */ /* 0x0003e80000100800 */
[----:B-1----:R-:W4:Y:S04]  /*c360*/  LDL.LU R222, [R1+0xa5c] ;  /* 0x000a5c0001de7983 */ /* 0x002f280000300800 */
[----:B------:R1:W-:Y:S04]  /*c370*/  STL [R1+0x28c], R208 ;  /* 0x00028cd001007387 */ /* 0x0003e80000100800 */
[----:B-1----:R-:W3:Y:S04]  /*c380*/  LDL.LU R208, [R1+0xa58] ;  /* 0x000a580001d07983 */ /* 0x002ee80000300800 */
[----:B------:R1:W-:Y:S04]  /*c390*/  STL [R1+0x288], R194 ;  /* 0x000288c201007387 */ /* 0x0003e80000100800 */
[----:B-1----:R-:W2:Y:S04]  /*c3a0*/  LDL.LU R194, [R1+0xa54] ;  /* 0x000a540001c27983 */ /* 0x002ea80000300800 */
[----:B------:R1:W-:Y:S04]  /*c3b0*/  STL [R1+0x284], R180 ;  /* 0x000284b401007387 */ /* 0x0003e80000100800 */
[----:B-1----:R-:W4:Y:S04]  /*c3c0*/  LDL.LU R180, [R1+0xa50] ;  /* 0x000a500001b47983 */ /* 0x002f280000300800 */
[----:B------:R1:W-:Y:S04]  /*c3d0*/  STL [R1+0x280], R2 ;  /* 0x0002800201007387 */ /* 0x0003e80000100800 */
[----:B-1----:R-:W3:Y:S01]  /*c3e0*/  LDL.LU R2, [R1+0xa4c] ;  /* 0x000a4c0001027983 */ /* 0x002ee20000300800 */
[----:B------:R-:W-:-:S05]  /*c3f0*/  SEL R0, R141, R0, !P0 ;  /* 0x000000008d007207 */ /* 0x000fca0004000000 */
[----:B------:R3:W-:Y:S02]  /*c400*/  STL [R1+0x27c], R0 ;  /* 0x00027c0001007387 */ /* 0x0007e40000100800 */
[C---:B---3--:R-:W-:Y:S02]  /*c410*/  SEL R0, R141.reuse, R2, !P0 ;  /* 0x000000028d007207 */ /* 0x048fe40004000000 */
[----:B----4-:R-:W-:-:S03]  /*c420*/  SEL R2, R141, R180, !P0 ;  /* 0x000000b48d027207 */ /* 0x010fc60004000000 */
[----:B------:R2:W-:Y:S01]  /*c430*/  STL [R1+0x278], R0 ;  /* 0x0002780001007387 */ /* 0x0005e20000100800 */
[----:B------:R-:W-:-:S03]  /*c440*/  SEL R180, R141, R208, !P0 ;  /* 0x000000d08db47207 */ /* 0x000fc60004000000 */
[----:B------:R1:W-:Y:S01]  /*c450*/  STL [R1+0x274], R2 ;  /* 0x0002740201007387 */ /* 0x0003e20000100800 */
[C---:B--2---:R-:W-:Y:S02]  /*c460*/  SEL R0, R141.reuse, R194, !P0 ;  /* 0x000000c28d007207 */ /* 0x044fe40004000000 */
[----:B-1----:R-:W-:-:S03]  /*c470*/  SEL R2, R141, R222, !P0 ;  /* 0x000000de8d027207 */ /* 0x002fc60004000000 */
[----:B------:R1:W-:Y:S04]  /*c480*/  STL [R1+0x270], R0 ;  /* 0x0002700001007387 */ /* 0x0003e80000100800 */
[----:B------:R2:W-:Y:S01]  /*c490*/  STL [R1+0x26c], R180 ;  /* 0x00026cb401007387 */ /* 0x0005e20000100800 */
[----:B-1----:R-:W-:-:S03]  /*c4a0*/  SEL R0, R141, R236, !P0 ;  /* 0x000000ec8d007207 */ /* 0x002fc60004000000 */
[----:B------:R1:W-:Y:S01]  /*c4b0*/  STL [R1+0x268], R2 ;  /* 0x0002680201007387 */ /* 0x0003e20000100800 */
[----:B--2---:R-:W-:-:S03]  /*c4c0*/  SEL R180, R141, R134, !P0 ;  /* 0x000000868db47207 */ /* 0x004fc60004000000 */
[----:B------:R2:W-:Y:S01]  /*c4d0*/  STL [R1+0x264], R0 ;  /* 0x0002640001007387 */ /* 0x0005e20000100800 */
[----:B-1----:R-:W-:-:S03]  /*c4e0*/  SEL R2, R141, R153, !P0 ;  /* 0x000000998d027207 */ /* 0x002fc60004000000 */
[----:B------:R-:W-:Y:S01]  /*c4f0*/  STL [R1+0x260], R180 ;  /* 0x000260b401007387 */ /* 0x000fe20000100800 */
[----:B--2---:R-:W-:-:S03]  /*c500*/  SEL R0, R141, R167, !P0 ;  /* 0x000000a78d007207 */ /* 0x004fc60004000000 */
[----:B------:R1:W-:Y:S01]  /*c510*/  STL [R1+0x25c], R2 ;  /* 0x00025c0201007387 */ /* 0x0003e20000100800 */
[----:B------:R-:W-:-:S03]  /*c520*/  SEL R153, R141, R181, !P0 ;  /* 0x000000b58d997207 */ /* 0x000fc60004000000 */
[----:B------:R2:W-:Y:S01]  /*c530*/  STL [R1+0x258], R0 ;  /* 0x0002580001007387 */ /* 0x0005e20000100800 */
[----:B-1----:R-:W-:-:S03]  /*c540*/  SEL R2, R141, R195, !P0 ;  /* 0x000000c38d027207 */ /* 0x002fc60004000000 */
[----:B------:R1:W-:Y:S01]  /*c550*/  STL [R1+0x254], R153 ;  /* 0x0002549901007387 */ /* 0x0003e20000100800 */
[----:B--2---:R-:W-:-:S03]  /*c560*/  SEL R0, R141, R209, !P0 ;  /* 0x000000d18d007207 */ /* 0x004fc60004000000 */
[----:B------:R2:W-:Y:S04]  /*c570*/  STL [R1+0x250], R2 ;  /* 0x0002500201007387 */ /* 0x0005e80000100800 */
[----:B------:R3:W-:Y:S01]  /*c580*/  STL [R1+0x24c], R0 ;  /* 0x00024c0001007387 */ /* 0x0007e20000100800 */
[C---:B-1----:R-:W-:Y:S02]  /*c590*/  SEL R153, R141.reuse, R223, !P0 ;  /* 0x000000df8d997207 */ /* 0x042fe40004000000 */
[----:B--2---:R-:W-:-:S03]  /*c5a0*/  SEL R2, R141, R237, !P0 ;  /* 0x000000ed8d027207 */ /* 0x004fc60004000000 */
[----:B------:R1:W-:Y:S01]  /*c5b0*/  STL [R1+0x248], R153 ;  /* 0x0002489901007387 */ /* 0x0003e20000100800 */
[----:B---3--:R-:W-:-:S03]  /*c5c0*/  SEL R0, R141, R137, !P0 ;  /* 0x000000898d007207 */ /* 0x008fc60004000000 */
        /* <DEDUP_REMOVED lines=112> */
[----:B------:R-:W-:Y:S01]  /*ccd0*/  STL [R1+0x164], R153 ;  /* 0x0001649901007387 */ /* 0x000fe20000100800 */
[----:B---3--:R-:W-:-:S03]  /*cce0*/  SEL R0, R141, R161, !P0 ;  /* 0x000000a18d007207 */ /* 0x008fc60004000000 */
        /* <DEDUP_REMOVED lines=39> */
[C---:B--2---:R-:W-:Y:S02]  /*cf60*/  SEL R2, R141.reuse, R219, !P0 ;  /* 0x000000db8d027207 */ /* 0x044fe40004000000 */
[C---:B---3--:R-:W-:Y:S01]  /*cf70*/  SEL R0, R141.reuse, R233, !P0 ;  /* 0x000000e98d007207 */ /* 0x048fe20004000000 */
[----:B------:R1:W-:Y:S04]  /*cf80*/  STL [R1+0x110], R152 ;  /* 0x0001109801007387 */ /* 0x0003e80000100800 */
[----:B------:R-:W-:Y:S04]  /*cf90*/  STL [R1+0x9f8], R0 ;  /* 0x0009f80001007387 */ /* 0x000fe80000100800 */
[----:B------:R2:W-:Y:S01]  /*cfa0*/  STL [R1+0x10c], R2 ;  /* 0x00010c0201007387 */ /* 0x0005e20000100800 */
[----:B-1----:R-:W-:-:S02]  /*cfb0*/  SEL R152, R141, R166, !P0 ;  /* 0x000000a68d987207 */ /* 0x002fc40004000000 */
[----:B--2---:R-:W-:-:S05]  /*cfc0*/  SEL R2, R141, R145, !P0 ;  /* 0x000000918d027207 */ /* 0x004fca0004000000 */
[----:B------:R1:W-:Y:S01]  /*cfd0*/  STL [R1+0x9fc], R2 ;  /* 0x0009fc0201007387 */ /* 0x0003e20000100800 */
[----:B------:R-:W-:-:S03]  /*cfe0*/  SEL R0, R141, R5, !P0 ;  /* 0x000000058d007207 */ /* 0x000fc60004000000 */
[----:B------:R-:W-:Y:S01]  /*cff0*/  STL [R1+0x578], R152 ;  /* 0x0005789801007387 */ /* 0x000fe20000100800 */
[C---:B-1----:R-:W-:Y:S02]  /*d000*/  SEL R2, R141.reuse, R4, !P0 ;  /* 0x000000048d027207 */ /* 0x042fe40004000000 */
[----:B------:R-:W-:-:S03]  /*d010*/  SEL R4, R141, R6, !P0 ;  /* 0x000000068d047207 */ /* 0x000fc60004000000 */
[----:B------:R1:W-:Y:S04]  /*d020*/  STL [R1+0x528], R2 ;  /* 0x0005280201007387 */ /* 0x0003e80000100800 */
[----:B------:R2:W-:Y:S01]  /*d030*/  STL [R1+0x524], R0 ;  /* 0x0005240001007387 */ /* 0x0005e20000100800 */
[----:B-1----:R-:W-:-:S03]  /*d040*/  SEL R2, R141, R7, !P0 ;  /* 0x000000078d027207 */ /* 0x002fc60004000000 */
[----:B------:R1:W-:Y:S01]  /*d050*/  STL [R1+0x520], R4 ;  /* 0x0005200401007387 */ /* 0x0003e20000100800 */
[----:B--2---:R-:W-:-:S03]  /*d060*/  SEL R0, R141, R8, !P0 ;  /* 0x000000088d007207 */ /* 0x004fc60004000000 */
        /* <DEDUP_REMOVED lines=223> */
[C---:B--2---:R-:W-:Y:S01]  /*de60*/  SEL R4, R141.reuse, R120, !P0 ;  /* 0x000000788d047207 */ /* 0x044fe20004000000 */
[----:B------:R-:W-:Y:S01]  /*de70*/  @!P5 IMAD.MOV R139, RZ, RZ, -R139 ;  /* 0x000000ffff8bd224 */ /* 0x000fe200078e0a8b */
[----:B---3--:R-:W-:Y:S01]  /*de80*/  SEL R2, R141, R121, !P0 ;  /* 0x000000798d027207 */ /* 0x008fe20004000000 */
[----:B------:R1:W-:Y:S01]  /*de90*/  STL [R1+0x52c], R0 ;  /* 0x00052c0001007387 */ /* 0x0003e20000100800 */
[----:B------:R-:W-:-:S03]  /*dea0*/  ISETP.NE.AND P5, PT, R247, RZ, PT ;  /* 0x000000fff700720c */ /* 0x000fc60003fa5270 */
        /* <DEDUP_REMOVED lines=11> */
[----:B---3--:R-:W-:Y:S01]  /*df60*/  SEL R2, R141, R127, !P0 ;  /* 0x0000007f8d027207 */ /* 0x008fe20004000000 */
[----:B------:R-:W-:Y:S02]  /*df70*/  @!P6 IMAD.MOV R138, RZ, RZ, -R138 ;  /* 0x000000ffff8ae224 */ /* 0x000fe400078e0a8a */
[----:B------:R-:W-:Y:S01]  /*df80*/  STL [R1+0x490], R4 ;  /* 0x0004900401007387 */ /* 0x000fe20000100800 */
[----:B------:R-:W-:-:S03]  /*df90*/  @!P5 LOP3.LUT R138, RZ, R247, RZ, 0x33, !PT ;  /* 0x000000f7ff8ad212 */ /* 0x000fc600078e33ff */
[----:B------:R2:W-:Y:S04]  /*dfa0*/  STL [R1+0x4c4], R2 ;  /* 0x0004c40201007387 */ /* 0x0005e80000100800 */
[----:B------:R-:W3:Y:S01]  /*dfb0*/  LDL.LU R247, [R1+0xa48] ;  /* 0x000a480001f77983 */ /* 0x000ee20000300800 */
[----:B-1----:R-:W-:-:S05]  /*dfc0*/  SEL R0, R141, R128, !P0 ;  /* 0x000000808d007207 */ /* 0x002fca0004000000 */
[----:B------:R1:W-:Y:S04]  /*dfd0*/  STL [R1+0x550], R0 ;  /* 0x0005500001007387 */ /* 0x0003e80000100800 */
[----:B------:R-:W4:Y:S01]  /*dfe0*/  LDL.LU R236, [R1+0xfc] ;  /* 0x0000fc0001ec7983 */ /* 0x000f220000300800 */
[----:B------:R-:W1:Y:S01]  /*dff0*/  S2R R194, SR_TID.X ;  /* 0x0000000000c27919 */ /* 0x000e620000002100 */
[C---:B--2---:R-:W-:Y:S02]  /*e000*/  SEL R2, R141.reuse, R129, !P0 ;  /* 0x000000818d027207 */ /* 0x044fe40004000000 */
[----:B-1----:R-:W-:Y:S01]  /*e010*/  SEL R0, R141, R130, !P0 ;  /* 0x000000828d007207 */ /* 0x002fe20004000000 */
[----:B------:R-:W1:Y:S02]  /*e020*/  S2R R180, SR_TID.X ;  /* 0x0000000000b47919 */ /* 0x000e640000002100 */
[----:B------:R2:W-:Y:S01]  /*e030*/  STL [R1+0x400], R2 ;  /* 0x0004000201007387 */ /* 0x0005e20000100800 */
[----:B------:R-:W-:-:S03]  /*e040*/  @!P3 IMAD.MOV R251, RZ, RZ, -R251 ;  /* 0x000000fffffbb224 */ /* 0x000fc600078e0afb */
[----:B------:R-:W4:Y:S04]  /*e050*/  LDL.LU R209, [R1+0xf8] ;  /* 0x0000f80001d17983 */ /* 0x000f280000300800 */
[----:B------:R2:W-:Y:S02]  /*e060*/  STL [R1+0x408], R0 ;  /* 0x0004080001007387 */ /* 0x0005e40000100800 */
[C---:B--2---:R-:W-:Y:S02]  /*e070*/  SEL R2, R141.reuse, R140, !P0 ;  /* 0x0000008c8d027207 */ /* 0x044fe40004000000 */
[----:B------:R-:W2:Y:S01]  /*e080*/  LDL.LU R153, [R1+0x2a8] ;  /* 0x0002a80001997983 */ /* 0x000ea20000300800 */
[----:B------:R-:W-:-:S03]  /*e090*/  SEL R0, R141, R139, !P0 ;  /* 0x0000008b8d007207 */ /* 0x000fc60004000000 */
[----:B------:R-:W-:Y:S01]  /*e0a0*/  STL [R1+0x418], R2 ;  /* 0x0004180201007387 */ /* 0x000fe20000100800 */
[----:B------:R-:W-:-:S03]  /*e0b0*/  @!P4 IMAD.MOV R250, RZ, RZ, -R250 ;  /* 0x000000fffffac224 */ /* 0x000fc600078e0afa */
[----:B------:R-:W2:Y:S04]  /*e0c0*/  LDL.LU R208, [R1+0x2c] ;  /* 0x00002c0001d07983 */ /* 0x000ea80000300800 */
[----:B------:R1:W-:Y:S01]  /*e0d0*/  STL [R1+0x430], R0 ;  /* 0x0004300001007387 */ /* 0x0003e20000100800 */
[----:B------:R-:W-:-:S03]  /*e0e0*/  @!P2 IMAD.MOV R249, RZ, RZ, -R249 ;  /* 0x000000fffff9a224 */ /* 0x000fc600078e0af9 */
[----:B------:R-:W2:Y:S01]  /*e0f0*/  LDL.LU R237, [R1+0x30] ;  /* 0x0000300001ed7983 */ /* 0x000ea20000300800 */
[----:B-1----:R-:W-:-:S05]  /*e100*/  SEL R0, R141, R251, !P0 ;  /* 0x000000fb8d007207 */ /* 0x002fca0004000000 */
[----:B------:R1:W-:Y:S01]  /*e110*/  STL [R1+0x450], R0 ;  /* 0x0004500001007387 */ /* 0x0003e20000100800 */
[----:B------:R-:W-:-:S03]  /*e120*/  SHF.R.U32.HI R154, RZ, 0x6, R194 ;  /* 0x00000006ff9a7819 */ /* 0x000fc600000116c2 */
[----:B------:R-:W2:Y:S01]  /*e130*/  LDL.LU R223, [R1+0x34] ;  /* 0x0000340001df7983 */ /* 0x000ea20000300800 */
[----:B-1----:R-:W-:-:S05]  /*e140*/  SEL R0, R141, R250, !P0 ;  /* 0x000000fa8d007207 */ /* 0x002fca0004000000 */
[----:B------:R1:W-:Y:S01]  /*e150*/  STL [R1+0x478], R0 ;  /* 0x0004780001007387 */ /* 0x0003e20000100800 */
[----:B------:R-:W-:-:S03]  /*e160*/  SHF.R.U32.HI R194, RZ, 0x6, R194 ;  /* 0x00000006ffc27819 */ /* 0x000fc600000116c2 */
[----:B------:R-:W2:Y:S01]  /*e170*/  LDL.LU R195, [R1+0x38] ;  /* 0x0000380001c37983 */ /* 0x000ea20000300800 */
[----:B------:R-:W-:Y:S02]  /*e180*/  SGXT.U32 R154, R154, 0x1 ;  /* 0x000000019a9a781a */ /* 0x000fe40000000000 */
[----:B-1----:R-:W-:Y:S02]  /*e190*/  SEL R0, R141, R249, !P0 ;  /* 0x000000f98d007207 */ /* 0x002fe40004000000 */
[----:B------:R-:W-:-:S03]  /*e1a0*/  LOP3.LUT R180, R180, 0x7f, RZ, 0xc0, !PT ;  /* 0x0000007fb4b47812 */ /* 0x000fc600078ec0ff */
[----:B------:R1:W-:Y:S01]  /*e1b0*/  STL [R1+0x4a4], R0 ;  /* 0x0004a40001007387 */ /* 0x0003e20000100800 */
[----:B------:R-:W-:-:S03]  /*e1c0*/  SGXT.U32 R194, R194, 0x1 ;  /* 0x00000001c2c2781a */ /* 0x000fc60000000000 */
[----:B------:R-:W2:Y:S01]  /*e1d0*/  LDL.LU R181, [R1+0x3c] ;  /* 0x00003c0001b57983 */ /* 0x000ea20000300800 */
[----:B------:R-:W-:Y:S01]  /*e1e0*/  IMAD R27, R138, UR4, RZ ;  /* 0x000000048a1b7c24 */ /* 0x000fe2000f8e02ff */
[C---:B------:R-:W-:Y:S01]  /*e1f0*/  SEL R151, R141.reuse, R149, !P0 ;  /* 0x000000958d977207 */ /* 0x040fe20004000000 */
[-C--:B------:R-:W-:Y:S01]  /*e200*/  IMAD R154, R154, R246.reuse, RZ ;  /* 0x000000f69a9a7224 */ /* 0x080fe200078e02ff */
[----:B------:R-:W-:Y:S01]  /*e210*/  SEL R137, R141, R131, !P0 ;  /* 0x000000838d897207 */ /* 0x000fe20004000000 */
[----:B------:R-:W-:Y:S01]  /*e220*/  IMAD R194, R194, R246, RZ ;  /* 0x000000f6c2c27224 */ /* 0x000fe200078e02ff */
[----:B------:R-:W-:Y:S01]  /*e230*/  LEA R25, P1, R27, UR6, 0x2 ;  /* 0x000000061b197c11 */ /* 0x000fe2000f8210ff */
[----:B------:R-:W-:Y:S01]  /*e240*/  IMAD R154, R246, 0x2, R154 ;  /* 0x00000002f69a7824 */ /* 0x000fe200078e029a */
[----:B------:R-:W-:Y:S01]  /*e250*/  ULDC.64 UR4, c[0x0][0x218] ;  /* 0x0000860000047ab9 */ /* 0x000fe20000000a00 */
[C---:B------:R-:W-:Y:S02]  /*e260*/  SEL R150, R141.reuse, R164, !P0 ;  /* 0x000000a48d967207 */ /* 0x040fe40004000000 */
[----:B------:R-:W-:-:S02]  /*e270*/  SEL R149, R141, R178, !P0 ;  /* 0x000000b28d957207 */ /* 0x000fc40004000000 */
[C---:B------:R-:W-:Y:S02]  /*e280*/  SEL R145, R141.reuse, R192, !P0 ;  /* 0x000000c08d917207 */ /* 0x040fe40004000000 */
[C---:B------:R-:W-:Y:S02]  /*e290*/  SEL R144, R141.reuse, R206, !P0 ;  /* 0x000000ce8d907207 */ /* 0x040fe40004000000 */
[C---:B------:R-:W-:Y:S02]  /*e2a0*/  SEL R143, R141.reuse, R220, !P0 ;  /* 0x000000dc8d8f7207 */ /* 0x040fe40004000000 */
[C---:B------:R-:W-:Y:S02]  /*e2b0*/  SEL R142, R141.reuse, R234, !P0 ;  /* 0x000000ea8d8e7207 */ /* 0x040fe40004000000 */
        /* <DEDUP_REMOVED lines=8> */
[----:B------:R-:W-:Y:S02]  /*e340*/  SEL R147, R141, R147, !P0 ;  /* 0x000000938d937207 */ /* 0x000fe40004000000 */
[----:B------:R-:W-:Y:S02]  /*e350*/  LEA.HI.X.SX32 R27, R27, UR7, 0x2, P1 ;  /* 0x000000071b1b7c11 */ /* 0x000fe400088f16ff */
[-C--:B------:R-:W-:Y:S02]  /*e360*/  LEA R6, P2, R194, R25.reuse, 0x2 ;  /* 0x00000019c2067211 */ /* 0x080fe400078410ff */
[----:B------:R-:W-:Y:S02]  /*e370*/  LEA R8, P6, R154, R25, 0x2 ;  /* 0x000000199a087211 */ /* 0x000fe400078c10ff */
[-C--:B------:R-:W-:Y:S02]  /*e380*/  LEA.HI.X.SX32 R7, R194, R27.reuse, 0x2, P2 ;  /* 0x0000001bc2077211 */ /* 0x080fe400010f16ff */
[----:B------:R-:W-:Y:S01]  /*e390*/  LEA.HI.X.SX32 R9, R154, R27, 0x2, P6 ;  /* 0x0000001b9a097211 */ /* 0x000fe200030f16ff */
[----:B---3--:R-:W-:Y:S01]  /*e3a0*/  STL [R1+0xa00], R247 ;  /* 0x000a00f701007387 */ /* 0x008fe20000100800 */
[----:B------:R-:W-:-:S03]  /*e3b0*/  IMAD R26, R180, R247, RZ ;  /* 0x000000f7b41a7224 */ /* 0x000fc600078e02ff */
[----:B------:R-:W3:Y:S04]  /*e3c0*/  LDL.LU R167, [R1+0x40] ;  /* 0x0000400001a77983 */ /* 0x000ee80000300800 */
[----:B------:R-:W3:Y:S01]  /*e3d0*/  LDL.LU R180, [R1+0x54] ;  /* 0x0000540001b47983 */ /* 0x000ee20000300800 */
[----:B------:R-:W-:-:S03]  /*e3e0*/  LEA R4, P0, R26, UR4, 0x2 ;  /* 0x000000041a047c11 */ /* 0x000fc6000f8010ff */
[----:B------:R-:W3:Y:S01]  /*e3f0*/  LDL.LU R222, [R1+0x64] ;  /* 0x0000640001de7983 */ /* 0x000ee20000300800 */
[----:B----4-:R-:W-:-:S03]  /*e400*/  LEA R10, P1, R236, R25, 0x2 ;  /* 0x00000019ec0a7211 */ /* 0x010fc600078210ff */
[----:B------:R-:W-:Y:S04]  /*e410*/  STL [R1+0xa04], R4 ;  /* 0x000a040401007387 */ /* 0x000fe80000100800 */
[----:B------:R-:W4:Y:S01]  /*e420*/  LDL.LU R194, [R1+0x60] ;  /* 0x0000600001c27983 */ /* 0x000f220000300800 */
[----:B------:R-:W-:-:S03]  /*e430*/  LEA.HI.X.SX32 R11, R236, R27, 0x2, P1 ;  /* 0x0000001bec0b7211 */ /* 0x000fc600008f16ff */
[----:B------:R-:W-:Y:S04]  /*e440*/  STL.64 [R1+0x9b8], R6 ;  /* 0x0009b80601007387 */ /* 0x000fe80000100a00 */
[----:B------:R-:W-:Y:S04]  /*e450*/  STL.64 [R1+0x9c0], R8 ;  /* 0x0009c00801007387 */ /* 0x000fe80000100a00 */
[----:B------:R-:W4:Y:S01]  /*e460*/  LDL.LU R236, [R1+0x74] ;  /* 0x0000740001ec7983 */ /* 0x000f220000300800 */
[-C--:B------:R-:W-:Y:S02]  /*e470*/  LEA R12, P4, R209, R25.reuse, 0x2 ;  /* 0x00000019d10c7211 */ /* 0x080fe400078810ff */
[----:B--2---:R-:W-:-:S02]  /*e480*/  LEA R14, P5, R153, R25, 0x2 ;  /* 0x00000019990e7211 */ /* 0x004fc400078a10ff */
[-C--:B------:R-:W-:Y:S02]  /*e490*/  LEA.HI.X.SX32 R13, R209, R27.reuse, 0x2, P4 ;  /* 0x0000001bd10d7211 */ /* 0x080fe400020f16ff */
[----:B------:R-:W-:Y:S01]  /*e4a0*/  LEA.HI.X.SX32 R15, R153, R27, 0x2, P5 ;  /* 0x0000001b990f7211 */ /* 0x000fe200028f16ff */
[----:B------:R2:W-:Y:S04]  /*e4b0*/  STL.64 [R1+0x9c8], R10 ;  /* 0x0009c80a01007387 */ /* 0x0005e80000100a00 */
[----:B------:R-:W2:Y:S01]  /*e4c0*/  LDL.LU R209, [R1+0x70] ;  /* 0x0000700001d17983 */ /* 0x000ea20000300800 */
[----:B------:R-:W-:-:S04]  /*e4d0*/  LEA R16, P3, R208, R25, 0x2 ;  /* 0x00000019d0107211 */ /* 0x000fc800078610ff */
[----:B------:R-:W-:Y:S02]  /*e4e0*/  LEA.HI.X.SX32 R17, R208, R27, 0x2, P3 ;  /* 0x0000001bd0117211 */ /* 0x000fe400018f16ff */
[C---:B------:R-:W-:Y:S01]  /*e4f0*/  LEA R18, P2, R237.reuse, R25, 0x2 ;  /* 0x00000019ed127211 */ /* 0x040fe200078410ff */
[----:B------:R1:W-:Y:S03]  /*e500*/  STL.64 [R1+0x9d0], R12 ;  /* 0x0009d00c01007387 */ /* 0x0003e60000100a00 */
[----:B------:R-:W-:Y:S01]  /*e510*/  LEA.HI.X.SX32 R19, R237, R27, 0x2, P2 ;  /* 0x0000001bed137211 */ /* 0x000fe200010f16ff */
[----:B------:R1:W-:Y:S04]  /*e520*/  STL.64 [R1+0x9d8], R14 ;  /* 0x0009d80e01007387 */ /* 0x0003e80000100a00 */
[----:B------:R-:W2:Y:S01]  /*e530*/  LDL.LU R208, [R1+0x48] ;  /* 0x0000480001d07983 */ /* 0x000ea20000300800 */
[----:B------:R-:W-:-:S03]  /*e540*/  LEA R20, P1, R223, R25, 0x2 ;  /* 0x00000019df147211 */ /* 0x000fc600078210ff */
[----:B------:R-:W-:Y:S01]  /*e550*/  STL.64 [R1+0x9e0], R16 ;  /* 0x0009e01001007387 */ /* 0x000fe20000100a00 */
[----:B------:R-:W-:-:S03]  /*e560*/  LEA.HI.X.SX32 R21, R223, R27, 0x2, P1 ;  /* 0x0000001bdf157211 */ /* 0x000fc600008f16ff */
[----:B------:R-:W-:Y:S04]  /*e570*/  STL.64 [R1+0x9e8], R18 ;  /* 0x0009e81201007387 */ /* 0x000fe80000100a00 */
[----:B------:R-:W2:Y:S01]  /*e580*/  LDL.LU R183, [R1+0x44] ;  /* 0x0000440001b77983 */ /* 0x000ea20000300800 */
[----:B------:R-:W-:-:S03]  /*e590*/  LEA R22, P4, R195, R25, 0x2 ;  /* 0x00000019c3167211 */ /* 0x000fc600078810ff */
[----:B------:R1:W-:Y:S01]  /*e5a0*/  STL [R1+0xa0c], R20 ;  /* 0x000a0c1401007387 */ /* 0x0003e20000100800 */
[----:B------:R-:W-:-:S03]  /*e5b0*/  LEA.HI.X.SX32 R23, R195, R27, 0x2, P4 ;  /* 0x0000001bc3177211 */ /* 0x000fc600020f16ff */
[----:B------:R1:W-:Y:S04]  /*e5c0*/  STL [R1+0xa08], R21 ;  /* 0x000a081501007387 */ /* 0x0003e80000100800 */
[----:B------:R-:W2:Y:S01]  /*e5d0*/  LDL.LU R210, [R1+0x50] ;  /* 0x0000500001d27983 */ /* 0x000ea20000300800 */
[----:B------:R-:W-:-:S03]  /*e5e0*/  LEA R152, P5, R181, R25, 0x2 ;  /* 0x00000019b5987211 */ /* 0x000fc600078a10ff */
[----:B------:R-:W-:Y:S01]  /*e5f0*/  STL [R1+0xa14], R22 ;  /* 0x000a141601007387 */ /* 0x000fe20000100800 */
[----:B------:R-:W-:-:S03]  /*e600*/  LEA.HI.X.SX32 R153, R181, R27, 0x2, P5 ;  /* 0x0000001bb5997211 */ /* 0x000fc600028f16ff */
[----:B------:R-:W-:Y:S04]  /*e610*/  STL [R1+0xa10], R23 ;  /* 0x000a101701007387 */ /* 0x000fe80000100800 */
[----:B------:R-:W2:Y:S04]  /*e620*/  LDL.LU R238, [R1+0x4c] ;  /* 0x00004c0001ee7983 */ /* 0x000ea80000300800 */
[----:B------:R-:W-:Y:S04]  /*e630*/  STL [R1+0xa1c], R152 ;  /* 0x000a1c9801007387 */ /* 0x000fe80000100800 */
[----:B------:R-:W-:Y:S04]  /*e640*/  STL [R1+0xa18], R153 ;  /* 0x000a189901007387 */ /* 0x000fe80000100800 */
[----:B------:R-:W2:Y:S04]  /*e650*/  LDL.LU R224, [R1+0x5c] ;  /* 0x00005c0001e07983 */ /* 0x000ea80000300800 */
[----:B------:R-:W2:Y:S01]  /*e660*/  LDL.LU R181, [R1+0x6c] ;  /* 0x00006c0001b57983 */ /* 0x000ea20000300800 */
[----:B---3--:R-:W-:-:S02]  /*e670*/  LEA R154, P3, R167, R25, 0x2 ;  /* 0x00000019a79a7211 */ /* 0x008fc400078610ff */
[C---:B------:R-:W-:Y:S02]  /*e680*/  LEA R156, P2, R180.reuse, R25, 0x2 ;  /* 0x00000019b49c7211 */ /* 0x040fe400078410ff */
[-C--:B------:R-:W-:Y:S01]  /*e690*/  LEA.HI.X.SX32 R155, R167, R27.reuse, 0x2, P3 ;  /* 0x0000001ba79b7211 */ /* 0x080fe200018f16ff */
[----:B------:R-:W-:Y:S01]  /*e6a0*/  STL [R1+0xa24], R154 ;  /* 0x000a249a01007387 */ /* 0x000fe20000100800 */
[----:B------:R-:W-:Y:S02]  /*e6b0*/  LEA.HI.X.SX32 R157, R180, R27, 0x2, P2 ;  /* 0x0000001bb49d7211 */ /* 0x000fe400010f16ff */
[-C--:B------:R-:W-:Y:S01]  /*e6c0*/  LEA R158, P1, R222, R25.reuse, 0x2 ;  /* 0x00000019de9e7211 */ /* 0x080fe200078210ff */
[----:B------:R-:W-:Y:S04]  /*e6d0*/  STL [R1+0xa20], R155 ;  /* 0x000a209b01007387 */ /* 0x000fe80000100800 */
[----:B------:R-:W3:Y:S01]  /*e6e0*/  LDL.LU R180, [R1+0x80] ;  /* 0x0000800001b47983 */ /* 0x000ee20000300800 */
[----:B----4-:R-:W-:-:S03]  /*e6f0*/  LEA R160, P4, R194, R25, 0x2 ;  /* 0x00000019c2a07211 */ /* 0x010fc600078810ff */
[----:B------:R-:W4:Y:S01]  /*e700*/  LDL.LU R196, [R1+0x7c] ;  /* 0x00007c0001c47983 */ /* 0x000f220000300800 */
[----:B------:R-:W-:-:S03]  /*e710*/  LEA.HI.X.SX32 R159, R222, R27, 0x2, P1 ;  /* 0x0000001bde9f7211 */ /* 0x000fc600008f16ff */
[----:B------:R-:W-:Y:S04]  /*e720*/  STL [R1+0xa2c], R156 ;  /* 0x000a2c9c01007387 */ /* 0x000fe80000100800 */
[----:B------:R-:W-:Y:S01]  /*e730*/  STL [R1+0xa28], R157 ;  /* 0x000a289d01007387 */ /* 0x000fe20000100800 */
[----:B------:R-:W-:-:S03]  /*e740*/  LEA.HI.X.SX32 R161, R194, R27, 0x2, P4 ;  /* 0x0000001bc2a17211 */ /* 0x000fc600020f16ff */
[----:B------:R-:W3:Y:S04]  /*e750*/  LDL.LU R182, [R1+0x94] ;  /* 0x0000940001b67983 */ /* 0x000ee80000300800 */
[----:B------:R-:W3:Y:S01]  /*e760*/  LDL.LU R223, [R1+0xa8] ;  /* 0x0000a80001df7983 */ /* 0x000ee20000300800 */
[----:B------:R-:W-:-:S03]  /*e770*/  LEA R162, P5, R236, R25, 0x2 ;  /* 0x00000019eca27211 */ /* 0x000fc600078a10ff */
[----:B------:R-:W3:Y:S04]  /*e780*/  LDL.LU R222, [R1+0x68] ;  /* 0x0000680001de7983 */ /* 0x000ee80000300800 */
[----:B------:R-:W-:Y:S04]  /*e790*/  STL [R1+0xa34], R158 ;  /* 0x000a349e01007387 */ /* 0x000fe80000100800 */
[----:B------:R-:W-:Y:S04]  /*e7a0*/  STL [R1+0xa30], R159 ;  /* 0x000a309f01007387 */ /* 0x000fe80000100800 */
[----:B------:R-:W3:Y:S01]  /*e7b0*/  LDL.LU R195, [R1+0x90] ;  /* 0x0000900001c37983 */ /* 0x000ee20000300800 */
[----:B------:R-:W-:-:S03]  /*e7c0*/  LEA.HI.X.SX32 R163, R236, R27, 0x2, P5 ;  /* 0x0000001beca37211 */ /* 0x000fc600028f16ff */
[----:B------:R-:W3:Y:S04]  /*e7d0*/  LDL.LU R194, [R1+0x8c] ;  /* 0x00008c0001c27983 */ /* 0x000ee80000300800 */
[----:B------:R-:W-:Y:S04]  /*e7e0*/  STL [R1+0xa3c], R160 ;  /* 0x000a3ca001007387 */ /* 0x000fe80000100800 */
[----:B------:R-:W-:Y:S04]  /*e7f0*/  STL [R1+0xa38], R161 ;  /* 0x000a38a101007387 */ /* 0x000fe80000100800 */
[----:B------:R-:W3:Y:S04]  /*e800*/  LDL.LU R237, [R1+0x58] ;  /* 0x0000580001ed7983 */ /* 0x000ee80000300800 */
[----:B------:R-:W3:Y:S01]  /*e810*/  LDL.LU R236, [R1+0x78] ;  /* 0x0000780001ec7983 */ /* 0x000ee20000300800 */
[----:B--2---:R-:W-:-:S02]  /*e820*/  LEA R164, P3, R209, R25, 0x2 ;  /* 0x00000019d1a47211 */ /* 0x004fc400078610ff */
[C---:B------:R-:W-:Y:S02]  /*e830*/  LEA R166, P2, R208.reuse, R25, 0x2 ;  /* 0x00000019d0a67211 */ /* 0x040fe400078410ff */
[-C--:B------:R-:W-:Y:S01]  /*e840*/  LEA.HI.X.SX32 R165, R209, R27.reuse, 0x2, P3 ;  /* 0x0000001bd1a57211 */ /* 0x080fe200018f16ff */
[----:B------:R-:W-:Y:S01]  /*e850*/  STL [R1+0xa44], R162 ;  /* 0x000a44a201007387 */ /* 0x000fe20000100800 */
[----:B------:R-:W-:-:S03]  /*e860*/  LEA.HI.X.SX32 R167, R208, R27, 0x2, P2 ;  /* 0x0000001bd0a77211 */ /* 0x000fc600010f16ff */
[----:B------:R-:W-:Y:S04]  /*e870*/  STL [R1+0xa40], R163 ;  /* 0x000a40a301007387 */ /* 0x000fe80000100800 */
[----:B------:R-:W2:Y:S01]  /*e880*/  LDL.LU R209, [R1+0xa4] ;  /* 0x0000a40001d17983 */ /* 0x000ea20000300800 */
[----:B------:R-:W-:-:S03]  /*e890*/  LEA R170, P4, R210, R25, 0x2 ;  /* 0x00000019d2aa7211 */ /* 0x000fc600078810ff */
[----:B------:R-:W2:Y:S01]  /*e8a0*/  LDL.LU R208, [R1+0xa0] ;  /* 0x0000a00001d07983 */ /* 0x000ea20000300800 */
[----:B------:R-:W-:-:S03]  /*e8b0*/  LEA.HI.X.SX32 R171, R210, R27, 0x2, P4 ;  /* 0x0000001bd2ab7211 */ /* 0x000fc600020f16ff */
[----:B------:R-:W2:Y:S04]  /*e8c0*/  LDL.LU R210, [R1+0x9c] ;  /* 0x00009c0001d27983 */ /* 0x000ea80000300800 */
[----:B------:R-:W2:Y:S04]  /*e8d0*/  LDL.LU R212, [R1+0x88] ;  /* 0x0000880001d47983 */ /* 0x000ea80000300800 */
[----:B------:R-:W2:Y:S01]  /*e8e0*/  LDL.LU R214, [R1+0x84] ;  /* 0x0000840001d67983 */ /* 0x000ea20000300800 */
[----:B------:R-:W-:-:S03]  /*e8f0*/  LEA R172, P5, R238, R25, 0x2 ;  /* 0x00000019eeac7211 */ /* 0x000fc600078a10ff */
[----:B------:R-:W2:Y:S01]  /*e900*/  LDL.LU R227, [R1+0x98] ;  /* 0x0000980001e37983 */ /* 0x000ea20000300800 */
[----:B------:R-:W-:-:S03]  /*e910*/  LEA.HI.X.SX32 R173, R238, R27, 0x2, P5 ;  /* 0x0000001beead7211 */ /* 0x000fc600028f16ff */
[----:B------:R-:W2:Y:S01]  /*e920*/  LDL.LU R225, [R1+0xb4] ;  /* 0x0000b40001e17983 */ /* 0x000ea20000300800 */
[CC--:B------:R-:W-:Y:S02]  /*e930*/  LEA R206, P3, R224.reuse, R25.reuse, 0x2 ;  /* 0x00000019e0ce7211 */ /* 0x0c0fe400078610ff */
[C---:B------:R-:W-:Y:S02]  /*e940*/  LEA R174, P2, R181.reuse, R25, 0x2 ;  /* 0x00000019b5ae7211 */ /* 0x040fe400078410ff */
[-C--:B------:R-:W-:Y:S02]  /*e950*/  LEA.HI.X.SX32 R207, R224, R27.reuse, 0x2, P3 ;  /* 0x0000001be0cf7211 */ /* 0x080fe400018f16ff */
[----:B------:R-:W-:Y:S02]  /*e960*/  LEA.HI.X.SX32 R175, R181, R27, 0x2, P2 ;  /* 0x0000001bb5af7211 */ /* 0x000fe400010f16ff */
[----:B------:R-:W-:-:S04]  /*e970*/  LEA R168, P1, R183, R25, 0x2 ;  /* 0x00000019b7a87211 */ /* 0x000fc800078210ff */
[----:B------:R-:W-:Y:S02]  /*e980*/  LEA.HI.X.SX32 R169, R183, R27, 0x2, P1 ;  /* 0x0000001bb7a97211 */ /* 0x000fe400008f16ff */
[----:B----4-:R-:W-:-:S04]  /*e990*/  LEA R176, P4, R196, R25, 0x2 ;  /* 0x00000019c4b07211 */ /* 0x010fc800078810ff */
[----:B------:R-:W-:Y:S02]  /*e9a0*/  LEA.HI.X.SX32 R177, R196, R27, 0x2, P4 ;  /* 0x0000001bc4b17211 */ /* 0x000fe400020f16ff */
[-C--:B---3--:R-:W-:Y:S02]  /*e9b0*/  LEA R202, P5, R182, R25.reuse, 0x2 ;  /* 0x00000019b6ca7211 */ /* 0x088fe400078a10ff */
[CC--:B------:R-:W-:Y:S02]  /*e9c0*/  LEA R178, P3, R223.reuse, R25.reuse, 0x2 ;  /* 0x00000019dfb27211 */ /* 0x0c0fe400078610ff */
[C---:B------:R-:W-:Y:S02]  /*e9d0*/  LEA R200, P2, R222.reuse, R25, 0x2 ;  /* 0x00000019dec87211 */ /* 0x040fe400078410ff */
[-C--:B------:R-:W-:Y:S02]  /*e9e0*/  LEA.HI.X.SX32 R179, R223, R27.reuse, 0x2, P3 ;  /* 0x0000001bdfb37211 */ /* 0x080fe400018f16ff */
[----:B------:R-:W3:Y:S01]  /*e9f0*/  LDL.LU R223, [R1+0xac] ;  /* 0x0000ac0001df7983 */ /* 0x000ee20000300800 */
[----:B------:R-:W-:-:S02]  /*ea00*/  LEA.HI.X.SX32 R201, R222, R27, 0x2, P2 ;  /* 0x0000001bdec97211 */ /* 0x000fc400010f16ff */
[----:B------:R-:W-:Y:S01]  /*ea10*/  LEA.HI.X.SX32 R203, R182, R27, 0x2, P5 ;  /* 0x0000001bb6cb7211 */ /* 0x000fe200028f16ff */
[----:B------:R-:W4:Y:S04]  /*ea20*/  LDL.LU R222, [R1+0xbc] ;  /* 0x0000bc0001de7983 */ /* 0x000f280000300800 */
[----:B------:R-:W4:Y:S04]  /*ea30*/  LDL.LU R224, [R1+0xc8] ;  /* 0x0000c80001e07983 */ /* 0x000f280000300800 */
[----:B------:R-:W4:Y:S04]  /*ea40*/  LDL.LU R226, [R1+0xc4] ;  /* 0x0000c40001e27983 */ /* 0x000f280000300800 */
[----:B------:R-:W4:Y:S04]  /*ea50*/  LDL.LU R228, [R1+0xb0] ;  /* 0x0000b00001e47983 */ /* 0x000f280000300800 */
[----:B------:R-:W4:Y:S01]  /*ea60*/  LDL.LU R241, [R1+0xb8] ;  /* 0x0000b80001f17983 */ /* 0x000f220000300800 */
[----:B------:R-:W-:-:S03]  /*ea70*/  LEA R182, P5, R237, R25, 0x2 ;  /* 0x00000019edb67211 */ /* 0x000fc600078a10ff */
[----:B------:R-:W4:Y:S01]  /*ea80*/  LDL.LU R239, [R1+0xc0] ;  /* 0x0000c00001ef7983 */ /* 0x000f220000300800 */
[C---:B------:R-:W-:Y:S02]  /*ea90*/  LEA R196, P3, R236.reuse, R25, 0x2 ;  /* 0x00000019ecc47211 */ /* 0x040fe400078610ff */
[-C--:B------:R-:W-:Y:S02]  /*eaa0*/  LEA.HI.X.SX32 R183, R237, R27.reuse, 0x2, P5 ;  /* 0x0000001bedb77211 */ /* 0x080fe400028f16ff */
[----:B------:R-:W4:Y:S01]  /*eab0*/  LDL.LU R237, [R1+0xcc] ;  /* 0x0000cc0001ed7983 */ /* 0x000f220000300800 */
[----:B------:R-:W-:-:S03]  /*eac0*/  LEA.HI.X.SX32 R197, R236, R27, 0x2, P3 ;  /* 0x0000001becc57211 */ /* 0x000fc600018f16ff */
[----:B------:R-:W4:Y:S04]  /*ead0*/  LDL.LU R236, [R1+0xd0] ;  /* 0x0000d00001ec7983 */ /* 0x000f280000300800 */
[----:B------:R-:W4:Y:S04]  /*eae0*/  LDL.LU R238, [R1+0xd4] ;  /* 0x0000d40001ee7983 */ /* 0x000f280000300800 */
[----:B------:R-:W4:Y:S04]  /*eaf0*/  LDL.LU R240, [R1+0xd8] ;  /* 0x0000d80001f07983 */ /* 0x000f280000300800 */
[----:B------:R-:W4:Y:S04]  /*eb00*/  LDL.LU R242, [R1+0xdc] ;  /* 0x0000dc0001f27983 */ /* 0x000f280000300800 */
[----:B------:R-:W4:Y:S04]  /*eb10*/  LDL.LU R244, [R1+0xe4] ;  /* 0x0000e40001f47983 */ /* 0x000f280000300800 */
[----:B------:R-:W4:Y:S04]  /*eb20*/  LDL.LU R248, [R1+0xe0] ;  /* 0x0000e00001f87983 */ /* 0x000f280000300800 */
[----:B------:R-:W4:Y:S04]  /*eb30*/  LDL.LU R251, [R1+0xe8] ;  /* 0x0000e80001fb7983 */ /* 0x000f280000300800 */
[----:B------:R-:W4:Y:S04]  /*eb40*/  LDL.LU R2, [R1+0xf0] ;  /* 0x0000f00001027983 */ /* 0x000f280000300800 */
[----:B-1----:R-:W4:Y:S01]  /*eb50*/  LDL.LU R0, [R1+0xf4] ;  /* 0x0000f40001007983 */ /* 0x002f220000300800 */
[----:B------:R-:W-:-:S02]  /*eb60*/  LEA R204, P1, R180, R25, 0x2 ;  /* 0x00000019b4cc7211 */ /* 0x000fc400078210ff */
[----:B------:R-:W-:Y:S01]  /*eb70*/  LEA R198, P4, R194, R25, 0x2 ;  /* 0x00000019c2c67211 */ /* 0x000fe200078810ff */
[----:B------:R-:W4:Y:S01]  /*eb80*/  LDL.LU R10, [R1+0x2a4] ;  /* 0x0002a400010a7983 */ /* 0x000f220000300800 */
[----:B------:R-:W-:Y:S02]  /*eb90*/  LEA.HI.X.SX32 R205, R180, R27, 0x2, P1 ;  /* 0x0000001bb4cd7211 */ /* 0x000fe400008f16ff */
[----:B------:R-:W-:Y:S01]  /*eba0*/  LEA R180, P1, R195, R25, 0x2 ;  /* 0x00000019c3b47211 */ /* 0x000fe200078210ff */
[----:B------:R-:W4:Y:S01]  /*ebb0*/  LDL.LU R11, [R1+0x2a0] ;  /* 0x0002a000010b7983 */ /* 0x000f220000300800 */
[----:B------:R-:W-:Y:S02]  /*ebc0*/  LEA.HI.X.SX32 R199, R194, R27, 0x2, P4 ;  /* 0x0000001bc2c77211 */ /* 0x000fe400020f16ff */
[-C--:B--2---:R-:W-:Y:S01]  /*ebd0*/  LEA R194, P4, R210, R25.reuse, 0x2 ;  /* 0x00000019d2c27211 */ /* 0x084fe200078810ff */
[----:B------:R-:W2:Y:S01]  /*ebe0*/  LDL.LU R8, [R1+0x29c] ;  /* 0x00029c0001087983 */ /* 0x000ea20000300800 */
[----:B------:R-:W-:-:S02]  /*ebf0*/  LEA R190, P5, R212, R25, 0x2 ;  /* 0x00000019d4be7211 */ /* 0x000fc400078a10ff */
[-C--:B------:R-:W-:Y:S01]  /*ec00*/  LEA.HI.X.SX32 R181, R195, R27.reuse, 0x2, P1 ;  /* 0x0000001bc3b57211 */ /* 0x080fe200008f16ff */
[----:B------:R-:W2:Y:S01]  /*ec10*/  LDL.LU R9, [R1+0x298] ;  /* 0x0002980001097983 */ /* 0x000ea20000300800 */
[-C--:B------:R-:W-:Y:S02]  /*ec20*/  LEA.HI.X.SX32 R195, R210, R27.reuse, 0x2, P4 ;  /* 0x0000001bd2c37211 */ /* 0x080fe400020f16ff */
[----:B------:R-:W-:Y:S01]  /*ec30*/  LEA.HI.X.SX32 R191, R212, R27, 0x2, P5 ;  /* 0x0000001bd4bf7211 */ /* 0x000fe200028f16ff */
[----:B------:R-:W2:Y:S04]  /*ec40*/  LDL.LU R6, [R1+0x294] ;  /* 0x0002940001067983 */ /* 0x000ea80000300800 */
[----:B------:R-:W2:Y:S04]  /*ec50*/  LDL.LU R7, [R1+0x290] ;  /* 0x0002900001077983 */ /* 0x000ea80000300800 */
[----:B------:R-:W2:Y:S04]  /*ec60*/  LDL.LU R4, [R1+0x28c] ;  /* 0x00028c0001047983 */ /* 0x000ea80000300800 */
[----:B------:R-:W2:Y:S01]  /*ec70*/  LDL.LU R247, [R1+0x288] ;  /* 0x0002880001f77983 */ /* 0x000ea20000300800 */
[----:B---3--:R-:W-:-:S02]  /*ec80*/  LEA R210, P4, R223, R25, 0x2 ;  /* 0x00000019dfd27211 */ /* 0x008fc400078810ff */
[C---:B----4-:R-:W-:Y:S02]  /*ec90*/  LEA R212, P5, R222.reuse, R25, 0x2 ;  /* 0x00000019ded47211 */ /* 0x050fe400078a10ff */
[-C--:B------:R-:W-:Y:S02]  /*eca0*/  LEA.HI.X.SX32 R211, R223, R27.reuse, 0x2, P4 ;  /* 0x0000001bdfd37211 */ /* 0x080fe400020f16ff */
[----:B------:R-:W-:Y:S02]  /*ecb0*/  LEA.HI.X.SX32 R213, R222, R27, 0x2, P5 ;  /* 0x0000001bded57211 */ /* 0x000fe400028f16ff */
[-C--:B------:R-:W-:Y:S02]  /*ecc0*/  LEA R220, P4, R241, R25.reuse, 0x2 ;  /* 0x00000019f1dc7211 */ /* 0x080fe400078810ff */
[----:B------:R-:W-:Y:S02]  /*ecd0*/  LEA R222, P5, R239, R25, 0x2 ;  /* 0x00000019efde7211 */ /* 0x000fe400078a10ff */
[----:B------:R-:W-:-:S02]  /*ece0*/  LEA.HI.X.SX32 R221, R241, R27, 0x2, P4 ;  /* 0x0000001bf1dd7211 */ /* 0x000fc400020f16ff */
[----:B------:R-:W-:Y:S02]  /*ecf0*/  LEA.HI.X.SX32 R223, R239, R27, 0x2, P5 ;  /* 0x0000001befdf7211 */ /* 0x000fe400028f16ff */
[-C--:B------:R-:W-:Y:S02]  /*ed00*/  LEA R230, P4, R240, R25.reuse, 0x2 ;  /* 0x00000019f0e67211 */ /* 0x080fe400078810ff */
[----:B------:R-:W-:Y:S02]  /*ed10*/  LEA R232, P5, R242, R25, 0x2 ;  /* 0x00000019f2e87211 */ /* 0x000fe400078a10ff */
[-C--:B------:R-:W-:Y:S02]  /*ed20*/  LEA.HI.X.SX32 R231, R240, R27.reuse, 0x2, P4 ;  /* 0x0000001bf0e77211 */ /* 0x080fe400020f16ff */
[----:B------:R-:W-:Y:S02]  /*ed30*/  LEA.HI.X.SX32 R233, R242, R27, 0x2, P5 ;  /* 0x0000001bf2e97211 */ /* 0x000fe400028f16ff */
[----:B------:R-:W-:-:S02]  /*ed40*/  LEA R240, P4, R2, R25, 0x2 ;  /* 0x0000001902f07211 */ /* 0x000fc400078810ff */
[----:B------:R-:W-:Y:S02]  /*ed50*/  LEA R242, P5, R0, R25, 0x2 ;  /* 0x0000001900f27211 */ /* 0x000fe400078a10ff */
[-C--:B------:R-:W-:Y:S02]  /*ed60*/  LEA.HI.X.SX32 R241, R2, R27.reuse, 0x2, P4 ;  /* 0x0000001b02f17211 */ /* 0x080fe400020f16ff */
[----:B------:R-:W-:Y:S01]  /*ed70*/  LEA.HI.X.SX32 R243, R0, R27, 0x2, P5 ;  /* 0x0000001b00f37211 */ /* 0x000fe200028f16ff */
[----:B------:R-:W3:Y:S04]  /*ed80*/  LDL.LU R2, [R1+0x284] ;  /* 0x0002840001027983 */ /* 0x000ee80000300800 */
[----:B------:R-:W4:Y:S01]  /*ed90*/  LDL.LU R0, [R1+0x280] ;  /* 0x0002800001007983 */ /* 0x000f220000300800 */
[-C--:B------:R-:W-:Y:S01]  /*eda0*/  LEA R186, P3, R214, R25.reuse, 0x2 ;  /* 0x00000019d6ba7211 */ /* 0x080fe200078610ff */
[----:B------:R-:W-:Y:S01]  /*edb0*/  IMAD R3, R246, 0x2, R3 ;  /* 0x00000002f6037824 */ /* 0x000fe200078e0203 */
[----:B------:R-:W-:-:S02]  /*edc0*/  LEA R192, P1, R208, R25, 0x2 ;  /* 0x00000019d0c07211 */ /* 0x000fc400078210ff */
[----:B------:R-:W-:Y:S02]  /*edd0*/  LEA.HI.X.SX32 R187, R214, R27, 0x2, P3 ;  /* 0x0000001bd6bb7211 */ /* 0x000fe400018f16ff */
[-C--:B------:R-:W-:Y:S01]  /*ede0*/  LEA R214, P3, R224, R25.reuse, 0x2 ;  /* 0x00000019e0d67211 */ /* 0x080fe200078610ff */
[----:B------:R-:W-:Y:S01]  /*edf0*/  IMAD R252, R246, 0x2, R3 ;  /* 0x00000002f6fc7824 */ /* 0x000fe200078e0203 */
[----:B------:R-:W-:Y:S02]  /*ee00*/  LEA R188, P2, R209, R25, 0x2 ;  /* 0x00000019d1bc7211 */ /* 0x000fe400078410ff */
[----:B------:R-:W-:Y:S02]  /*ee10*/  LEA.HI.X.SX32 R193, R208, R27, 0x2, P1 ;  /* 0x0000001bd0c17211 */ /* 0x000fe400008f16ff */
[----:B------:R-:W-:Y:S02]  /*ee20*/  LEA R208, P1, R225, R25, 0x2 ;  /* 0x00000019e1d07211 */ /* 0x000fe400078210ff */
[----:B------:R-:W-:Y:S01]  /*ee30*/  LEA.HI.X.SX32 R215, R224, R27, 0x2, P3 ;  /* 0x0000001be0d77211 */ /* 0x000fe200018f16ff */
[----:B------:R-:W-:Y:S01]  /*ee40*/  IMAD R5, R246, 0x2, R252 ;  /* 0x00000002f6057824 */ /* 0x000fe200078e02fc */
[----:B------:R-:W-:-:S02]  /*ee50*/  LEA R224, P3, R237, R25, 0x2 ;  /* 0x00000019ede07211 */ /* 0x000fc400078610ff */
[----:B------:R-:W-:Y:S02]  /*ee60*/  LEA.HI.X.SX32 R189, R209, R27, 0x2, P2 ;  /* 0x0000001bd1bd7211 */ /* 0x000fe400010f16ff */
[----:B------:R-:W-:Y:S02]  /*ee70*/  LEA R184, P2, R227, R25, 0x2 ;  /* 0x00000019e3b87211 */ /* 0x000fe400078410ff */
[-C--:B------:R-:W-:Y:S01]  /*ee80*/  LEA.HI.X.SX32 R209, R225, R27.reuse, 0x2, P1 ;  /* 0x0000001be1d17211 */ /* 0x080fe200008f16ff */
[----:B------:R-:W-:Y:S01]  /*ee90*/  IMAD R24, R246, 0x2, R5 ;  /* 0x00000002f6187824 */ /* 0x000fe200078e0205 */
[----:B------:R-:W-:Y:S02]  /*eea0*/  LEA.HI.X.SX32 R225, R237, R27, 0x2, P3 ;  /* 0x0000001bede17211 */ /* 0x000fe400018f16ff */
[-C--:B------:R-:W-:Y:S02]  /*eeb0*/  LEA R218, P1, R228, R25.reuse, 0x2 ;  /* 0x00000019e4da7211 */ /* 0x080fe400078210ff */
[----:B------:R-:W-:-:S02]  /*eec0*/  LEA R234, P3, R244, R25, 0x2 ;  /* 0x00000019f4ea7211 */ /* 0x000fc400078610ff */
[----:B------:R-:W-:Y:S01]  /*eed0*/  LEA.HI.X.SX32 R185, R227, R27, 0x2, P2 ;  /* 0x0000001be3b97211 */ /* 0x000fe200010f16ff */
[----:B------:R-:W-:Y:S01]  /*eee0*/  IMAD R30, R246, 0x2, R24 ;  /* 0x00000002f61e7824 */ /* 0x000fe200078e0218 */
[----:B------:R-:W-:Y:S02]  /*eef0*/  LEA R216, P2, R226, R25, 0x2 ;  /* 0x00000019e2d87211 */ /* 0x000fe400078410ff */
[-C--:B------:R-:W-:Y:S02]  /*ef00*/  LEA.HI.X.SX32 R219, R228, R27.reuse, 0x2, P1 ;  /* 0x0000001be4db7211 */ /* 0x080fe400008f16ff */
[----:B------:R-:W-:Y:S02]  /*ef10*/  LEA.HI.X.SX32 R235, R244, R27, 0x2, P3 ;  /* 0x0000001bf4eb7211 */ /* 0x000fe400018f16ff */
[-C--:B------:R-:W-:Y:S02]  /*ef20*/  LEA R228, P1, R238, R25.reuse, 0x2 ;  /* 0x00000019eee47211 */ /* 0x080fe400078210ff */
[----:B------:R-:W-:Y:S01]  /*ef30*/  LEA R244, P3, R3, R25, 0x2 ;  /* 0x0000001903f47211 */ /* 0x000fe200078610ff */
[----:B------:R-:W-:Y:S01]  /*ef40*/  IMAD R28, R246, 0x2, R30 ;  /* 0x00000002f61c7824 */ /* 0x000fe200078e021e */
[----:B------:R-:W-:-:S02]  /*ef50*/  LEA.HI.X.SX32 R217, R226, R27, 0x2, P2 ;  /* 0x0000001be2d97211 */ /* 0x000fc400010f16ff */
[----:B------:R-:W-:Y:S02]  /*ef60*/  LEA R226, P2, R236, R25, 0x2 ;  /* 0x00000019ece27211 */ /* 0x000fe400078410ff */
[-C--:B------:R-:W-:Y:S02]  /*ef70*/  LEA.HI.X.SX32 R229, R238, R27.reuse, 0x2, P1 ;  /* 0x0000001beee57211 */ /* 0x080fe400008f16ff */
[----:B------:R-:W-:Y:S02]  /*ef80*/  LEA.HI.X.SX32 R245, R3, R27, 0x2, P3 ;  /* 0x0000001b03f57211 */ /* 0x000fe400018f16ff */
[----:B------:R-:W-:Y:S01]  /*ef90*/  LEA R238, P1, R251, R25, 0x2 ;  /* 0x00000019fbee7211 */ /* 0x000fe200078210ff */
[----:B------:R-:W1:Y:S01]  /*efa0*/  S2R R3, SR_TID.X ;  /* 0x0000000000037919 */ /* 0x000e620000002100 */
[----:B------:R-:W-:Y:S01]  /*efb0*/  IMAD R29, R246, 0x2, R28 ;  /* 0x00000002f61d7824 */ /* 0x000fe200078e021c */
[----:B------:R-:W-:Y:S02]  /*efc0*/  LEA.HI.X.SX32 R227, R236, R27, 0x2, P2 ;  /* 0x0000001bece37211 */ /* 0x000fe400010f16ff */
[----:B------:R-:W-:-:S02]  /*efd0*/  LEA R236, P2, R248, R25, 0x2 ;  /* 0x00000019f8ec7211 */ /* 0x000fc400078410ff */
[----:B------:R-:W-:Y:S02]  /*efe0*/  LEA.HI.X.SX32 R239, R251, R27, 0x2, P1 ;  /* 0x0000001bfbef7211 */ /* 0x000fe400008f16ff */
[-C--:B------:R-:W-:Y:S01]  /*eff0*/  LEA R12, P5, R30, R25.reuse, 0x2 ;  /* 0x000000191e0c7211 */ /* 0x080fe200078a10ff */
[----:B------:R-:W-:Y:S01]  /*f000*/  IMAD R31, R246, 0x2, R29 ;  /* 0x00000002f61f7824 */ /* 0x000fe200078e021d */
[-C--:B------:R-:W-:Y:S02]  /*f010*/  LEA R250, P1, R5, R25.reuse, 0x2 ;  /* 0x0000001905fa7211 */ /* 0x080fe400078210ff */
[----:B------:R-:W-:Y:S02]  /*f020*/  LEA R14, P4, R24, R25, 0x2 ;  /* 0x00000019180e7211 */ /* 0x000fe400078810ff */
[----:B------:R-:W-:Y:S02]  /*f030*/  LEA.HI.X.SX32 R237, R248, R27, 0x2, P2 ;  /* 0x0000001bf8ed7211 */ /* 0x000fe400010f16ff */
[----:B------:R-:W-:-:S02]  /*f040*/  LEA R248, P2, R252, R25, 0x2 ;  /* 0x00000019fcf87211 */ /* 0x000fc400078410ff */
[-C--:B------:R-:W-:Y:S02]  /*f050*/  LEA.HI.X.SX32 R13, R30, R27.reuse, 0x2, P5 ;  /* 0x0000001b1e0d7211 */ /* 0x080fe400028f16ff */
[-C--:B------:R-:W-:Y:S01]  /*f060*/  LEA.HI.X.SX32 R251, R5, R27.reuse, 0x2, P1 ;  /* 0x0000001b05fb7211 */ /* 0x080fe200008f16ff */
[----:B------:R-:W-:Y:S01]  /*f070*/  IMAD R5, R246, 0x2, R31 ;  /* 0x00000002f6057824 */ /* 0x000fe200078e021f */
[----:B------:R-:W-:Y:S01]  /*f080*/  LEA.HI.X.SX32 R15, R24, R27, 0x2, P4 ;  /* 0x0000001b180f7211 */ /* 0x000fe200020f16ff */
[----:B------:R2:W-:Y:S01]  /*f090*/  STL.64 [R1+0x8], R12 ;  /* 0x0000080c01007387 */ /* 0x0005e20000100a00 */
[----:B------:R-:W-:Y:S02]  /*f0a0*/  LEA R20, P3, R28, R25, 0x2 ;  /* 0x000000191c147211 */ /* 0x000fe400078610ff */
[----:B------:R-:W-:Y:S01]  /*f0b0*/  LEA.HI.X.SX32 R249, R252, R27, 0x2, P2 ;  /* 0x0000001bfcf97211 */ /* 0x000fe200010f16ff */
[----:B------:R1:W-:Y:S01]  /*f0c0*/  STL.64 [R1], R14 ;  /* 0x0000000e01007387 */ /* 0x0003e20000100a00 */
[----:B------:R-:W-:-:S02]  /*f0d0*/  LEA R18, P2, R29, R25, 0x2 ;  /* 0x000000191d127211 */ /* 0x000fc400078410ff */
[----:B------:R-:W-:Y:S02]  /*f0e0*/  LEA R16, P1, R31, R25, 0x2 ;  /* 0x000000191f107211 */ /* 0x000fe400078210ff */
[-C--:B------:R-:W-:Y:S02]  /*f0f0*/  LEA.HI.X.SX32 R21, R28, R27.reuse, 0x2, P3 ;  /* 0x0000001b1c157211 */ /* 0x080fe400018f16ff */
[-C--:B------:R-:W-:Y:S01]  /*f100*/  LEA.HI.X.SX32 R19, R29, R27.reuse, 0x2, P2 ;  /* 0x0000001b1d137211 */ /* 0x080fe200010f16ff */
[----:B--2---:R-:W2:Y:S01]  /*f110*/  LDC R13, c[0x0][0x230] ;  /* 0x00008c00ff0d7b82 */ /* 0x004ea20000000800 */
[----:B------:R-:W-:Y:S02]  /*f120*/  LEA.HI.X.SX32 R17, R31, R27, 0x2, P1 ;  /* 0x0000001b1f117211 */ /* 0x000fe400008f16ff */
[C---:B-1----:R-:W-:Y:S01]  /*f130*/  LEA R14, P4, R5.reuse, R25, 0x2 ;  /* 0x00000019050e7211 */ /* 0x042fe200078810ff */
[----:B------:R1:W-:Y:S03]  /*f140*/  STL.64 [R1+0x10], R20 ;  /* 0x0000101401007387 */ /* 0x0003e60000100a00 */
[----:B------:R-:W-:Y:S01]  /*f150*/  LEA.HI.X.SX32 R15, R5, R27, 0x2, P4 ;  /* 0x0000001b050f7211 */ /* 0x000fe200020f16ff */
[----:B------:R1:W-:Y:S01]  /*f160*/  STL.64 [R1+0x18], R18 ;  /* 0x0000181201007387 */ /* 0x0003e20000100a00 */
[----:B------:R-:W-:Y:S01]  /*f170*/  LEA.HI.X.SX32 R24, R26, UR5, 0x2, P0 ;  /* 0x000000051a187c11 */ /* 0x000fe200080f16ff */
[----:B------:R-:W-:-:S02]  /*f180*/  ULDC UR5, c[0x0][0x240] ;  /* 0x0000900000057ab9 */ /* 0x000fc40000000800 */
[----:B------:R1:W-:Y:S04]  /*f190*/  STL.64 [R1+0x20], R16 ;  /* 0x0000201001007387 */ /* 0x0003e80000100a00 */
[----:B------:R1:W-:Y:S04]  /*f1a0*/  STL.64 [R1+0x28], R14 ;  /* 0x0000280e01007387 */ /* 0x0003e80000100a00 */
[----:B------:R-:W4:Y:S01]  /*f1b0*/  LDL.LU R161, [R1+0x27c] ;  /* 0x00027c0001a17983 */ /* 0x000f220000300800 */
[----:B------:R-:W-:-:S03]  /*f1c0*/  IMAD R108, R10, UR5, RZ ;  /* 0x000000050a6c7c24 */ /* 0x000fc6000f8e02ff */
[----:B------:R-:W4:Y:S04]  /*f1d0*/  LDL.LU R160, [R1+0x278] ;  /* 0x0002780001a07983 */ /* 0x000f280000300800 */
[----:B------:R-:W4:Y:S04]  /*f1e0*/  LDL.LU R159, [R1+0x274] ;  /* 0x00027400019f7983 */ /* 0x000f280000300800 */
[----:B------:R-:W4:Y:S01]  /*f1f0*/  LDL.LU R158, [R1+0x270] ;  /* 0x00027000019e7983 */ /* 0x000f220000300800 */
[----:B------:R-:W-:-:S03]  /*f200*/  SHF.R.U32.HI R3, RZ, 0x6, R3 ;  /* 0x00000006ff037819 */ /* 0x000fc60000011603 */
[----:B------:R-:W4:Y:S04]  /*f210*/  LDL.LU R157, [R1+0x26c] ;  /* 0x00026c00019d7983 */ /* 0x000f280000300800 */
[----:B------:R-:W4:Y:S04]  /*f220*/  LDL.LU R10, [R1+0x268] ;  /* 0x00026800010a7983 */ /* 0x000f280000300800 */
[----:B------:R-:W4:Y:S04]  /*f230*/  LDL.LU R156, [R1+0x264] ;  /* 0x00026400019c7983 */ /* 0x000f280000300800 */
[----:B------:R-:W4:Y:S01]  /*f240*/  LDL.LU R155, [R1+0x260] ;  /* 0x00026000019b7983 */ /* 0x000f220000300800 */
[----:B------:R-:W-:-:S03]  /*f250*/  SGXT.U32 R3, R3, 0x1 ;  /* 0x000000010303781a */ /* 0x000fc60000000000 */
[----:B------:R-:W4:Y:S01]  /*f260*/  LDL.LU R154, [R1+0x25c] ;  /* 0x00025c00019a7983 */ /* 0x000f220000300800 */
[----:B------:R-:W-:-:S03]  /*f270*/  IMAD R47, R6, UR5, RZ ;  /* 0x00000005062f7c24 */ /* 0x000fc6000f8e02ff */
[----:B------:R-:W4:Y:S04]  /*f280*/  LDL.LU R153, [R1+0x258] ;  /* 0x0002580001997983 */ /* 0x000f280000300800 */
[----:B------:R-:W4:Y:S04]  /*f290*/  LDL.LU R152, [R1+0x254] ;  /* 0x0002540001987983 */ /* 0x000f280000300800 */
[----:B------:R-:W4:Y:S01]  /*f2a0*/  LDL.LU R23, [R1+0x250] ;  /* 0x0002500001177983 */ /* 0x000f220000300800 */
[----:B------:R-:W-:-:S03]  /*f2b0*/  LOP3.LUT R12, R3, 0x2, RZ, 0xfc, !PT ;  /* 0x00000002030c7812 */ /* 0x000fc600078efcff */
[----:B------:R-:W4:Y:S04]  /*f2c0*/  LDL.LU R22, [R1+0x24c] ;  /* 0x00024c0001167983 */ /* 0x000f280000300800 */
[----:B------:R-:W4:Y:S01]  /*f2d0*/  LDL.LU R6, [R1+0x248] ;  /* 0x0002480001067983 */ /* 0x000f220000300800 */
[----:B--2---:R-:W-:-:S03]  /*f2e0*/  VIADD R13, R13, 0x7f ;  /* 0x0000007f0d0d7836 */ /* 0x004fc60000000000 */
[----:B-1----:R-:W2:Y:S04]  /*f2f0*/  LDL.LU R21, [R1+0x244] ;  /* 0x0002440001157983 */ /* 0x002ea80000300800 */
[----:B------:R-:W2:Y:S04]  /*f300*/  LDL.LU R20, [R1+0x240] ;  /* 0x0002400001147983 */ /* 0x000ea80000300800 */
[----:B------:R-:W2:Y:S04]  /*f310*/  LDL.LU R18, [R1+0x23c] ;  /* 0x00023c0001127983 */ /* 0x000ea80000300800 */
[----:B------:R-:W2:Y:S04]  /*f320*/  LDL.LU R19, [R1+0x238] ;  /* 0x0002380001137983 */ /* 0x000ea80000300800 */
[----:B------:R-:W2:Y:S01]  /*f330*/  LDL.LU R16, [R1+0x234] ;  /* 0x0002340001107983 */ /* 0x000ea20000300800 */
[----:B------:R-:W-:-:S03]  /*f340*/  ISETP.GT.AND P0, PT, R13, 0x7f, PT ;  /* 0x0000007f0d00780c */ /* 0x000fc60003f04270 */
[----:B------:R-:W2:Y:S01]  /*f350*/  LDL.LU R17, [R1+0x230] ;  /* 0x0002300001117983 */ /* 0x000ea20000300800 */
[----:B------:R-:W-:-:S03]  /*f360*/  IMAD R62, R8, UR5, RZ ;  /* 0x00000005083e7c24 */ /* 0x000fc6000f8e02ff */
[----:B------:R-:W2:Y:S01]  /*f370*/  LDL.LU R14, [R1+0x22c] ;  /* 0x00022c00010e7983 */ /* 0x000ea20000300800 */
[----:B------:R-:W-:-:S03]  /*f380*/  IMAD R32, R9, UR5, RZ ;  /* 0x0000000509207c24 */ /* 0x000fc6000f8e02ff */
[----:B------:R-:W2:Y:S01]  /*f390*/  LDL.LU R12, [R1+0x228] ;  /* 0x00022800010c7983 */ /* 0x000ea20000300800 */
[----:B------:R-:W-:-:S03]  /*f3a0*/  IMAD R77, R7, UR5, RZ ;  /* 0x00000005074d7c24 */ /* 0x000fc6000f8e02ff */
[----:B------:R-:W2:Y:S01]  /*f3b0*/  LDL.LU R15, [R1+0x224] ;  /* 0x00022400010f7983 */ /* 0x000ea20000300800 */
[----:B------:R-:W-:-:S03]  /*f3c0*/  IMAD R141, R4, UR5, RZ ;  /* 0x00000005048d7c24 */ /* 0x000fc6000f8e02ff */
[----:B------:R-:W2:Y:S04]  /*f3d0*/  LDL.LU R13, [R1+0x220] ;  /* 0x00022000010d7983 */ /* 0x000ea80000300800 */
[----:B------:R-:W2:Y:S04]  /*f3e0*/  LDL.LU R8, [R1+0x21c] ;  /* 0x00021c0001087983 */ /* 0x000ea80000300800 */
[----:B------:R-:W2:Y:S01]  /*f3f0*/  LDL.LU R9, [R1+0x218] ;  /* 0x0002180001097983 */ /* 0x000ea20000300800 */
[----:B------:R-:W-:-:S03]  /*f400*/  IMAD R91, R11, UR5, RZ ;  /* 0x000000050b5b7c24 */ /* 0x000fc6000f8e02ff */
[----:B------:R-:W2:Y:S01]  /*f410*/  LDL.LU R7, [R1+0x214] ;  /* 0x0002140001077983 */ /* 0x000ea20000300800 */
[----:B------:R-:W-:-:S03]  /*f420*/  IMAD R11, R247, UR5, RZ ;  /* 0x00000005f70b7c24 */ /* 0x000fc6000f8e02ff */
[----:B------:R-:W2:Y:S04]  /*f430*/  LDL.LU R4, [R1+0x210] ;  /* 0x0002100001047983 */ /* 0x000ea80000300800 */
[----:B------:R-:W2:Y:S01]  /*f440*/  LDL.LU R247, [R1+0x20c] ;  /* 0x00020c0001f77983 */ /* 0x000ea20000300800 */
[----:B---3--:R-:W-:-:S03]  /*f450*/  IMAD R106, R2, UR5, RZ ;  /* 0x00000005026a7c24 */ /* 0x008fc6000f8e02ff */
[----:B------:R-:W3:Y:S01]  /*f460*/  LDL.LU R2, [R1+0x208] ;  /* 0x0002080001027983 */ /* 0x000ee20000300800 */
[----:B----4-:R-:W-:-:S03]  /*f470*/  IMAD R90, R0, UR5, RZ ;  /* 0x00000005005a7c24 */ /* 0x010fc6000f8e02ff */
[----:B------:R-:W4:Y:S01]  /*f480*/  LDL.LU R0, [R1+0x204] ;  /* 0x0002040001007983 */ /* 0x000f220000300800 */
[----:B------:R-:W-:-:S06]  /*f490*/  LOP3.LUT R3, R3, 0x20, RZ, 0xfc, !PT ;  /* 0x0000002003037812 */ /* 0x000fcc00078efcff */
[----:B------:R-:W4:Y:S04]  /*f4a0*/  LDL.LU R3, [R1+0x200] ;  /* 0x0002000001037983 */ /* 0x000f280000300800 */
[----:B------:R-:W4:Y:S04]  /*f4b0*/  LDL.LU R163, [R1+0x1fc] ;  /* 0x0001fc0001a37983 */ /* 0x000f280000300800 */
[----:B------:R-:W4:Y:S01]  /*f4c0*/  LDL.LU R162, [R1+0x1f8] ;  /* 0x0001f80001a27983 */ /* 0x000f220000300800 */
[----:B------:R-:W-:-:S03]  /*f4d0*/  IMAD R60, R161, UR5, RZ ;  /* 0x00000005a13c7c24 */ /* 0x000fc6000f8e02ff */
        /* <DEDUP_REMOVED lines=23> */
[----:B--2---:R-:W-:-:S03]  /*f650*/  IMAD R104, R21, UR5, RZ ;  /* 0x0000000515687c24 */ /* 0x004fc6000f8e02ff */
        /* <DEDUP_REMOVED lines=27> */
[----:B---3--:R-:W-:-:S03]  /*f810*/  IMAD R252, R2, UR5, RZ ;  /* 0x0000000502fc7c24 */ /* 0x008fc6000f8e02ff */
[----:B------:R-:W3:Y:S01]  /*f820*/  LDL.LU R2, [R1+0x18c] ;  /* 0x00018c0001027983 */ /* 0x000ee20000300800 */
[----:B----4-:R-:W-:-:S03]  /*f830*/  IMAD R102, R0, UR5, RZ ;  /* 0x0000000500667c24 */ /* 0x010fc6000f8e02ff */
[----:B------:R-:W4:Y:S01]  /*f840*/  LDL.LU R0, [R1+0x188] ;  /* 0x0001880001007983 */ /* 0x000f220000300800 */
[----:B------:R-:W-:Y:S02]  /*f850*/  IMAD R52, R163, UR5, RZ ;  /* 0x00000005a3347c24 */ /* 0x000fe4000f8e02ff */
[----:B------:R-:W-:Y:S02]  /*f860*/  IMAD R27, R162, UR5, RZ ;  /* 0x00000005a21b7c24 */ /* 0x000fe4000f8e02ff */
[----:B------:R-:W4:Y:S04]  /*f870*/  LDL.LU R162, [R1+0x184] ;  /* 0x0001840001a27983 */ /* 0x000f280000300800 */
[----:B------:R-:W4:Y:S01]  /*f880*/  LDL.LU R163, [R1+0x180] ;  /* 0x0001800001a37983 */ /* 0x000f220000300800 */
[----:B------:R-:W-:-:S02]  /*f890*/  IMAD R57, R161, UR5, RZ ;  /* 0x00000005a1397c24 */ /* 0x000fc4000f8e02ff */
[----:B------:R-:W-:Y:S02]  /*f8a0*/  IMAD R87, R160, UR5, RZ ;  /* 0x00000005a0577c24 */ /* 0x000fe4000f8e02ff */
        /* <DEDUP_REMOVED lines=20> */
[----:B------:R-:W4:Y:S04]  /*f9f0*/  LDL.LU R22, [R1+0x154] ;  /* 0x0001540001167983 */ /* 0x000f280000300800 */
[----:B------:R-:W4:Y:S01]  /*fa00*/  LDL.LU R23, [R1+0x150] ;  /* 0x0001500001177983 */ /* 0x000f220000300800 */
[----:B--2---:R-:W-:Y:S02]  /*fa10*/  IMAD R100, R21, UR5, RZ ;  /* 0x0000000515647c24 */ /* 0x004fe4000f8e02ff */
[----:B------:R-:W-:Y:S02]  /*fa20*/  IMAD R80, R20, UR5, RZ ;  /* 0x0000000514507c24 */ /* 0x000fe4000f8e02ff */
[----:B------:R-:W2:Y:S04]  /*fa30*/  LDL.LU R20, [R1+0x14c] ;  /* 0x00014c0001147983 */ /* 0x000ea80000300800 */
        /* <DEDUP_REMOVED lines=10> */
[----:B------:R-:W-:Y:S01]  /*fae0*/  IMAD R48, R18, UR5, RZ ;  /* 0x0000000512307c24 */ /* 0x000fe2000f8e02ff */
[----:B------:R-:W4:Y:S01]  /*faf0*/  LDL.LU R3, [R1+0x134] ;  /* 0x0001340001037983 */ /* 0x000f220000300800 */
[----:B------:R-:W-:Y:S02]  /*fb00*/  IMAD R31, R19, UR5, RZ ;  /* 0x00000005131f7c24 */ /* 0x000fe4000f8e02ff */
[----:B------:R-:W-:Y:S01]  /*fb10*/  IMAD R61, R16, UR5, RZ ;  /* 0x00000005103d7c24 */ /* 0x000fe2000f8e02ff */
        /* <DEDUP_REMOVED lines=57> */
[----:B------:R-:W-:Y:S01]  /*feb0*/  SEL R5, RZ, 0x4, !P0 ;  /* 0x00000004ff057807 */ /* 0x000fe20004000000 */
[----:B------:R-:W-:Y:S02]  /*fec0*/  IMAD R6, R6, UR5, RZ ;  /* 0x0000000506067c24 */ /* 0x000fe4000f8e02ff */
[----:B------:R-:W-:Y:S02]  /*fed0*/  IMAD R12, R12, UR5, RZ ;  /* 0x000000050c0c7c24 */ /* 0x000fe4000f8e02ff */
[----:B------:R-:W-:Y:S02]  /*fee0*/  IMAD R110, R18, UR5, RZ ;  /* 0x00000005126e7c24 */ /* 0x000fe4000f8e02ff */
[----:B------:R-:W-:Y:S02]  /*fef0*/  IMAD R115, R19, UR5, RZ ;  /* 0x0000000513737c24 */ /* 0x000fe4000f8e02ff */
[----:B------:R-:W-:-:S02]  /*ff00*/  IMAD R120, R16, UR5, RZ ;  /* 0x0000000510787c24 */ /* 0x000fc4000f8e02ff */
[----:B------:R-:W-:Y:S02]  /*ff10*/  IMAD R71, R8, UR5, RZ ;  /* 0x0000000508477c24 */ /* 0x000fe4000f8e02ff */
[----:B------:R-:W-:Y:S02]  /*ff20*/  IMAD R109, R9, UR5, RZ ;  /* 0x00000005096d7c24 */ /* 0x000fe4000f8e02ff */
[----:B------:R-:W-:Y:S02]  /*ff30*/  IMAD R38, R15, UR5, RZ ;  /* 0x000000050f267c24 */ /* 0x000fe4000f8e02ff */
[----:B------:R-:W-:Y:S02]  /*ff40*/  IMAD.MOV.U32 R15, RZ, RZ, R11 ;  /* 0x000000ffff0f7224 */ /* 0x000fe400078e000b */
[----:B------:R-:W-:Y:S02]  /*ff50*/  IMAD R114, R7, UR5, RZ ;  /* 0x0000000507727c24 */ /* 0x000fe4000f8e02ff */
[----:B------:R-:W-:-:S02]  /*ff60*/  IMAD.MOV.U32 R7, RZ, RZ, R12 ;  /* 0x000000ffff077224 */ /* 0x000fc400078e000c */
[----:B------:R-:W-:Y:S02]  /*ff70*/  IMAD R94, R17, UR5, RZ ;  /* 0x00000005115e7c24 */ /* 0x000fe4000f8e02ff */
[----:B------:R-:W-:Y:S02]  /*ff80*/  IMAD R70, R14, UR5, RZ ;  /* 0x000000050e467c24 */ /* 0x000fe4000f8e02ff */
[----:B------:R-:W-:Y:S02]  /*ff90*/  IMAD R10, R10, UR5, RZ ;  /* 0x000000050a0a7c24 */ /* 0x000fe4000f8e02ff */
[----:B------:R-:W-:Y:S02]  /*ffa0*/  IMAD R41, R13, UR5, RZ ;  /* 0x000000050d297c24 */ /* 0x000fe4000f8e02ff */
[----:B------:R-:W-:Y:S02]  /*ffb0*/  IMAD.MOV.U32 R13, RZ, RZ, R10 ;  /* 0x000000ffff0d7224 */ /* 0x000fe400078e000a */
[----:B------:R-:W-:-:S02]  /*ffc0*/  IMAD R92, R137, UR5, RZ ;  /* 0x00000005895c7c24 */ /* 0x000fc4000f8e02ff */
[----:B------:R-:W-:Y:S02]  /*ffd0*/  IMAD R146, R146, UR5, RZ ;  /* 0x0000000592927c24 */ /* 0x000fe4000f8e02ff */
[----:B------:R-:W-:Y:S02]  /*ffe0*/  IMAD R68, R151, UR5, RZ ;  /* 0x0000000597447c24 */ /* 0x000fe4000f8e02ff */
[----:B------:R-:W-:Y:S01]  /*fff0*/  IMAD R66, R148, UR5, RZ ;  /* 0x0000000594427c24 */ /* 0x000fe2000f8e02ff */
[----:B--2---:R-:W-:-:S04]  /*10000*/  LEA R8, P0, R108, R4, 0x2 ;  /* 0x000000046c087211 */ /* 0x004fc800078010ff */
[----:B------:R-:W-:Y:S02]  /*10010*/  LEA.HI.X.SX32 R9, R108, R24, 0x2, P0 ;  /* 0x000000186c097211 */ /* 0x000fe400000f16ff */
[CC--:B------:R-:W-:Y:S02]  /*10020*/  LEA R18, P1, R104.reuse, R4.reuse, 0x2 ;  /* 0x0000000468127211 */ /* 0x0c0fe400078210ff */
[C---:B------:R-:W-:Y:S02]  /*10030*/  LEA R16, P2, R103.reuse, R4, 0x2 ;  /* 0x0000000467107211 */ /* 0x040fe400078410ff */
[-C--:B------:R-:W-:Y:S02]  /*10040*/  LEA.HI.X.SX32 R19, R104, R24.reuse, 0x2, P1 ;  /* 0x0000001868137211 */ /* 0x080fe400008f16ff */
[----:B------:R-:W-:Y:S02]  /*10050*/  LEA.HI.X.SX32 R17, R103, R24, 0x2, P2 ;  /* 0x0000001867117211 */ /* 0x000fe400010f16ff */
[----:B------:R-:W-:-:S02]  /*10060*/  LEA R14, P3, R102, R4, 0x2 ;  /* 0x00000004660e7211 */ /* 0x000fc400078610ff */
[-C--:B------:R-:W-:Y:S02]  /*10070*/  LEA R12, P4, R101, R4.reuse, 0x2 ;  /* 0x00000004650c7211 */ /* 0x080fe400078810ff */
[-C--:B------:R-:W-:Y:S01]  /*10080*/  LEA R10, P5, R100, R4.reuse, 0x2 ;  /* 0x00000004640a7211 */ /* 0x080fe200078a10ff */
[----:B---3--:R-:W-:Y:S02]  /*10090*/  IMAD R93, R2, UR5, RZ ;  /* 0x00000005025d7c24 */ /* 0x008fe4000f8e02ff */
[----:B----4-:R-:W-:Y:S02]  /*100a0*/  IMAD R118, R0, UR5, RZ ;  /* 0x0000000500767c24 */ /* 0x010fe4000f8e02ff */
[----:B------:R-:W2:Y:S04]  /*100b0*/  LDL.LU R0, [R1+0x9f4] ;  /* 0x0009f40001007983 */ /* 0x000ea80000300800 */
[----:B------:R-:W3:Y:S04]  /*100c0*/  LDL.LU R2, [R1+0x9f0] ;  /* 0x0009f00001027983 */ /* 0x000ee80000300800 */
[----:B------:R1:W-:Y:S02]  /*100d0*/  STL.64 [R1+0x30], R8 ;  /* 0x0000300801007387 */ /* 0x0003e40000100a00 */
[----:B-1----:R-:W-:Y:S01]  /*100e0*/  IMAD.MOV.U32 R9, RZ, RZ, R6 ;  /* 0x000000ffff097224 */ /* 0x002fe200078e0006 */
[----:B------:R-:W-:-:S03]  /*100f0*/  LEA R8, P6, R106, R4, 0x2 ;  /* 0x000000046a087211 */ /* 0x000fc600078c10ff */
[----:B------:R-:W-:Y:S01]  /*10100*/  IMAD.MOV.U32 R11, RZ, RZ, R9 ;  /* 0x000000ffff0b7224 */ /* 0x000fe200078e0009 */
[----:B------:R-:W-:Y:S02]  /*10110*/  LEA.HI.X.SX32 R9, R106, R24, 0x2, P6 ;  /* 0x000000186a097211 */ /* 0x000fe400030f16ff */
[----:B------:R-:W-:-:S03]  /*10120*/  LEA R6, P0, R105, R4, 0x2 ;  /* 0x0000000469067211 */ /* 0x000fc600078010ff */
[----:B------:R1:W-:Y:S02]  /*10130*/  STL.64 [R1+0x70], R8 ;  /* 0x0000700801007387 */ /* 0x0003e40000100a00 */
[----:B-1----:R-:W-:Y:S01]  /*10140*/  IMAD.MOV.U32 R9, RZ, RZ, R7 ;  /* 0x000000ffff097224 */ /* 0x002fe200078e0007 */
[----:B------:R-:W-:-:S05]  /*10150*/  LEA.HI.X.SX32 R7, R105, R24, 0x2, P0 ;  /* 0x0000001869077211 */ /* 0x000fca00000f16ff */
[----:B------:R-:W-:Y:S04]  /*10160*/  STL.64 [R1+0xb0], R6 ;  /* 0x0000b00601007387 */ /* 0x000fe80000100a00 */
[----:B------:R-:W-:Y:S04]  /*10170*/  STL.64 [R1+0xf0], R18 ;  /* 0x0000f01201007387 */ /* 0x000fe80000100a00 */
[----:B------:R1:W-:Y:S02]  /*10180*/  STL.64 [R1+0x130], R16 ;  /* 0x0001301001007387 */ /* 0x0003e40000100a00 */
[----:B-1----:R-:W-:Y:S01]  /*10190*/  IMAD.MOV.U32 R17, RZ, RZ, R15 ;  /* 0x000000ffff117224 */ /* 0x002fe200078e000f */
[----:B------:R-:W-:-:S05]  /*101a0*/  LEA.HI.X.SX32 R15, R102, R24, 0x2, P3 ;  /* 0x00000018660f7211 */ /* 0x000fca00018f16ff */
[----:B------:R1:W-:Y:S01]  /*101b0*/  STL.64 [R1+0x170], R14 ;  /* 0x0001700e01007387 */ /* 0x0003e20000100a00 */
[----:B------:R-:W-:Y:S01]  /*101c0*/  LEA R8, P6, R98, R4, 0x2 ;  /* 0x0000000462087211 */ /* 0x000fe200078c10ff */
[----:B-1----:R-:W-:Y:S01]  /*101d0*/  IMAD.MOV.U32 R15, RZ, RZ, R13 ;  /* 0x000000ffff0f7224 */ /* 0x002fe200078e000d */
[----:B------:R-:W-:-:S05]  /*101e0*/  LEA.HI.X.SX32 R13, R101, R24, 0x2, P4 ;  /* 0x00000018650d7211 */ /* 0x000fca00020f16ff */
[----:B------:R1:W-:Y:S01]  /*101f0*/  STL.64 [R1+0x1b0], R12 ;  /* 0x0001b00c01007387 */ /* 0x0003e20000100a00 */
[CC--:B------:R-:W-:Y:S02]  /*10200*/  LEA R6, P0, R97.reuse, R4.reuse, 0x2 ;  /* 0x0000000461067211 */ /* 0x0c0fe400078010ff */
[----:B------:R-:W-:Y:S01]  /*10210*/  LEA R18, P1, R96, R4, 0x2 ;  /* 0x0000000460127211 */ /* 0x000fe200078210ff */
[----:B-1----:R-:W-:Y:S01]  /*10220*/  IMAD.MOV.U32 R13, RZ, RZ, R11 ;  /* 0x000000ffff0d7224 */ /* 0x002fe200078e000b */
[-C--:B------:R-:W-:Y:S02]  /*10230*/  LEA.HI.X.SX32 R11, R100, R24.reuse, 0x2, P5 ;  /* 0x00000018640b7211 */ /* 0x080fe400028f16ff */
[----:B------:R-:W-:-:S03]  /*10240*/  LEA.HI.X.SX32 R7, R97, R24, 0x2, P0 ;  /* 0x0000001861077211 */ /* 0x000fc600000f16ff */
[----:B------:R1:W-:Y:S01]  /*10250*/  STL.64 [R1+0x1f0], R10 ;  /* 0x0001f00a01007387 */ /* 0x0003e20000100a00 */
[----:B------:R-:W-:Y:S02]  /*10260*/  LEA.HI.X.SX32 R19, R96, R24, 0x2, P1 ;  /* 0x0000001860137211 */ /* 0x000fe400008f16ff */
[----:B------:R-:W-:Y:S01]  /*10270*/  LEA R16, P2, R95, R4, 0x2 ;  /* 0x000000045f107211 */ /* 0x000fe200078410ff */
[----:B-1----:R-:W-:Y:S01]  /*10280*/  IMAD.MOV.U32 R11, RZ, RZ, R9 ;  /* 0x000000ffff0b7224 */ /* 0x002fe200078e0009 */
[----:B------:R-:W-:-:S05]  /*10290*/  LEA.HI.X.SX32 R9, R98, R24, 0x2, P6 ;  /* 0x0000001862097211 */ /* 0x000fca00030f16ff */
[----:B------:R-:W-:Y:S04]  /*102a0*/  STL.64 [R1+0x230], R8 ;  /* 0x0002300801007387 */ /* 0x000fe80000100a00 */
[----:B------:R-:W-:Y:S04]  /*102b0*/  STL.64 [R1+0x270], R6 ;  /* 0x0002700601007387 */ /* 0x000fe80000100a00 */
[----:B------:R1:W-:Y:S01]  /*102c0*/  STL.64 [R1+0x2b0], R18 ;  /* 0x0002b01201007387 */ /* 0x0003e20000100a00 */
[----:B------:R-:W-:Y:S01]  /*102d0*/  LEA R14, P3, R94, R4, 0x2 ;  /* 0x000000045e0e7211 */ /* 0x000fe200078610ff */
[----:B-1----:R-:W-:Y:S01]  /*102e0*/  IMAD.MOV.U32 R19, RZ, RZ, R17 ;  /* 0x000000ffff137224 */ /* 0x002fe200078e0011 */
[----:B------:R-:W-:-:S05]  /*102f0*/  LEA.HI.X.SX32 R17, R95, R24, 0x2, P2 ;  /* 0x000000185f117211 */ /* 0x000fca00010f16ff */
[----:B------:R1:W-:Y:S01]  /*10300*/  STL.64 [R1+0x2f0], R16 ;  /* 0x0002f01001007387 */ /* 0x0003e20000100a00 */
[----:B------:R-:W-:Y:S01]  /*10310*/  LEA R12, P4, R93, R4, 0x2 ;  /* 0x000000045d0c7211 */ /* 0x000fe200078810ff */
[----:B-1----:R-:W-:Y:S01]  /*10320*/  IMAD.MOV.U32 R17, RZ, RZ, R15 ;  /* 0x000000ffff117224 */ /* 0x002fe200078e000f */
[----:B------:R-:W-:-:S05]  /*10330*/  LEA.HI.X.SX32 R15, R94, R24, 0x2, P3 ;  /* 0x000000185e0f7211 */ /* 0x000fca00018f16ff */
[----:B------:R1:W-:Y:S01]  /*10340*/  STL.64 [R1+0x330], R14 ;  /* 0x0003300e01007387 */ /* 0x0003e20000100a00 */
[-C--:B------:R-:W-:Y:S02]  /*10350*/  LEA R10, P5, R92, R4.reuse, 0x2 ;  /* 0x000000045c0a7211 */ /* 0x080fe400078a10ff */
        /* <DEDUP_REMOVED lines=22> */
[-C--:B------:R-:W-:Y:S02]  /*104c0*/  LEA R10, P5, R84, R4.reuse, 0x2 ;  /* 0x00000004540a7211 */ /* 0x080fe400078a10ff */
        /* <DEDUP_REMOVED lines=35> */
[----:B------:R-:W-:-:S02]  /*10700*/  IMAD R64, R147, UR5, RZ ;  /* 0x0000000593407c24 */ /* 0x000fc4000f8e02ff */
        /* <DEDUP_REMOVED lines=9> */
[----:B------:R-:W-:Y:S02]  /*107a0*/  LEA R12, P4, R58, R4, 0x2 ;  /* 0x000000043a0c7211 */ /* 0x000fe400078810ff */
[----:B-1----:R-:W-:Y:S02]  /*107b0*/  MOV R7, R19 ;  /* 0x0000001300077202 */ /* 0x002fe40000000f00 */
        /* <DEDUP_REMOVED lines=37> */
[----:B------:R-:W-:Y:S02]  /*10a10*/  IMAD R36, R150, UR5, RZ ;  /* 0x0000000596247c24 */ /* 0x000fe4000f8e02ff */
[----:B------:R-:W-:Y:S02]  /*10a20*/  IMAD R34, R136, UR5, RZ ;  /* 0x0000000588227c24 */ /* 0x000fe4000f8e02ff */
        /* <DEDUP_REMOVED lines=56> */
[----:B------:R-:W-:Y:S02]  /*10db0*/  IMAD R43, R149, UR5, RZ ;  /* 0x00000005952b7c24 */ /* 0x000fe4000f8e02ff */
        /* <DEDUP_REMOVED lines=165> */
[-C--:B------:R-:W-:Y:S02]  /*11810*/  LEA R16, P2, R116, R4.reuse, 0x2 ;  /* 0x0000000474107211 */ /* 0x080fe400078410ff */
[----:B-1----:R-:W-:Y:S01]  /*11820*/  LEA R6, P0, R19, R4, 0x2 ;  /* 0x0000000413067211 */ /* 0x002fe200078010ff */
[----:B------:R-:W-:Y:S01]  /*11830*/  IMAD.MOV.U32 R7, RZ, RZ, R19 ;  /* 0x000000ffff077224 */ /* 0x000fe200078e0013 */
[----:B------:R-:W-:-:S05]  /*11840*/  LEA.HI.X.SX32 R19, R117, R24, 0x2, P1 ;  /* 0x0000001875137211 */ /* 0x000fca00008f16ff */
[----:B------:R1:W-:Y:S01]  /*11850*/  STL.64 [R1+0x2a0], R18 ;  /* 0x0002a01201007387 */ /* 0x0003e20000100a00 */
[-C--:B------:R-:W-:Y:S01]  /*11860*/  LEA R14, P3, R115, R4.reuse, 0x2 ;  /* 0x00000004730e7211 */ /* 0x080fe200078610ff */
[----:B------:R-:W-:Y:S02]  /*11870*/  IMAD R143, R143, UR5, RZ ;  /* 0x000000058f8f7c24 */ /* 0x000fe4000f8e02ff */
[----:B------:R-:W-:Y:S01]  /*11880*/  IMAD R131, R131, UR5, RZ ;  /* 0x0000000583837c24 */ /* 0x000fe2000f8e02ff */
[----:B-1----:R-:W-:Y:S01]  /*11890*/  LEA R18, P1, R17, R4, 0x2 ;  /* 0x0000000411127211 */ /* 0x002fe200078210ff */
[----:B------:R-:W-:Y:S01]  /*118a0*/  IMAD.MOV.U32 R19, RZ, RZ, R17 ;  /* 0x000000ffff137224 */ /* 0x000fe200078e0011 */
[----:B------:R-:W-:-:S05]  /*118b0*/  LEA.HI.X.SX32 R17, R116, R24, 0x2, P2 ;  /* 0x0000001874117211 */ /* 0x000fca00010f16ff */
[----:B------:R1:W-:Y:S01]  /*118c0*/  STL.64 [R1+0x2e0], R16 ;  /* 0x0002e01001007387 */ /* 0x0003e20000100a00 */
[-C--:B------:R-:W-:Y:S02]  /*118d0*/  LEA R12, P4, R114, R4.reuse, 0x2 ;  /* 0x00000004720c7211 */ /* 0x080fe400078810ff */
[-C--:B------:R-:W-:Y:S02]  /*118e0*/  LEA R10, P5, R143, R4.reuse, 0x2 ;  /* 0x000000048f0a7211 */ /* 0x080fe400078a10ff */
[-C--:B------:R-:W-:Y:S02]  /*118f0*/  LEA R8, P6, R131, R4.reuse, 0x2 ;  /* 0x0000000483087211 */ /* 0x080fe400078c10ff */
[----:B-1----:R-:W-:Y:S01]  /*11900*/  LEA R16, P2, R15, R4, 0x2 ;  /* 0x000000040f107211 */ /* 0x002fe200078410ff */
[----:B------:R-:W-:Y:S01]  /*11910*/  IMAD.MOV.U32 R17, RZ, RZ, R15 ;  /* 0x000000ffff117224 */ /* 0x000fe200078e000f */
[-C--:B------:R-:W-:Y:S02]  /*11920*/  LEA.HI.X.SX32 R15, R115, R24.reuse, 0x2, P3 ;  /* 0x00000018730f7211 */ /* 0x080fe400018f16ff */
[----:B------:R-:W-:-:S03]  /*11930*/  LEA.HI.X.SX32 R11, R143, R24, 0x2, P5 ;  /* 0x000000188f0b7211 */ /* 0x000fc600028f16ff */
[----:B------:R1:W-:Y:S01]  /*11940*/  STL.64 [R1+0x320], R14 ;  /* 0x0003200e01007387 */ /* 0x0003e20000100a00 */
[-C--:B------:R-:W-:Y:S02]  /*11950*/  LEA.HI.X.SX32 R9, R131, R24.reuse, 0x2, P6 ;  /* 0x0000001883097211 */ /* 0x080fe400030f16ff */
[-C--:B------:R-:W-:Y:S02]  /*11960*/  LEA.HI.X.SX32 R7, R7, R24.reuse, 0x2, P0 ;  /* 0x0000001807077211 */ /* 0x080fe400000f16ff */
[----:B------:R-:W-:Y:S02]  /*11970*/  LEA.HI.X.SX32 R19, R19, R24, 0x2, P1 ;  /* 0x0000001813137211 */ /* 0x000fe400008f16ff */
[----:B-1----:R-:W-:Y:S01]  /*11980*/  LEA R14, P3, R13, R4, 0x2 ;  /* 0x000000040d0e7211 */ /* 0x002fe200078610ff */
[----:B------:R-:W-:Y:S01]  /*11990*/  IMAD.MOV.U32 R15, RZ, RZ, R13 ;  /* 0x000000ffff0f7224 */ /* 0x000fe200078e000d */
[-C--:B------:R-:W-:Y:S02]  /*119a0*/  LEA.HI.X.SX32 R13, R114, R24.reuse, 0x2, P4 ;  /* 0x00000018720d7211 */ /* 0x080fe400020f16ff */
[----:B------:R-:W-:-:S03]  /*119b0*/  LEA.HI.X.SX32 R17, R17, R24, 0x2, P2 ;  /* 0x0000001811117211 */ /* 0x000fc600010f16ff */
[----:B------:R1:W-:Y:S01]  /*119c0*/  STL.64 [R1+0x360], R12 ;  /* 0x0003600c01007387 */ /* 0x0003e20000100a00 */
[----:B------:R-:W-:-:S03]  /*119d0*/  LEA.HI.X.SX32 R15, R15, R24, 0x2, P3 ;  /* 0x000000180f0f7211 */ /* 0x000fc600018f16ff */
[----:B------:R4:W-:Y:S04]  /*119e0*/  STL.64 [R1+0x3a0], R10 ;  /* 0x0003a00a01007387 */ /* 0x0009e80000100a00 */
[----:B------:R2:W-:Y:S01]  /*119f0*/  STL.64 [R1+0x3e0], R8 ;  /* 0x0003e00801007387 */ /* 0x0005e20000100a00 */
[----:B-1----:R-:W-:-:S03]  /*11a00*/  LEA R12, P4, R252, R4, 0x2 ;  /* 0x00000004fc0c7211 */ /* 0x002fc600078810ff */
[----:B------:R1:W-:Y:S01]  /*11a10*/  STL.64 [R1+0x68], R6 ;  /* 0x0000680601007387 */ /* 0x0003e20000100a00 */
[----:B----4-:R-:W-:-:S03]  /*11a20*/  LEA R10, P5, R140, R4, 0x2 ;  /* 0x000000048c0a7211 */ /* 0x010fc600078a10ff */
[----:B------:R4:W-:Y:S01]  /*11a30*/  STL.64 [R1+0xa8], R18 ;  /* 0x0000a81201007387 */ /* 0x0009e20000100a00 */
[----:B------:R-:W-:Y:S02]  /*11a40*/  LEA.HI.X.SX32 R13, R252, R24, 0x2, P4 ;  /* 0x00000018fc0d7211 */ /* 0x000fe400020f16ff */
[----:B--2---:R-:W-:Y:S01]  /*11a50*/  LEA R8, P6, R138, R4, 0x2 ;  /* 0x000000048a087211 */ /* 0x004fe200078c10ff */
[----:B------:R2:W-:Y:S01]  /*11a60*/  STL.64 [R1+0xe8], R16 ;  /* 0x0000e81001007387 */ /* 0x0005e20000100a00 */
[----:B------:R-:W-:Y:S02]  /*11a70*/  LEA.HI.X.SX32 R11, R140, R24, 0x2, P5 ;  /* 0x000000188c0b7211 */ /* 0x000fe400028f16ff */
[----:B-1----:R-:W-:Y:S01]  /*11a80*/  LEA R6, P0, R129, R4, 0x2 ;  /* 0x0000000481067211 */ /* 0x002fe200078010ff */
[----:B------:R1:W-:Y:S01]  /*11a90*/  STL.64 [R1+0x128], R14 ;  /* 0x0001280e01007387 */ /* 0x0003e20000100a00 */
[----:B------:R-:W-:Y:S02]  /*11aa0*/  LEA.HI.X.SX32 R9, R138, R24, 0x2, P6 ;  /* 0x000000188a097211 */ /* 0x000fe400030f16ff */
[----:B----4-:R-:W-:-:S02]  /*11ab0*/  LEA R18, P1, R127, R4, 0x2 ;  /* 0x000000047f127211 */ /* 0x010fc400078210ff */
[----:B------:R-:W-:Y:S02]  /*11ac0*/  LEA.HI.X.SX32 R7, R129, R24, 0x2, P0 ;  /* 0x0000001881077211 */ /* 0x000fe400000f16ff */
[----:B--2---:R-:W-:Y:S01]  /*11ad0*/  LEA R16, P2, R125, R4, 0x2 ;  /* 0x000000047d107211 */ /* 0x004fe200078410ff */
[----:B------:R-:W-:Y:S01]  /*11ae0*/  IMAD R142, R142, UR5, RZ ;  /* 0x000000058e8e7c24 */ /* 0x000fe2000f8e02ff */
[----:B------:R-:W-:Y:S01]  /*11af0*/  LEA.HI.X.SX32 R19, R127, R24, 0x2, P1 ;  /* 0x000000187f137211 */ /* 0x000fe200008f16ff */
[----:B------:R2:W-:Y:S01]  /*11b00*/  STL.64 [R1+0x168], R12 ;  /* 0x0001680c01007387 */ /* 0x0005e20000100a00 */
[----:B-1----:R-:W-:Y:S01]  /*11b10*/  LEA R14, P3, R123, R4, 0x2 ;  /* 0x000000047b0e7211 */ /* 0x002fe200078610ff */
[----:B------:R-:W-:Y:S02]  /*11b20*/  IMAD R132, R132, UR5, RZ ;  /* 0x0000000584847c24 */ /* 0x000fe4000f8e02ff */
[----:B------:R1:W-:Y:S01]  /*11b30*/  STL.64 [R1+0x1a8], R10 ;  /* 0x0001a80a01007387 */ /* 0x0003e20000100a00 */
[----:B------:R-:W-:-:S02]  /*11b40*/  LEA.HI.X.SX32 R17, R125, R24, 0x2, P2 ;  /* 0x000000187d117211 */ /* 0x000fc400010f16ff */
[----:B------:R-:W-:Y:S01]  /*11b50*/  LEA.HI.X.SX32 R15, R123, R24, 0x2, P3 ;  /* 0x000000187b0f7211 */ /* 0x000fe200018f16ff */
[----:B------:R4:W-:Y:S01]  /*11b60*/  STL.64 [R1+0x1e8], R8 ;  /* 0x0001e80801007387 */ /* 0x0009e20000100a00 */
[----:B--2---:R-:W-:-:S03]  /*11b70*/  LEA R12, P4, R120, R4, 0x2 ;  /* 0x00000004780c7211 */ /* 0x004fc600078810ff */
[----:B------:R2:W-:Y:S01]  /*11b80*/  STL.64 [R1+0x228], R6 ;  /* 0x0002280601007387 */ /* 0x0005e20000100a00 */
[----:B-1----:R-:W-:-:S03]  /*11b90*/  LEA R10, P5, R118, R4, 0x2 ;  /* 0x00000004760a7211 */ /* 0x002fc600078a10ff */
[----:B------:R1:W-:Y:S01]  /*11ba0*/  STL.64 [R1+0x268], R18 ;  /* 0x0002681201007387 */ /* 0x0003e20000100a00 */
[----:B------:R-:W-:Y:S02]  /*11bb0*/  LEA.HI.X.SX32 R13, R120, R24, 0x2, P4 ;  /* 0x00000018780d7211 */ /* 0x000fe400020f16ff */
[----:B----4-:R-:W-:Y:S02]  /*11bc0*/  LEA R8, P6, R142, R4, 0x2 ;  /* 0x000000048e087211 */ /* 0x010fe400078c10ff */
[----:B------:R-:W-:Y:S02]  /*11bd0*/  LEA.HI.X.SX32 R11, R118, R24, 0x2, P5 ;  /* 0x00000018760b7211 */ /* 0x000fe400028f16ff */
[----:B--2---:R-:W-:Y:S01]  /*11be0*/  LEA R6, P0, R132, R4, 0x2 ;  /* 0x0000000484067211 */ /* 0x004fe200078010ff */
[----:B-1----:R-:W2:Y:S01]  /*11bf0*/  LDL.LU.64 R18, [R1+0x9e8] ;  /* 0x0009e80001127983 */ /* 0x002ea20000300a00 */
[----:B------:R-:W-:-:S03]  /*11c00*/  LEA.HI.X.SX32 R9, R142, R24, 0x2, P6 ;  /* 0x000000188e097211 */ /* 0x000fc600030f16ff */
[----:B------:R1:W-:Y:S01]  /*11c10*/  STL.64 [R1+0x2a8], R16 ;  /* 0x0002a81001007387 */ /* 0x0003e20000100a00 */
[----:B------:R-:W-:-:S03]  /*11c20*/  LEA.HI.X.SX32 R7, R132, R24, 0x2, P0 ;  /* 0x0000001884077211 */ /* 0x000fc600000f16ff */
[----:B-1----:R-:W4:Y:S04]  /*11c30*/  LDL.LU.64 R16, [R1+0x9e0] ;  /* 0x0009e00001107983 */ /* 0x002f280000300a00 */
[----:B------:R1:W-:Y:S04]  /*11c40*/  STL.64 [R1+0x2e8], R14 ;  /* 0x0002e80e01007387 */ /* 0x0003e80000100a00 */
[----:B-1----:R-:W2:Y:S04]  /*11c50*/  LDL.LU.64 R14, [R1+0x9d8] ;  /* 0x0009d800010e7983 */ /* 0x002ea80000300a00 */
[----:B------:R1:W-:Y:S04]  /*11c60*/  STL.64 [R1+0x328], R12 ;  /* 0x0003280c01007387 */ /* 0x0003e80000100a00 */
[----:B-1----:R-:W4:Y:S04]  /*11c70*/  LDL.LU.64 R12, [R1+0x9d0] ;  /* 0x0009d000010c7983 */ /* 0x002f280000300a00 */
[----:B------:R1:W-:Y:S04]  /*11c80*/  STL.64 [R1+0x368], R10 ;  /* 0x0003680a01007387 */ /* 0x0003e80000100a00 */
[----:B-1----:R-:W2:Y:S04]  /*11c90*/  LDL.LU.64 R10, [R1+0x9c8] ;  /* 0x0009c800010a7983 */ /* 0x002ea80000300a00 */
[----:B------:R1:W-:Y:S04]  /*11ca0*/  STL.64 [R1+0x3a8], R8 ;  /* 0x0003a80801007387 */ /* 0x0003e80000100a00 */
[----:B-1----:R-:W4:Y:S04]  /*11cb0*/  LDL.LU.64 R8, [R1+0x9c0] ;  /* 0x0009c00001087983 */ /* 0x002f280000300a00 */
[----:B------:R1:W-:Y:S04]  /*11cc0*/  STL.64 [R1+0x3e8], R6 ;  /* 0x0003e80601007387 */ /* 0x0003e80000100a00 */
[----:B-1----:R-:W2:Y:S01]  /*11cd0*/  LDL.LU.64 R6, [R1+0x9b8] ;  /* 0x0009b80001067983 */ /* 0x002ea20000300a00 */
[----:B------:R-:W1:Y:S02]  /*11ce0*/  S2R R3, SR_TID.X ;  /* 0x0000000000037919 */ /* 0x000e640000002100 */
[----:B-1----:R-:W-:-:S04]  /*11cf0*/  SHF.R.U32.HI R3, RZ, 0x6, R3 ;  /* 0x00000006ff037819 */ /* 0x002fc80000011603 */
[----:B------:R-:W-:Y:S01]  /*11d00*/  SGXT.U32 R3, R3, 0x1 ;  /* 0x000000010303781a */ /* 0x000fe20000000000 */
[----:B------:R1:W-:Y:S01]  /*11d10*/  STL [R1+0xb20], R220 ;  /* 0x000b20dc01007387 */ /* 0x0003e20000100800 */
[----:B------:R-:W-:Y:S01]  /*11d20*/  ULDC UR24, c[0x0][0x230] ;  /* 0x00008c0000187ab9 */ /* 0x000fe20000000800 */
        /* <DEDUP_REMOVED lines=8> */
[----:B-1----:R-:W3:Y:S01]  /*11db0*/  LDL.LU R220, [R1+0x478] ;  /* 0x0004780001dc7983 */ /* 0x002ee20000300800 */
[----:B------:R-:W-:Y:S01]  /*11dc0*/  ULDC UR33, c[0x0][0x240] ;  /* 0x0000900000217ab9 */ /* 0x000fe20000000800 */
[----:B------:R-:W-:Y:S01]  /*11dd0*/  ULDC UR34, c[0x0][0x240] ;  /* 0x0000900000227ab9 */ /* 0x000fe20000000800 */
[----:B------:R-:W-:Y:S01]  /*11de0*/  ULDC UR35, c[0x0][0x240] ;  /* 0x0000900000237ab9 */ /* 0x000fe20000000800 */
[----:B------:R-:W4:Y:S01]  /*11df0*/  LDL.LU R252, [R1+0x490] ;  /* 0x0004900001fc7983 */ /* 0x000f220000300800 */
[----:B------:R-:W-:Y:S01]  /*11e00*/  ULDC UR36, c[0x0][0x240] ;  /* 0x0000900000247ab9 */ /* 0x000fe20000000800 */
[----:B------:R-:W-:Y:S01]  /*11e10*/  ULDC UR37, c[0x0][0x240] ;  /* 0x0000900000257ab9 */ /* 0x000fe20000000800 */
[----:B------:R-:W-:Y:S01]  /*11e20*/  ULDC UR38, c[0x0][0x240] ;  /* 0x0000900000267ab9 */ /* 0x000fe20000000800 */
[----:B------:R-:W-:Y:S01]  /*11e30*/  STL [R1+0xb1c], R221 ;  /* 0x000b1cdd01007387 */ /* 0x000fe20000100800 */
        /* <DEDUP_REMOVED lines=29> */
[----:B-1----:R-:W2:Y:S01]  /*12010*/  LDL.LU R198, [R1+0x564] ;  /* 0x0005640001c67983 */ /* 0x002ea20000300800 */
        /* <DEDUP_REMOVED lines=18> */
[----:B------:R-:W-:-:S03]  /*12140*/  ULDC UR54, c[0x0][0x240] ;  /* 0x0000900000367ab9 */ /* 0x000fc60000000800 */
[----:B------:R-:W3:Y:S04]  /*12150*/  LDL.LU R158, [R1+0x4a4] ;  /* 0x0004a400019e7983 */ /* 0x000ee80000300800 */
[----:B------:R-:W2:Y:S04]  /*12160*/  LDL.LU R159, [R1+0x4c4] ;  /* 0x0004c400019f7983 */ /* 0x000ea80000300800 */
[----:B------:R-:W3:Y:S04]  /*12170*/  LDL.LU R160, [R1+0x52c] ;  /* 0x00052c0001a07983 */ /* 0x000ee80000300800 */
[----:B------:R-:W2:Y:S04]  /*12180*/  LDL.LU R221, [R1+0x544] ;  /* 0x0005440001dd7983 */ /* 0x000ea80000300800 */
[----:B------:R1:W-:Y:S04]  /*12190*/  STL [R1+0xb00], R182 ;  /* 0x000b00b601007387 */ /* 0x0003e80000100800 */
[----:B-1----:R-:W4:Y:S04]  /*121a0*/  LDL.LU R182, [R1+0x4e0] ;  /* 0x0004e00001b67983 */ /* 0x002f280000300800 */
[----:B------:R1:W-:Y:S04]  /*121b0*/  STL [R1+0xafc], R183 ;  /* 0x000afcb701007387 */ /* 0x0003e80000100800 */
[----:B-1----:R-:W3:Y:S04]  /*121c0*/  LDL.LU R183, [R1+0x4e4] ;  /* 0x0004e40001b77983 */ /* 0x002ee80000300800 */
[----:B------:R1:W-:Y:S04]  /*121d0*/  STL [R1+0xaf8], R222 ;  /* 0x000af8de01007387 */ /* 0x0003e80000100800 */
[----:B-1----:R-:W2:Y:S04]  /*121e0*/  LDL.LU R222, [R1+0x4e8] ;  /* 0x0004e80001de7983 */ /* 0x002ea80000300800 */
[----:B------:R1:W-:Y:S04]  /*121f0*/  STL [R1+0xaf4], R223 ;  /* 0x000af4df01007387 */ /* 0x0003e80000100800 */
[----:B-1----:R-:W2:Y:S04]  /*12200*/  LDL.LU R223, [R1+0x4ec] ;  /* 0x0004ec0001df7983 */ /* 0x002ea80000300800 */
[----:B------:R1:W-:Y:S04]  /*12210*/  STL [R1+0xaf0], R164 ;  /* 0x000af0a401007387 */ /* 0x0003e80000100800 */
[----:B-1----:R-:W2:Y:S04]  /*12220*/  LDL.LU R164, [R1+0x4f0] ;  /* 0x0004f00001a47983 */ /* 0x002ea80000300800 */
[----:B------:R1:W-:Y:S04]  /*12230*/  STL.64 [R1+0xae8], R224 ;  /* 0x000ae8e001007387 */ /* 0x0003e80000100a00 */
[----:B-1----:R-:W2:Y:S04]  /*12240*/  LDL.LU R224, [R1+0x4f8] ;  /* 0x0004f80001e07983 */ /* 0x002ea80000300800 */
[----:B------:R-:W2:Y:S04]  /*12250*/  LDL.LU R225, [R1+0x4f4] ;  /* 0x0004f40001e17983 */ /* 0x000ea80000300800 */
[----:B------:R1:W-:Y:S04]  /*12260*/  STL.64 [R1+0xae0], R162 ;  /* 0x000ae0a201007387 */ /* 0x0003e80000100a00 */
[----:B-1----:R-:W2:Y:S04]  /*12270*/  LDL.LU R162, [R1+0x500] ;  /* 0x0005000001a27983 */ /* 0x002ea80000300800 */
[----:B------:R-:W2:Y:S04]  /*12280*/  LDL.LU R163, [R1+0x4fc] ;  /* 0x0004fc0001a37983 */ /* 0x000ea80000300800 */
[----:B------:R1:W-:Y:S04]  /*12290*/  STL [R1+0xad8], R165 ;  /* 0x000ad8a501007387 */ /* 0x0003e80000100800 */
[----:B-1----:R-:W2:Y:S04]  /*122a0*/  LDL.LU R165, [R1+0x504] ;  /* 0x0005040001a57983 */ /* 0x002ea80000300800 */
        /* <DEDUP_REMOVED lines=11> */
[----:B------:R1:W-:Y:S04]  /*12360*/  STL.64 [R1+0xab0], R228 ;  /* 0x000ab0e401007387 */ /* 0x0003e80000100a00 */
[----:B-1----:R-:W2:Y:S04]  /*12370*/  LDL.LU R228, [R1+0x528] ;  /* 0x0005280001e47983 */ /* 0x002ea80000300800 */
[----:B------:R-:W2:Y:S04]  /*12380*/  LDL.LU R229, [R1+0x524] ;  /* 0x0005240001e57983 */ /* 0x000ea80000300800 */
[----:B------:R1:W-:Y:S01]  /*12390*/  STL.64 [R1+0x9b8], R246 ;  /* 0x0009b8f601007387 */ /* 0x0003e20000100a00 */
[----:B----4-:R-:W-:-:S03]  /*123a0*/  IMAD R40, R182, UR5, RZ ;  /* 0x00000005b6287c24 */ /* 0x010fc6000f8e02ff */
[----:B------:R-:W4:Y:S01]  /*123b0*/  LDL.LU R182, [R1+0x578] ;  /* 0x0005780001b67983 */ /* 0x000f220000300800 */
[----:B---3--:R-:W-:-:S03]  /*123c0*/  IMAD R37, R183, UR5, RZ ;  /* 0x00000005b7257c24 */ /* 0x008fc6000f8e02ff */
[----:B------:R-:W3:Y:S01]  /*123d0*/  LDL.LU R183, [R1+0x4dc] ;  /* 0x0004dc0001b77983 */ /* 0x000ee20000300800 */
[----:B--2---:R-:W-:Y:S02]  /*123e0*/  IMAD R34, R222, UR5, RZ ;  /* 0x00000005de227c24 */ /* 0x004fe4000f8e02ff */
        /* <DEDUP_REMOVED lines=16> */
[----:B----4-:R-:W-:Y:S01]  /*124f0*/  IMAD R29, R182, UR5, RZ ;  /* 0x00000005b61d7c24 */ /* 0x010fe2000f8e02ff */
[----:B------:R-:W2:Y:S01]  /*12500*/  S2R R224, SR_TID.X ;  /* 0x0000000000e07919 */ /* 0x000ea20000002100 */
[----:B------:R-:W-:Y:S01]  /*12510*/  IMAD.MOV.U32 R182, RZ, RZ, R161 ;  /* 0x000000ffffb67224 */ /* 0x000fe200078e00a1 */
[----:B------:R-:W-:Y:S01]  /*12520*/  ULDC UR5, c[0x0][0x240] ;  /* 0x0000900000057ab9 */ /* 0x000fe20000000800 */
[----:B------:R-:W-:-:S02]  /*12530*/  IMAD.MOV.U32 R161, RZ, RZ, R221 ;  /* 0x000000ffffa17224 */ /* 0x000fc400078e00dd */
[----:B------:R-:W4:Y:S04]  /*12540*/  LDL.LU R221, [R1+0x4c0] ;  /* 0x0004c00001dd7983 */ /* 0x000f280000300800 */
[----:B------:R-:W4:Y:S04]  /*12550*/  LDL.LU R225, [R1+0x4a8] ;  /* 0x0004a80001e17983 */ /* 0x000f280000300800 */
[----:B------:R-:W4:Y:S01]  /*12560*/  LDL.LU R164, [R1+0x48c] ;  /* 0x00048c0001a47983 */ /* 0x000f220000300800 */
[----:B---3--:R-:W-:Y:S01]  /*12570*/  IMAD R45, R183, UR26, RZ ;  /* 0x0000001ab72d7c24 */ /* 0x008fe2000f8e02ff */
[----:B------:R-:W-:Y:S01]  /*12580*/  ISETP.GE.AND P4, PT, R3, UR23, PT ;  /* 0x0000001703007c0c */ /* 0x000fe2000bf86270 */
[----:B------:R-:W-:Y:S01]  /*12590*/  ULDC UR26, c[0x0][0x240] ;  /* 0x00009000001a7ab9 */ /* 0x000fe20000000800 */
[----:B------:R-:W3:Y:S01]  /*125a0*/  LDL.LU R223, [R1+0x474] ;  /* 0x0004740001df7983 */ /* 0x000ee20000300800 */
[----:B------:R-:W-:-:S03]  /*125b0*/  ULDC UR23, c[0x0][0x240] ;  /* 0x0000900000177ab9 */ /* 0x000fc60000000800 */
[----:B------:R-:W3:Y:S01]  /*125c0*/  LDL.LU R163, [R1+0x460] ;  /* 0x0004600001a37983 */ /* 0x000ee20000300800 */
[--C-:B--2---:R-:W-:Y:S02]  /*125d0*/  SHF.R.U32.HI R222, RZ, 0x6, R224.reuse ;  /* 0x00000006ffde7819 */ /* 0x104fe400000116e0 */
[----:B------:R-:W-:Y:S02]  /*125e0*/  SHF.R.U32.HI R224, RZ, 0x6, R224 ;  /* 0x00000006ffe07819 */ /* 0x000fe400000116e0 */
[----:B------:R-:W-:Y:S02]  /*125f0*/  SGXT.U32 R222, R222, 0x1 ;  /* 0x00000001dede781a */ /* 0x000fe40000000000 */
[----:B------:R-:W-:Y:S02]  /*12600*/  SGXT.U32 R224, R224, 0x1 ;  /* 0x00000001e0e0781a */ /* 0x000fe40000000000 */
[----:B------:R-:W-:Y:S02]  /*12610*/  LOP3.LUT R222, R222, 0x2, RZ, 0xfc, !PT ;  /* 0x00000002dede7812 */ /* 0x000fe400078efcff */
[----:B------:R-:W-:-:S02]  /*12620*/  LOP3.LUT R224, R224, 0x20, RZ, 0xfc, !PT ;  /* 0x00000020e0e07812 */ /* 0x000fc400078efcff */
[----:B------:R-:W-:Y:S01]  /*12630*/  ISETP.GE.AND P0, PT, R222, UR24, PT ;  /* 0x00000018de007c0c */ /* 0x000fe2000bf06270 */
[----:B------:R-:W-:Y:S01]  /*12640*/  ULDC UR24, c[0x0][0x240] ;  /* 0x0000900000187ab9 */ /* 0x000fe20000000800 */
[----:B------:R-:W2:Y:S01]  /*12650*/  LDL.LU R222, [R1+0x44c] ;  /* 0x00044c0001de7983 */ /* 0x000ea20000300800 */
[----:B------:R-:W-:Y:S01]  /*12660*/  ISETP.GE.AND P1, PT, R224, UR25, PT ;  /* 0x00000019e0007c0c */ /* 0x000fe2000bf26270 */
[----:B------:R-:W-:Y:S02]  /*12670*/  ULDC UR25, c[0x0][0x240] ;  /* 0x0000900000197ab9 */ /* 0x000fe40000000800 */
[----:B------:R-:W2:Y:S04]  /*12680*/  LDL.LU R224, [R1+0x43c] ;  /* 0x00043c0001e07983 */ /* 0x000ea80000300800 */
[----:B------:R-:W2:Y:S01]  /*12690*/  LDL.LU R183, [R1+0x42c] ;  /* 0x00042c0001b77983 */ /* 0x000ea20000300800 */
[----:B----4-:R-:W-:Y:S01]  /*126a0*/  IMAD R46, R221, UR27, RZ ;  /* 0x0000001bdd2e7c24 */ /* 0x010fe2000f8e02ff */
[----:B------:R-:W-:-:S02]  /*126b0*/  ULDC UR27, c[0x0][0x240] ;  /* 0x00009000001b7ab9 */ /* 0x000fc40000000800 */
[----:B------:R-:W4:Y:S01]  /*126c0*/  LDL.LU R221, [R1+0x420] ;  /* 0x0004200001dd7983 */ /* 0x000f220000300800 */
[----:B------:R-:W-:Y:S01]  /*126d0*/  IMAD R47, R225, UR28, RZ ;  /* 0x0000001ce12f7c24 */ /* 0x000fe2000f8e02ff */
[----:B------:R-:W-:Y:S02]  /*126e0*/  ULDC UR28, c[0x0][0x240] ;  /* 0x00009000001c7ab9 */ /* 0x000fe40000000800 */
[----:B------:R-:W4:Y:S01]  /*126f0*/  LDL.LU R225, [R1+0x414] ;  /* 0x0004140001e17983 */ /* 0x000f220000300800 */
[----:B------:R-:W-:Y:S01]  /*12700*/  IMAD R48, R164, UR29, RZ ;  /* 0x0000001da4307c24 */ /* 0x000fe2000f8e02ff */
[----:B------:R-:W-:Y:S02]  /*12710*/  ULDC UR29, c[0x0][0x240] ;  /* 0x00009000001d7ab9 */ /* 0x000fe40000000800 */
[----:B------:R-:W4:Y:S01]  /*12720*/  LDL.LU R164, [R1+0x40c] ;  /* 0x00040c0001a47983 */ /* 0x000f220000300800 */
[----:B---3--:R-:W-:Y:S01]  /*12730*/  IMAD R49, R223, UR30, RZ ;  /* 0x0000001edf317c24 */ /* 0x008fe2000f8e02ff */
[----:B------:R-:W-:-:S02]  /*12740*/  ULDC UR30, c[0x0][0x240] ;  /* 0x00009000001e7ab9 */ /* 0x000fc40000000800 */
[----:B------:R-:W3:Y:S01]  /*12750*/  LDL.LU R223, [R1+0x404] ;  /* 0x0004040001df7983 */ /* 0x000ee20000300800 */
[----:B------:R-:W-:Y:S01]  /*12760*/  IMAD R50, R163, UR31, RZ ;  /* 0x0000001fa3327c24 */ /* 0x000fe2000f8e02ff */
[----:B------:R-:W-:Y:S02]  /*12770*/  ULDC UR31, c[0x0][0x240] ;  /* 0x00009000001f7ab9 */ /* 0x000fe40000000800 */
[----:B------:R-:W3:Y:S01]  /*12780*/  LDL.LU R163, [R1+0x400] ;  /* 0x0004000001a37983 */ /* 0x000ee20000300800 */
[----:B--2---:R-:W-:Y:S01]  /*12790*/  IMAD R51, R222, UR32, RZ ;  /* 0x00000020de337c24 */ /* 0x004fe2000f8e02ff */
[----:B------:R-:W-:Y:S02]  /*127a0*/  ULDC UR32, c[0x0][0x240] ;  /* 0x0000900000207ab9 */ /* 0x000fe40000000800 */
[----:B------:R-:W2:Y:S01]  /*127b0*/  LDL.LU R222, [R1+0x55c] ;  /* 0x00055c0001de7983 */ /* 0x000ea20000300800 */
[----:B------:R-:W-:Y:S01]  /*127c0*/  IMAD R52, R224, UR33, RZ ;  /* 0x00000021e0347c24 */ /* 0x000fe2000f8e02ff */
[----:B------:R-:W-:-:S02]  /*127d0*/  ULDC UR33, c[0x0][0x240] ;  /* 0x0000900000217ab9 */ /* 0x000fc40000000800 */
[----:B------:R-:W2:Y:S01]  /*127e0*/  LDL.LU R224, [R1+0x540] ;  /* 0x0005400001e07983 */ /* 0x000ea20000300800 */
[----:B------:R-:W-:Y:S01]  /*127f0*/  IMAD R53, R183, UR34, RZ ;  /* 0x00000022b7357c24 */ /* 0x000fe2000f8e02ff */
[----:B------:R-:W-:Y:S02]  /*12800*/  ULDC UR34, c[0x0][0x240] ;  /* 0x0000900000227ab9 */ /* 0x000fe40000000800 */
[----:B------:R-:W2:Y:S01]  /*12810*/  LDL.LU R183, [R1+0x4d8] ;  /* 0x0004d80001b77983 */ /* 0x000ea20000300800 */
[----:B----4-:R-:W-:Y:S01]  /*12820*/  IMAD R54, R221, UR35, RZ ;  /* 0x00000023dd367c24 */ /* 0x010fe2000f8e02ff */
[----:B------:R-:W-:Y:S02]  /*12830*/  ULDC UR35, c[0x0][0x240] ;  /* 0x0000900000237ab9 */ /* 0x000fe40000000800 */
[----:B------:R-:W4:Y:S01]  /*12840*/  LDL.LU R221, [R1+0x4bc] ;  /* 0x0004bc0001dd7983 */ /* 0x000f220000300800 */
[----:B------:R-:W-:Y:S01]  /*12850*/  IMAD R55, R225, UR36, RZ ;  /* 0x00000024e1377c24 */ /* 0x000fe2000f8e02ff */
[----:B------:R-:W-:-:S02]  /*12860*/  ULDC UR36, c[0x0][0x240] ;  /* 0x0000900000247ab9 */ /* 0x000fc40000000800 */
[----:B------:R-:W4:Y:S01]  /*12870*/  LDL.LU R225, [R1+0x4a0] ;  /* 0x0004a00001e17983 */ /* 0x000f220000300800 */
[----:B------:R-:W-:Y:S01]  /*12880*/  IMAD R56, R164, UR37, RZ ;  /* 0x00000025a4387c24 */ /* 0x000fe2000f8e02ff */
[----:B------:R-:W-:Y:S02]  /*12890*/  ULDC UR37, c[0x0][0x240] ;  /* 0x0000900000257ab9 */ /* 0x000fe40000000800 */
[----:B------:R-:W4:Y:S01]  /*128a0*/  LDL.LU R164, [R1+0x488] ;  /* 0x0004880001a47983 */ /* 0x000f220000300800 */
[----:B---3--:R-:W-:Y:S01]  /*128b0*/  IMAD R57, R223, UR38, RZ ;  /* 0x00000026df397c24 */ /* 0x008fe2000f8e02ff */
[----:B------:R-:W-:Y:S02]  /*128c0*/  ULDC UR38, c[0x0][0x240] ;  /* 0x0000900000267ab9 */ /* 0x000fe40000000800 */
[----:B------:R-:W3:Y:S01]  /*128d0*/  LDL.LU R223, [R1+0x470] ;  /* 0x0004700001df7983 */ /* 0x000ee20000300800 */
[----:B------:R-:W-:Y:S01]  /*128e0*/  IMAD R58, R163, UR39, RZ ;  /* 0x00000027a33a7c24 */ /* 0x000fe2000f8e02ff */
[----:B------:R-:W-:-:S02]  /*128f0*/  ULDC UR39, c[0x0][0x240] ;  /* 0x0000900000277ab9 */ /* 0x000fc40000000800 */
[----:B------:R-:W3:Y:S01]  /*12900*/  LDL.LU R163, [R1+0x45c] ;  /* 0x00045c0001a37983 */ /* 0x000ee20000300800 */
[----:B--2---:R-:W-:Y:S01]  /*12910*/  IMAD R59, R222, UR40, RZ ;  /* 0x00000028de3b7c24 */ /* 0x004fe2000f8e02ff */
[----:B------:R-:W-:Y:S02]  /*12920*/  ULDC UR40, c[0x0][0x240] ;  /* 0x0000900000287ab9 */ /* 0x000fe40000000800 */
[----:B------:R-:W2:Y:S01]  /*12930*/  LDL.LU R222, [R1+0x448] ;  /* 0x0004480001de7983 */ /* 0x000ea20000300800 */
[----:B------:R-:W-:Y:S01]  /*12940*/  IMAD R60, R224, UR41, RZ ;  /* 0x00000029e03c7c24 */ /* 0x000fe2000f8e02ff */
[----:B------:R-:W-:Y:S02]  /*12950*/  ULDC UR41, c[0x0][0x240] ;  /* 0x0000900000297ab9 */ /* 0x000fe40000000800 */
[----:B------:R-:W2:Y:S01]  /*12960*/  LDL.LU R224, [R1+0x438] ;  /* 0x0004380001e07983 */ /* 0x000ea20000300800 */
[----:B------:R-:W-:Y:S01]  /*12970*/  IMAD R61, R183, UR42, RZ ;  /* 0x0000002ab73d7c24 */ /* 0x000fe2000f8e02ff */
[----:B------:R-:W-:-:S02]  /*12980*/  ULDC UR42, c[0x0][0x240] ;  /* 0x00009000002a7ab9 */ /* 0x000fc40000000800 */
[----:B------:R-:W2:Y:S01]  /*12990*/  LDL.LU R183, [R1+0x428] ;  /* 0x0004280001b77983 */ /* 0x000ea20000300800 */
[----:B----4-:R-:W-:Y:S01]  /*129a0*/  IMAD R62, R221, UR43, RZ ;  /* 0x0000002bdd3e7c24 */ /* 0x010fe2000f8e02ff */
[----:B------:R-:W-:Y:S02]  /*129b0*/  ULDC UR43, c[0x0][0x240] ;  /* 0x00009000002b7ab9 */ /* 0x000fe40000000800 */
[----:B------:R-:W4:Y:S01]  /*129c0*/  LDL.LU R221, [R1+0x41c] ;  /* 0x00041c0001dd7983 */ /* 0x000f220000300800 */
[----:B------:R-:W-:Y:S01]  /*129d0*/  IMAD R63, R225, UR44, RZ ;  /* 0x0000002ce13f7c24 */ /* 0x000fe2000f8e02ff */
[----:B------:R-:W-:Y:S02]  /*129e0*/  ULDC UR44, c[0x0][0x240] ;  /* 0x00009000002c7ab9 */ /* 0x000fe40000000800 */
[----:B------:R-:W4:Y:S01]  /*129f0*/  LDL.LU R225, [R1+0x410] ;  /* 0x0004100001e17983 */ /* 0x000f220000300800 */
[----:B------:R-:W-:Y:S01]  /*12a00*/  IMAD R64, R164, UR45, RZ ;  /* 0x0000002da4407c24 */ /* 0x000fe2000f8e02ff */
[----:B------:R-:W-:-:S02]  /*12a10*/  ULDC UR45, c[0x0][0x240] ;  /* 0x00009000002d7ab9 */ /* 0x000fc40000000800 */
[----:B------:R-:W4:Y:S01]  /*12a20*/  LDL.LU R164, [R1+0x408] ;  /* 0x0004080001a47983 */ /* 0x000f220000300800 */
[----:B---3--:R-:W-:Y:S01]  /*12a30*/  IMAD R65, R223, UR46, RZ ;  /* 0x0000002edf417c24 */ /* 0x008fe2000f8e02ff */
        /* <DEDUP_REMOVED lines=28> */
[----:B------:R-:W2:Y:S04]  /*12c00*/  LDL.LU R222, [R1+0x458] ;  /* 0x0004580001de7983 */ /* 0x000ea80000300800 */
        /* <DEDUP_REMOVED lines=8> */
[----:B------:R-:W-:Y:S01]  /*12c90*/  ULDC UR57, c[0x0][0x240] ;  /* 0x0000900000397ab9 */ /* 0x000fe20000000800 */
[----:B------:R-:W-:Y:S01]  /*12ca0*/  IMAD R78, R225, UR60, RZ ;  /* 0x0000003ce14e7c24 */ /* 0x000fe2000f8e02ff */
[----:B------:R-:W4:Y:S01]  /*12cb0*/  LDL.LU R224, [R1+0x418] ;  /* 0x0004180001e07983 */ /* 0x000f220000300800 */
[----:B------:R-:W-:Y:S01]  /*12cc0*/  IMAD R127, R252, UR53, RZ ;  /* 0x00000035fc7f7c24 */ /* 0x000fe2000f8e02ff */
[----:B------:R-:W-:Y:S01]  /*12cd0*/  ULDC UR60, c[0x0][0x240] ;  /* 0x00009000003c7ab9 */ /* 0x000fe20000000800 */
[----:B------:R-:W-:Y:S01]  /*12ce0*/  IMAD R79, R164, UR61, RZ ;  /* 0x0000003da44f7c24 */ /* 0x000fe2000f8e02ff */
[----:B------:R-:W4:Y:S01]  /*12cf0*/  LDL.LU R225, [R1+0x5b8] ;  /* 0x0005b80001e17983 */ /* 0x000f220000300800 */
[----:B------:R-:W-:-:S03]  /*12d00*/  ULDC UR61, c[0x0][0x240] ;  /* 0x00009000003d7ab9 */ /* 0x000fc60000000800 */
        /* <DEDUP_REMOVED lines=30> */
[----:B------:R-:W3:Y:S04]  /*12ef0*/  LDL.LU R224, [R1+0x454] ;  /* 0x0004540001e07983 */ /* 0x000ee80000300800 */
[----:B------:R-:W3:Y:S04]  /*12f00*/  LDL.LU R225, [R1+0x440] ;  /* 0x0004400001e17983 */ /* 0x000ee80000300800 */
[----:B------:R-:W3:Y:S04]  /*12f10*/  LDL.LU R164, [R1+0x430] ;  /* 0x0004300001a47983 */ /* 0x000ee80000300800 */
[----:B------:R-:W3:Y:S01]  /*12f20*/  LDL.LU R223, [R1+0x5d8] ;  /* 0x0005d80001df7983 */ /* 0x000ee20000300800 */
[----:B--2---:R-:W-:Y:S01]  /*12f30*/  IMAD R90, R222, UR16, RZ ;  /* 0x00000010de5a7c24 */ /* 0x004fe2000f8e02ff */
        /* <DEDUP_REMOVED lines=9> */
[----:B------:R-:W-:Y:S01]  /*12fd0*/  ULDC UR19, c[0x0][0x240] ;  /* 0x0000900000137ab9 */ /* 0x000fe20000000800 */
[----:B------:R-:W-:Y:S01]  /*12fe0*/  IMAD R94, R197, UR20, RZ ;  /* 0x00000014c55e7c24 */ /* 0x000fe2000f8e02ff */
[----:B------:R-:W-:Y:S01]  /*12ff0*/  ULDC UR20, c[0x0][0x240] ;  /* 0x0000900000147ab9 */ /* 0x000fe20000000800 */
[----:B------:R-:W-:Y:S01]  /*13000*/  IMAD R95, R165, UR21, RZ ;  /* 0x00000015a55f7c24 */ /* 0x000fe2000f8e02ff */
[----:B------:R-:W-:Y:S01]  /*13010*/  ULDC UR21, c[0x0][0x240] ;  /* 0x0000900000157ab9 */ /* 0x000fe20000000800 */
[----:B------:R-:W-:Y:S01]  /*13020*/  IMAD R96, R162, UR22, RZ ;  /* 0x00000016a2607c24 */ /* 0x000fe2000f8e02ff */
[----:B------:R-:W-:Y:S01]  /*13030*/  ULDC UR22, c[0x0][0x240] ;  /* 0x0000900000167ab9 */ /* 0x000fe20000000800 */
[----:B------:R-:W-:-:S02]  /*13040*/  IMAD.MOV.U32 R162, RZ, RZ, R161 ;  /* 0x000000ffffa27224 */ /* 0x000fc400078e00a1 */
[----:B------:R-:W-:Y:S01]  /*13050*/  IMAD R97, R163, UR23, RZ ;  /* 0x00000017a3617c24 */ /* 0x000fe2000f8e02ff */
[----:B------:R-:W-:Y:S01]  /*13060*/  ULDC UR23, c[0x0][0x240] ;  /* 0x0000900000177ab9 */ /* 0x000fe20000000800 */
[----:B------:R-:W-:Y:S02]  /*13070*/  IMAD.MOV.U32 R163, RZ, RZ, R160 ;  /* 0x000000ffffa37224 */ /* 0x000fe400078e00a0 */
[----:B---3--:R-:W-:Y:S01]  /*13080*/  IMAD R98, R224, UR24, RZ ;  /* 0x00000018e0627c24 */ /* 0x008fe2000f8e02ff */
[----:B------:R-:W-:Y:S01]  /*13090*/  ULDC UR24, c[0x0][0x240] ;  /* 0x0000900000187ab9 */ /* 0x000fe20000000800 */
[----:B------:R-:W-:Y:S02]  /*130a0*/  IMAD.MOV.U32 R224, RZ, RZ, R159 ;  /* 0x000000ffffe07224 */ /* 0x000fe400078e009f */
[----:B------:R-:W-:Y:S01]  /*130b0*/  IMAD R99, R225, UR25, RZ ;  /* 0x00000019e1637c24 */ /* 0x000fe2000f8e02ff */
[----:B------:R-:W-:Y:S01]  /*130c0*/  ULDC UR25, c[0x0][0x240] ;  /* 0x0000900000197ab9 */ /* 0x000fe20000000800 */
[----:B------:R-:W-:Y:S01]  /*130d0*/  IMAD R100, R164, UR26, RZ ;  /* 0x0000001aa4647c24 */ /* 0x000fe2000f8e02ff */
[----:B------:R-:W-:Y:S01]  /*130e0*/  ULDC UR26, c[0x0][0x240] ;  /* 0x00009000001a7ab9 */ /* 0x000fe20000000800 */
[----:B------:R-:W-:-:S02]  /*130f0*/  IMAD.MOV.U32 R164, RZ, RZ, R198 ;  /* 0x000000ffffa47224 */ /* 0x000fc400078e00c6 */
[----:B------:R-:W-:Y:S01]  /*13100*/  IMAD R101, R223, UR27, RZ ;  /* 0x0000001bdf657c24 */ /* 0x000fe2000f8e02ff */
[----:B------:R-:W3:Y:S01]  /*13110*/  S2UR UR4, SR_CgaCtaId ;  /* 0x00000000000479c3 */ /* 0x000ee20000008800 */
[----:B------:R-:W-:Y:S01]  /*13120*/  IMAD.MOV.U32 R223, RZ, RZ, R199 ;  /* 0x000000ffffdf7224 */ /* 0x000fe200078e00c7 */
[----:B------:R-:W-:Y:S01]  /*13130*/  ULDC UR27, c[0x0][0x240] ;  /* 0x00009000001b7ab9 */ /* 0x000fe20000000800 */
[----:B--2---:R-:W-:Y:S01]  /*13140*/  IMAD R102, R222, UR28, RZ ;  /* 0x0000001cde667c24 */ /* 0x004fe2000f8e02ff */
[----:B------:R-:W-:Y:S01]  /*13150*/  ULDC UR28, c[0x0][0x240] ;  /* 0x00009000001c7ab9 */ /* 0x000fe20000000800 */
[----:B------:R-:W-:Y:S02]  /*13160*/  IMAD.MOV.U32 R222, RZ, RZ, R182 ;  /* 0x000000ffffde7224 */ /* 0x000fe400078e00b6 */
[----:B------:R-:W-:Y:S02]  /*13170*/  IMAD R103, R183, UR29, RZ ;  /* 0x0000001db7677c24 */ /* 0x000fe4000f8e02ff */
[----:B------:R-:W-:-:S02]  /*13180*/  IMAD.MOV.U32 R225, RZ, RZ, R158 ;  /* 0x000000ffffe17224 */ /* 0x000fc400078e009e */
[----:B----4-:R-:W-:Y:S02]  /*13190*/  IMAD R104, R221, UR30, RZ ;  /* 0x0000001edd687c24 */ /* 0x010fe4000f8e02ff */
[----:B------:R-:W-:Y:S02]  /*131a0*/  IMAD.MOV.U32 R221, RZ, RZ, R220 ;  /* 0x000000ffffdd7224 */ /* 0x000fe400078e00dc */
[----:B------:R-:W2:Y:S04]  /*131b0*/  LDL.LU R220, [R1+0x588] ;  /* 0x0005880001dc7983 */ /* 0x000ea80000300800 */
[----:B------:R-:W4:Y:S04]  /*131c0*/  LDL.LU R3, [R1+0x56c] ;  /* 0x00056c0001037983 */ /* 0x000f280000300800 */
[----:B-1----:R-:W3:Y:S04]  /*131d0*/  LDL.LU R246, [R1+0x54c] ;  /* 0x00054c0001f67983 */ /* 0x002ee80000300800 */
[----:B------:R-:W3:Y:S04]  /*131e0*/  LDL.LU R247, [R1+0x534] ;  /* 0x0005340001f77983 */ /* 0x000ee80000300800 */
        /* <DEDUP_REMOVED lines=17> */
[----:B------:R-:W3:Y:S01]  /*13300*/  LDL.LU R158, [R1+0x4ac] ;  /* 0x0004ac00019e7983 */ /* 0x000ee20000300800 */
[----:B--2---:R-:W-:-:S03]  /*13310*/  IMAD R105, R220, UR31, RZ ;  /* 0x0000001fdc697c24 */ /* 0x004fc6000f8e02ff */
[----:B------:R-:W2:Y:S01]  /*13320*/  LDL.LU R220, [R1+0xb20] ;  /* 0x000b200001dc7983 */ /* 0x000ea20000300800 */
[----:B----4-:R-:W-:Y:S02]  /*13330*/  IMAD R106, R3, UR32, RZ ;  /* 0x00000020036a7c24 */ /* 0x010fe4000f8e02ff */
[----:B------:R-:W-:Y:S02]  /*13340*/  IMAD.MOV.U32 R3, RZ, RZ, R162 ;  /* 0x000000ffff037224 */ /* 0x000fe400078e00a2 */
[----:B---3--:R-:W-:Y:S02]  /*13350*/  IMAD R107, R246, UR33, RZ ;  /* 0x00000021f66b7c24 */ /* 0x008fe4000f8e02ff */
        /* <DEDUP_REMOVED lines=15> */
[----:B------:R-:W3:Y:S04]  /*13450*/  LDL.LU R158, [R1+0x608] ;  /* 0x00060800019e7983 */ /* 0x000ee80000300800 */
[----:B------:R-:W4:Y:S04]  /*13460*/  LDL.LU R159, [R1+0x600] ;  /* 0x00060000019f7983 */ /* 0x000f280000300800 */
[----:B------:R-:W2:Y:S04]  /*13470*/  LDL.LU R160, [R1+0x5f8] ;  /* 0x0005f80001a07983 */ /* 0x000ea80000300800 */
        /* <DEDUP_REMOVED lines=8> */
[----:B------:R-:W2:Y:S01]  /*13500*/  LDL.LU R188, [R1+0x5fc] ;  /* 0x0005fc0001bc7983 */ /* 0x000ea20000300800 */
[----:B------:R-:W-:-:S03]  /*13510*/  IMAD R117, R197, UR43, RZ ;  /* 0x0000002bc5757c24 */ /* 0x000fc6000f8e02ff */
[----:B------:R-:W2:Y:S01]  /*13520*/  LDL.LU R189, [R1+0x5f4] ;  /* 0x0005f40001bd7983 */ /* 0x000ea20000300800 */
[----:B------:R-:W-:-:S03]  /*13530*/  IMAD R118, R165, UR44, RZ ;  /* 0x0000002ca5767c24 */ /* 0x000fc6000f8e02ff */
[----:B------:R-:W2:Y:S01]  /*13540*/  LDL.LU R0, [R1+0x5e8] ;  /* 0x0005e80001007983 */ /* 0x000ea20000300800 */
[----:B------:R-:W-:-:S03]  /*13550*/  IMAD R108, R247, UR34, RZ ;  /* 0x00000022f76c7c24 */ /* 0x000fc6000f8e02ff */
[----:B------:R-:W2:Y:S01]  /*13560*/  LDL.LU R196, [R1+0x5dc] ;  /* 0x0005dc0001c47983 */ /* 0x000ea20000300800 */
[----:B------:R-:W-:-:S03]  /*13570*/  IMAD.MOV.U32 R246, RZ, RZ, R163 ;  /* 0x000000fffff67224 */ /* 0x000fc600078e00a3 */
[----:B------:R-:W2:Y:S01]  /*13580*/  LDL.LU R197, [R1+0x5cc] ;  /* 0x0005cc0001c57983 */ /* 0x000ea20000300800 */
[----:B------:R-:W-:-:S03]  /*13590*/  IMAD R109, R228, UR35, RZ ;  /* 0x00000023e46d7c24 */ /* 0x000fc6000f8e02ff */
[----:B------:R-:W2:Y:S01]  /*135a0*/  LDL.LU R165, [R1+0x5bc] ;  /* 0x0005bc0001a57983 */ /* 0x000ea20000300800 */
[----:B------:R-:W-:-:S03]  /*135b0*/  IMAD.MOV.U32 R247, RZ, RZ, R224 ;  /* 0x000000fffff77224 */ /* 0x000fc600078e00e0 */
[----:B------:R-:W2:Y:S01]  /*135c0*/  LDL.LU R162, [R1+0x5a8] ;  /* 0x0005a80001a27983 */ /* 0x000ea20000300800 */
[----:B------:R-:W-:-:S03]  /*135d0*/  IMAD.MOV.U32 R228, RZ, RZ, R225 ;  /* 0x000000ffffe47224 */ /* 0x000fc600078e00e1 */
[----:B------:R-:W2:Y:S04]  /*135e0*/  LDL.LU R163, [R1+0x594] ;  /* 0x0005940001a37983 */ /* 0x000ea80000300800 */
[----:B------:R-:W2:Y:S04]  /*135f0*/  LDL.LU R224, [R1+0x57c] ;  /* 0x00057c0001e07983 */ /* 0x000ea80000300800 */
[----:B------:R-:W2:Y:S01]  /*13600*/  LDL.LU R225, [R1+0x560] ;  /* 0x0005600001e17983 */ /* 0x000ea20000300800 */
[----:B------:R-:W-:-:S03]  /*13610*/  IMAD R128, R221, UR54, RZ ;  /* 0x00000036dd807c24 */ /* 0x000fc6000f8e02ff */
[----:B------:R-:W2:Y:S04]  /*13620*/  LDL.LU R252, [R1+0x550] ;  /* 0x0005500001fc7983 */ /* 0x000ea80000300800 */
[----:B------:R-:W2:Y:S01]  /*13630*/  LDL.LU R221, [R1+0xb1c] ;  /* 0x000b1c0001dd7983 */ /* 0x000ea20000300800 */
[----:B------:R-:W-:Y:S01]  /*13640*/  IMAD R137, R222, UR6, RZ ;  /* 0x00000006de897c24 */ /* 0x000fe2000f8e02ff */
[----:B------:R-:W-:Y:S01]  /*13650*/  ULDC UR6, c[0x0][0x230] ;  /* 0x00008c0000067ab9 */ /* 0x000fe20000000800 */
[----:B------:R-:W-:Y:S01]  /*13660*/  IMAD R138, R223, UR7, RZ ;  /* 0x00000007df8a7c24 */ /* 0x000fe2000f8e02ff */
[----:B------:R-:W-:Y:S01]  /*13670*/  ULDC UR7, c[0x0][0x230] ;  /* 0x00008c0000077ab9 */ /* 0x000fe20000000800 */
[----:B------:R-:W-:Y:S02]  /*13680*/  IMAD R139, R164, UR8, RZ ;  /* 0x00000008a48b7c24 */ /* 0x000fe4000f8e02ff */
[----:B------:R-:W-:-:S02]  /*13690*/  IMAD R140, R3, UR9, RZ ;  /* 0x00000009038c7c24 */ /* 0x000fc4000f8e02ff */
[----:B---3--:R-:W-:Y:S02]  /*136a0*/  IMAD R129, R158, UR55, RZ ;  /* 0x000000379e817c24 */ /* 0x008fe4000f8e02ff */
[----:B------:R-:W3:Y:S01]  /*136b0*/  LDL.LU R158, [R1+0xb18] ;  /* 0x000b1800019e7983 */ /* 0x000ee20000300800 */
[----:B----4-:R-:W-:-:S03]  /*136c0*/  IMAD R130, R159, UR56, RZ ;  /* 0x000000389f827c24 */ /* 0x010fc6000f8e02ff */
[----:B------:R-:W3:Y:S01]  /*136d0*/  LDL.LU R159, [R1+0xb14] ;  /* 0x000b1400019f7983 */ /* 0x000ee20000300800 */
[----:B--2---:R-:W-:-:S03]  /*136e0*/  IMAD R131, R160, UR57, RZ ;  /* 0x00000039a0837c24 */ /* 0x004fc6000f8e02ff */
[----:B------:R-:W2:Y:S01]  /*136f0*/  LDL.LU R160, [R1+0xb10] ;  /* 0x000b100001a07983 */ /* 0x000ea20000300800 */
[----:B------:R-:W-:-:S03]  /*13700*/  IMAD R132, R161, UR58, RZ ;  /* 0x0000003aa1847c24 */ /* 0x000fc6000f8e02ff */
[----:B------:R-:W2:Y:S01]  /*13710*/  LDL.LU R161, [R1+0xb0c] ;  /* 0x000b0c0001a17983 */ /* 0x000ea20000300800 */
[----:B------:R-:W-:-:S03]  /*13720*/  IMAD R133, R198, UR59, RZ ;  /* 0x0000003bc6857c24 */ /* 0x000fc6000f8e02ff */
[----:B------:R-:W4:Y:S01]  /*13730*/  LDL.LU R198, [R1+0xb08] ;  /* 0x000b080001c67983 */ /* 0x000f220000300800 */
[----:B------:R-:W-:-:S03]  /*13740*/  IMAD R134, R199, UR60, RZ ;  /* 0x0000003cc7867c24 */ /* 0x000fc6000f8e02ff */
[----:B------:R-:W4:Y:S01]  /*13750*/  LDL.LU R199, [R1+0xb04] ;  /* 0x000b040001c77983 */ /* 0x000f220000300800 */
[----:B------:R-:W-:-:S03]  /*13760*/  IMAD R135, R182, UR61, RZ ;  /* 0x0000003db6877c24 */ /* 0x000fc6000f8e02ff */
[----:B------:R-:W4:Y:S01]  /*13770*/  LDL.LU R182, [R1+0xb00] ;  /* 0x000b000001b67983 */ /* 0x000f220000300800 */
[----:B------:R-:W-:Y:S01]  /*13780*/  IMAD R136, R183, UR5, RZ ;  /* 0x00000005b7887c24 */ /* 0x000fe2000f8e02ff */
[----:B------:R-:W-:Y:S02]  /*13790*/  ULDC UR5, c[0x0][0x230] ;  /* 0x00008c0000057ab9 */ /* 0x000fe40000000800 */
[----:B------:R-:W4:Y:S04]  /*137a0*/  LDL.LU R183, [R1+0xafc] ;  /* 0x000afc0001b77983 */ /* 0x000f280000300800 */
[----:B------:R-:W4:Y:S04]  /*137b0*/  LDL.LU R222, [R1+0xaf8] ;  /* 0x000af80001de7983 */ /* 0x000f280000300800 */
[----:B------:R-:W4:Y:S04]  /*137c0*/  LDL.LU R223, [R1+0xaf4] ;  /* 0x000af40001df7983 */ /* 0x000f280000300800 */
[----:B------:R-:W4:Y:S01]  /*137d0*/  LDL.LU R164, [R1+0xaf0] ;  /* 0x000af00001a47983 */ /* 0x000f220000300800 */
[----:B------:R-:W-:Y:S01]  /*137e0*/  IMAD R147, R188, UR17, RZ ;  /* 0x00000011bc937c24 */ /* 0x000fe2000f8e02ff */
[----:B------:R-:W-:Y:S01]  /*137f0*/  LEA R188, P3, R25, R4, 0x2 ;  /* 0x0000000419bc7211 */ /* 0x000fe200078610ff */
[----:B------:R-:W-:-:S03]  /*13800*/  IMAD R148, R189, UR18, RZ ;  /* 0x00000012bd947c24 */ /* 0x000fc6000f8e02ff */
[----:B------:R-:W-:-:S05]  /*13810*/  LEA.HI.X.SX32 R189, R25, R24, 0x2, P3 ;  /* 0x0000001819bd7211 */ /* 0x000fca00018f16ff */
[----:B------:R1:W-:Y:S01]  /*13820*/  STL.64 [R1+0x430], R188 ;  /* 0x000430bc01007387 */ /* 0x0003e20000100a00 */
[----:B------:R-:W-:-:S03]  /*13830*/  IMAD R3, R225, UR26, RZ ;  /* 0x0000001ae1037c24 */ /* 0x000fc6000f8e02ff */
[----:B------:R-:W3:Y:S01]  /*13840*/  LDL.LU R225, [R1+0x614] ;  /* 0x0006140001e17983 */ /* 0x000ee20000300800 */
[----:B------:R-:W-:Y:S02]  /*13850*/  IMAD R141, R246, UR10, RZ ;  /* 0x0000000af68d7c24 */ /* 0x000fe4000f8e02ff */
[----:B------:R-:W-:Y:S01]  /*13860*/  IMAD R246, R162, UR23, RZ ;  /* 0x00000017a2f67c24 */ /* 0x000fe2000f8e02ff */
[C---:B------:R-:W-:Y:S01]  /*13870*/  LEA R162, P5, R26.reuse, R4, 0x2 ;  /* 0x000000041aa27211 */ /* 0x040fe200078a10ff */
[----:B------:R-:W-:Y:S02]  /*13880*/  IMAD R142, R247, UR11, RZ ;  /* 0x0000000bf78e7c24 */ /* 0x000fe4000f8e02ff */
[----:B------:R-:W-:Y:S02]  /*13890*/  IMAD R247, R165, UR22, RZ ;  /* 0x00000016a5f77c24 */ /* 0x000fe4000f8e02ff */
[----:B------:R-:W-:Y:S01]  /*138a0*/  IMAD R165, R163, UR24, RZ ;  /* 0x00000018a3a57c24 */ /* 0x000fe2000f8e02ff */
[----:B------:R-:W-:Y:S01]  /*138b0*/  LEA.HI.X.SX32 R163, R26, R24, 0x2, P5 ;  /* 0x000000181aa37211 */ /* 0x000fe200028f16ff */
[----:B------:R-:W-:Y:S01]  /*138c0*/  IMAD R150, R196, UR20, RZ ;  /* 0x00000014c4967c24 */ /* 0x000fe2000f8e02ff */
[----:B------:R-:W-:-:S02]  /*138d0*/  LEA R196, P2, R27, R4, 0x2 ;  /* 0x000000041bc47211 */ /* 0x000fc400078410ff */
[C---:B-1----:R-:W-:Y:S01]  /*138e0*/  LEA R188, P6, R28.reuse, R4, 0x2 ;  /* 0x000000041cbc7211 */ /* 0x042fe200078c10ff */
[----:B------:R-:W-:Y:S01]  /*138f0*/  IMAD R151, R197, UR21, RZ ;  /* 0x00000015c5977c24 */ /* 0x000fe2000f8e02ff */
[----:B------:R1:W-:Y:S01]  /*13900*/  STL.64 [R1+0x470], R162 ;  /* 0x000470a201007387 */ /* 0x0003e20000100a00 */
[-C--:B------:R-:W-:Y:S02]  /*13910*/  LEA.HI.X.SX32 R197, R27, R24.reuse, 0x2, P2 ;  /* 0x000000181bc57211 */ /* 0x080fe400010f16ff */
[----:B------:R-:W-:-:S03]  /*13920*/  LEA.HI.X.SX32 R189, R28, R24, 0x2, P6 ;  /* 0x000000181cbd7211 */ /* 0x000fc600030f16ff */
[----:B------:R1:W-:Y:S02]  /*13930*/  STL.64 [R1+0x438], R196 ;  /* 0x000438c401007387 */ /* 0x0003e40000100a00 */
[C---:B-1----:R-:W-:Y:S02]  /*13940*/  LEA R162, P3, R29.reuse, R4, 0x2 ;  /* 0x000000041da27211 */ /* 0x042fe400078610ff */
[----:B------:R1:W-:Y:S02]  /*13950*/  STL.64 [R1+0x478], R188 ;  /* 0x000478bc01007387 */ /* 0x0003e40000100a00 */
[----:B------:R-:W-:Y:S02]  /*13960*/  LEA.HI.X.SX32 R163, R29, R24, 0x2, P3 ;  /* 0x000000181da37211 */ /* 0x000fe400018f16ff */
[----:B------:R-:W-:-:S03]  /*13970*/  LEA R196, P5, R30, R4, 0x2 ;  /* 0x000000041ec47211 */ /* 0x000fc600078a10ff */
[----:B------:R1:W-:Y:S01]  /*13980*/  STL.64 [R1+0x400], R162 ;  /* 0x000400a201007387 */ /* 0x0003e20000100a00 */
[----:B------:R-:W-:Y:S02]  /*13990*/  LEA.HI.X.SX32 R197, R30, R24, 0x2, P5 ;  /* 0x000000181ec57211 */ /* 0x000fe400028f16ff */
[----:B-1----:R-:W-:-:S04]  /*139a0*/  LEA R188, P2, R31, R4, 0x2 ;  /* 0x000000041fbc7211 */ /* 0x002fc800078410ff */
[----:B------:R-:W-:Y:S02]  /*139b0*/  LEA.HI.X.SX32 R189, R31, R24, 0x2, P2 ;  /* 0x000000181fbd7211 */ /* 0x000fe400010f16ff */
[C---:B------:R-:W-:Y:S01]  /*139c0*/  LEA R162, P6, R32.reuse, R4, 0x2 ;  /* 0x0000000420a27211 */ /* 0x040fe200078c10ff */
[----:B------:R1:W-:Y:S03]  /*139d0*/  STL.64 [R1+0x440], R196 ;  /* 0x000440c401007387 */ /* 0x0003e60000100a00 */
[----:B------:R-:W-:Y:S01]  /*139e0*/  LEA.HI.X.SX32 R163, R32, R24, 0x2, P6 ;  /* 0x0000001820a37211 */ /* 0x000fe200030f16ff */
[----:B------:R1:W-:Y:S04]  /*139f0*/  STL.64 [R1+0x480], R188 ;  /* 0x000480bc01007387 */ /* 0x0003e80000100a00 */
[----:B------:R1:W-:Y:S02]  /*13a00*/  STL.64 [R1+0x408], R162 ;  /* 0x000408a201007387 */ /* 0x0003e40000100a00 */
[----:B-1----:R-:W-:-:S02]  /*13a10*/  LEA R196, P3, R33, R4, 0x2 ;  /* 0x0000000421c47211 */ /* 0x002fc400078610ff */
[C---:B------:R-:W-:Y:S02]  /*13a20*/  LEA R188, P5, R34.reuse, R4, 0x2 ;  /* 0x0000000422bc7211 */ /* 0x040fe400078a10ff */
[----:B------:R-:W-:Y:S02]  /*13a30*/  LEA.HI.X.SX32 R197, R33, R24, 0x2, P3 ;  /* 0x0000001821c57211 */ /* 0x000fe400018f16ff */
[C---:B------:R-:W-:Y:S02]  /*13a40*/  LEA R162, P2, R35.reuse, R4, 0x2 ;  /* 0x0000000423a27211 */ /* 0x040fe400078410ff */
[-C--:B------:R-:W-:Y:S01]  /*13a50*/  LEA.HI.X.SX32 R189, R34, R24.reuse, 0x2, P5 ;  /* 0x0000001822bd7211 */ /* 0x080fe200028f16ff */
[----:B------:R1:W-:Y:S01]  /*13a60*/  STL.64 [R1+0x448], R196 ;  /* 0x000448c401007387 */ /* 0x0003e20000100a00 */
[----:B------:R-:W-:-:S03]  /*13a70*/  LEA.HI.X.SX32 R163, R35, R24, 0x2, P2 ;  /* 0x0000001823a37211 */ /* 0x000fc600010f16ff */
[----:B------:R1:W-:Y:S04]  /*13a80*/  STL.64 [R1+0x488], R188 ;  /* 0x000488bc01007387 */ /* 0x0003e80000100a00 */
[----:B------:R1:W-:Y:S02]  /*13a90*/  STL.64 [R1+0x410], R162 ;  /* 0x000410a201007387 */ /* 0x0003e40000100a00 */
[CC--:B-1----:R-:W-:Y:S02]  /*13aa0*/  LEA R196, P3, R36.reuse, R4.reuse, 0x2 ;  /* 0x0000000424c47211 */ /* 0x0c2fe400078610ff */
[----:B------:R-:W-:Y:S02]  /*13ab0*/  LEA R188, P5, R37, R4, 0x2 ;  /* 0x0000000425bc7211 */ /* 0x000fe400078a10ff */
[----:B------:R-:W-:-:S02]  /*13ac0*/  LEA.HI.X.SX32 R197, R36, R24, 0x2, P3 ;  /* 0x0000001824c57211 */ /* 0x000fc400018f16ff */
        /* <DEDUP_REMOVED lines=18> */
[----:B------:R-:W-:Y:S02]  /*13bf0*/  LEA R162, P2, R42, R4, 0x2 ;  /* 0x000000042aa27211 */ /* 0x000fe400078410ff */
[-C--:B------:R-:W-:Y:S01]  /*13c00*/  LEA.HI.X.SX32 R189, R44, R24.reuse, 0x2, P5 ;  /* 0x000000182cbd7211 */ /* 0x080fe200028f16ff */
[----:B------:R1:W-:Y:S01]  /*13c10*/  STL.64 [R1+0x460], R196 ;  /* 0x000460c401007387 */ /* 0x0003e20000100a00 */
[----:B------:R-:W-:Y:S01]  /*13c20*/  LEA.HI.X.SX32 R163, R42, R24, 0x2, P2 ;  /* 0x000000182aa37211 */ /* 0x000fe200010f16ff */
[----:B------:R-:W-:Y:S02]  /*13c30*/  IMAD R145, R226, UR15, RZ ;  /* 0x0000000fe2917c24 */ /* 0x000fe4000f8e02ff */
[----:B------:R1:W-:Y:S01]  /*13c40*/  STL.64 [R1+0x428], R188 ;  /* 0x000428bc01007387 */ /* 0x0003e20000100a00 */
[----:B------:R-:W-:Y:S01]  /*13c50*/  IMAD R143, R228, UR12, RZ ;  /* 0x0000000ce48f7c24 */ /* 0x000fe2000f8e02ff */
[-C--:B------:R-:W-:Y:S01]  /*13c60*/  LEA R226, P5, R47, R4.reuse, 0x2 ;  /* 0x000000042fe27211 */ /* 0x080fe200078a10ff */
[----:B------:R-:W-:Y:S01]  /*13c70*/  IMAD R149, R0, UR19, RZ ;  /* 0x0000001300957c24 */ /* 0x000fe2000f8e02ff */
[----:B------:R-:W-:Y:S01]  /*13c80*/  SEL R27, R5, RZ, !P4 ;  /* 0x000000ff051b7207 */ /* 0x000fe20006000000 */
[----:B------:R-:W-:Y:S01]  /*13c90*/  IMAD R0, R224, UR25, RZ ;  /* 0x00000019e0007c24 */ /* 0x000fe2000f8e02ff */
[-C--:B-1----:R-:W-:Y:S01]  /*13ca0*/  LEA R196, P2, R45, R4.reuse, 0x2 ;  /* 0x000000042dc47211 */ /* 0x082fe200078410ff */
[----:B------:R-:W-:Y:S01]  /*13cb0*/  IMAD R146, R227, UR16, RZ ;  /* 0x00000010e3927c24 */ /* 0x000fe2000f8e02ff */
[-C--:B------:R-:W-:Y:S01]  /*13cc0*/  LEA R228, P4, R48, R4.reuse, 0x2 ;  /* 0x0000000430e47211 */ /* 0x080fe200078810ff */
[----:B------:R-:W-:Y:S01]  /*13cd0*/  IMAD R144, R229, UR13, RZ ;  /* 0x0000000de5907c24 */ /* 0x000fe2000f8e02ff */
[-C--:B------:R-:W-:Y:S01]  /*13ce0*/  LEA R188, P3, R46, R4.reuse, 0x2 ;  /* 0x000000042ebc7211 */ /* 0x080fe200078610ff */
[----:B------:R-:W-:Y:S01]  /*13cf0*/  IMAD R252, R252, UR27, RZ ;  /* 0x0000001bfcfc7c24 */ /* 0x000fe2000f8e02ff */
[----:B------:R-:W-:Y:S01]  /*13d00*/  SEL R26, R5, RZ, !P0 ;  /* 0x000000ff051a7207 */ /* 0x000fe20004000000 */
[----:B------:R-:W-:Y:S01]  /*13d10*/  ULDC UR15, c[0x0][0x230] ;  /* 0x00008c00000f7ab9 */ /* 0x000fe20000000800 */
[----:B------:R-:W-:-:S02]  /*13d20*/  LEA R224, P0, R49, R4, 0x2 ;  /* 0x0000000431e07211 */ /* 0x000fc400078010ff */
[-C--:B------:R-:W-:Y:S02]  /*13d30*/  LEA.HI.X.SX32 R197, R45, R24.reuse, 0x2, P2 ;  /* 0x000000182dc57211 */ /* 0x080fe400010f16ff */
[-C--:B------:R-:W-:Y:S02]  /*13d40*/  LEA.HI.X.SX32 R189, R46, R24.reuse, 0x2, P3 ;  /* 0x000000182ebd7211 */ /* 0x080fe400018f16ff */
[-C--:B------:R-:W-:Y:S01]  /*13d50*/  LEA.HI.X.SX32 R227, R47, R24.reuse, 0x2, P5 ;  /* 0x000000182fe37211 */ /* 0x080fe200028f16ff */
[----:B------:R1:W-:Y:S01]  /*13d60*/  STL.64 [R1+0x468], R162 ;  /* 0x000468a201007387 */ /* 0x0003e20000100a00 */
[----:B------:R-:W-:Y:S02]  /*13d70*/  LEA.HI.X.SX32 R229, R48, R24, 0x2, P4 ;  /* 0x0000001830e57211 */ /* 0x000fe400020f16ff */
[----:B------:R-:W-:Y:S01]  /*13d80*/  SEL R25, R5, RZ, !P1 ;  /* 0x000000ff05197207 */ /* 0x000fe20004800000 */
[----:B------:R1:W-:Y:S04]  /*13d90*/  STL.64 [R1+0x4b0], R196 ;  /* 0x0004b0c401007387 */ /* 0x0003e80000100a00 */
[----:B------:R1:W-:Y:S02]  /*13da0*/  STL.64 [R1+0x4f0], R188 ;  /* 0x0004f0bc01007387 */ /* 0x0003e40000100a00 */
[----:B-1----:R-:W-:-:S02]  /*13db0*/  LEA R162, P1, R50, R4, 0x2 ;  /* 0x0000000432a27211 */ /* 0x002fc400078210ff */
[----:B------:R1:W-:Y:S01]  /*13dc0*/  STL.64 [R1+0x530], R226 ;  /* 0x000530e201007387 */ /* 0x0003e20000100a00 */
[----:B------:R-:W-:-:S03]  /*13dd0*/  LEA R196, P2, R51, R4, 0x2 ;  /* 0x0000000433c47211 */ /* 0x000fc600078410ff */
[----:B------:R1:W-:Y:S01]  /*13de0*/  STL.64 [R1+0x570], R228 ;  /* 0x000570e401007387 */ /* 0x0003e20000100a00 */
[----:B------:R-:W-:Y:S02]  /*13df0*/  LEA.HI.X.SX32 R163, R50, R24, 0x2, P1 ;  /* 0x0000001832a37211 */ /* 0x000fe400008f16ff */
[C---:B------:R-:W-:Y:S02]  /*13e00*/  LEA R188, P3, R52.reuse, R4, 0x2 ;  /* 0x0000000434bc7211 */ /* 0x040fe400078610ff */
[----:B------:R-:W-:Y:S02]  /*13e10*/  LEA.HI.X.SX32 R197, R51, R24, 0x2, P2 ;  /* 0x0000001833c57211 */ /* 0x000fe400010f16ff */
[----:B-1----:R-:W-:Y:S02]  /*13e20*/  LEA R226, P5, R53, R4, 0x2 ;  /* 0x0000000435e27211 */ /* 0x002fe400078a10ff */
[----:B------:R-:W-:Y:S02]  /*13e30*/  LEA.HI.X.SX32 R189, R52, R24, 0x2, P3 ;  /* 0x0000001834bd7211 */ /* 0x000fe400018f16ff */
[----:B------:R-:W-:-:S02]  /*13e40*/  LEA R228, P4, R54, R4, 0x2 ;  /* 0x0000000436e47211 */ /* 0x000fc400078810ff */
[-C--:B------:R-:W-:Y:S02]  /*13e50*/  LEA.HI.X.SX32 R227, R53, R24.reuse, 0x2, P5 ;  /* 0x0000001835e37211 */ /* 0x080fe400028f16ff */
[-C--:B------:R-:W-:Y:S01]  /*13e60*/  LEA.HI.X.SX32 R229, R54, R24.reuse, 0x2, P4 ;  /* 0x0000001836e57211 */ /* 0x080fe200020f16ff */
[----:B---3--:R-:W-:Y:S01]  /*13e70*/  IMAD R28, R225, UR28, RZ ;  /* 0x0000001ce11c7c24 */ /* 0x008fe2000f8e02ff */
[----:B------:R-:W-:-:S05]  /*13e80*/  LEA.HI.X.SX32 R225, R49, R24, 0x2, P0 ;  /* 0x0000001831e17211 */ /* 0x000fca00000f16ff */
[----:B------:R1:W-:Y:S04]  /*13e90*/  STL.64 [R1+0x5b0], R224 ;  /* 0x0005b0e001007387 */ /* 0x0003e80000100a00 */
[----:B------:R3:W-:Y:S01]  /*13ea0*/  STL.64 [R1+0x5f0], R162 ;  /* 0x0005f0a201007387 */ /* 0x0007e20000100a00 */
[----:B-1----:R-:W-:-:S03]  /*13eb0*/  LEA R224, P0, R55, R4, 0x2 ;  /* 0x0000000437e07211 */ /* 0x002fc600078010ff */
[----:B------:R1:W-:Y:S01]  /*13ec0*/  STL.64 [R1+0x630], R196 ;  /* 0x000630c401007387 */ /* 0x0003e20000100a00 */
[----:B------:R-:W-:-:S03]  /*13ed0*/  LEA.HI.X.SX32 R225, R55, R24, 0x2, P0 ;  /* 0x0000001837e17211 */ /* 0x000fc600000f16ff */
[----:B------:R2:W-:Y:S01]  /*13ee0*/  STL.64 [R1+0x670], R188 ;  /* 0x000670bc01007387 */ /* 0x0005e20000100a00 */
[----:B---3--:R-:W-:-:S03]  /*13ef0*/  LEA R162, P1, R56, R4, 0x2 ;  /* 0x0000000438a27211 */ /* 0x008fc600078210ff */
[----:B------:R3:W-:Y:S01]  /*13f00*/  STL.64 [R1+0x6b0], R226 ;  /* 0x0006b0e201007387 */ /* 0x0007e20000100a00 */
[----:B------:R-:W-:Y:S02]  /*13f10*/  LEA.HI.X.SX32 R163, R56, R24, 0x2, P1 ;  /* 0x0000001838a37211 */ /* 0x000fe400008f16ff */
[-C--:B-1----:R-:W-:Y:S01]  /*13f20*/  LEA R196, P2, R57, R4.reuse, 0x2 ;  /* 0x0000000439c47211 */ /* 0x082fe200078410ff */
[----:B------:R1:W-:Y:S01]  /*13f30*/  STL.64 [R1+0x6f0], R228 ;  /* 0x0006f0e401007387 */ /* 0x0003e20000100a00 */
[----:B--2---:R-:W-:-:S03]  /*13f40*/  LEA R188, P3, R58, R4, 0x2 ;  /* 0x000000043abc7211 */ /* 0x004fc600078610ff */
[----:B------:R2:W-:Y:S01]  /*13f50*/  STL.64 [R1+0x730], R224 ;  /* 0x000730e001007387 */ /* 0x0005e20000100a00 */
[----:B------:R-:W-:Y:S02]  /*13f60*/  LEA.HI.X.SX32 R197, R57, R24, 0x2, P2 ;  /* 0x0000001839c57211 */ /* 0x000fe400010f16ff */
[C---:B---3--:R-:W-:Y:S02]  /*13f70*/  LEA R226, P5, R59.reuse, R4, 0x2 ;  /* 0x000000043be27211 */ /* 0x048fe400078a10ff */
[----:B------:R-:W-:Y:S02]  /*13f80*/  LEA.HI.X.SX32 R189, R58, R24, 0x2, P3 ;  /* 0x000000183abd7211 */ /* 0x000fe400018f16ff */
[C---:B-1----:R-:W-:Y:S02]  /*13f90*/  LEA R228, P4, R60.reuse, R4, 0x2 ;  /* 0x000000043ce47211 */ /* 0x042fe400078810ff */
[----:B------:R-:W-:Y:S02]  /*13fa0*/  LEA.HI.X.SX32 R227, R59, R24, 0x2, P5 ;  /* 0x000000183be37211 */ /* 0x000fe400028f16ff */
[----:B--2---:R-:W-:Y:S01]  /*13fb0*/  LEA R224, P0, R61, R4, 0x2 ;  /* 0x000000043de07211 */ /* 0x004fe200078010ff */
[----:B------:R1:W-:Y:S01]  /*13fc0*/  STL.64 [R1+0x770], R162 ;  /* 0x000770a201007387 */ /* 0x0003e20000100a00 */
[----:B------:R-:W-:-:S02]  /*13fd0*/  LEA.HI.X.SX32 R229, R60, R24, 0x2, P4 ;  /* 0x000000183ce57211 */ /* 0x000fc400020f16ff */
[----:B------:R-:W-:Y:S01]  /*13fe0*/  LEA.HI.X.SX32 R225, R61, R24, 0x2, P0 ;  /* 0x000000183de17211 */ /* 0x000fe200000f16ff */
[----:B------:R2:W-:Y:S04]  /*13ff0*/  STL.64 [R1+0x7b0], R196 ;  /* 0x0007b0c401007387 */ /* 0x0005e80000100a00 */
[----:B------:R3:W-:Y:S01]  /*14000*/  STL.64 [R1+0x7f0], R188 ;  /* 0x0007f0bc01007387 */ /* 0x0007e20000100a00 */
[----:B-1----:R-:W-:-:S03]  /*14010*/  LEA R162, P1, R62, R4, 0x2 ;  /* 0x000000043ea27211 */ /* 0x002fc600078210ff */
[----:B------:R1:W-:Y:S01]  /*14020*/  STL.64 [R1+0x4b8], R226 ;  /* 0x0004b8e201007387 */ /* 0x0003e20000100a00 */
[----:B--2---:R-:W-:-:S03]  /*14030*/  LEA R196, P2, R63, R4, 0x2 ;  /* 0x000000043fc47211 */ /* 0x004fc600078410ff */
[----:B------:R2:W-:Y:S01]  /*14040*/  STL.64 [R1+0x4f8], R228 ;  /* 0x0004f8e401007387 */ /* 0x0005e20000100a00 */
[----:B------:R-:W-:Y:S02]  /*14050*/  LEA.HI.X.SX32 R163, R62, R24, 0x2, P1 ;  /* 0x000000183ea37211 */ /* 0x000fe400008f16ff */
[C---:B---3--:R-:W-:Y:S01]  /*14060*/  LEA R188, P3, R64.reuse, R4, 0x2 ;  /* 0x0000000440bc7211 */ /* 0x048fe200078610ff */
[----:B------:R3:W-:Y:S01]  /*14070*/  STL.64 [R1+0x538], R224 ;  /* 0x000538e001007387 */ /* 0x0007e20000100a00 */
[----:B------:R-:W-:Y:S02]  /*14080*/  LEA.HI.X.SX32 R197, R63, R24, 0x2, P2 ;  /* 0x000000183fc57211 */ /* 0x000fe400010f16ff */
[----:B-1----:R-:W-:Y:S02]  /*14090*/  LEA R226, P5, R65, R4, 0x2 ;  /* 0x0000000441e27211 */ /* 0x002fe400078a10ff */
[----:B------:R-:W-:Y:S02]  /*140a0*/  LEA.HI.X.SX32 R189, R64, R24, 0x2, P3 ;  /* 0x0000001840bd7211 */ /* 0x000fe400018f16ff */
[----:B--2---:R-:W-:-:S02]  /*140b0*/  LEA R228, P4, R66, R4, 0x2 ;  /* 0x0000000442e47211 */ /* 0x004fc400078810ff */
[----:B------:R-:W-:Y:S02]  /*140c0*/  LEA.HI.X.SX32 R227, R65, R24, 0x2, P5 ;  /* 0x0000001841e37211 */ /* 0x000fe400028f16ff */
[C---:B---3--:R-:W-:Y:S01]  /*140d0*/  LEA R224, P0, R67.reuse, R4, 0x2 ;  /* 0x0000000443e07211 */ /* 0x048fe200078010ff */
[----:B------:R1:W-:Y:S01]  /*140e0*/  STL.64 [R1+0x578], R162 ;  /* 0x000578a201007387 */ /* 0x0003e20000100a00 */
[-C--:B------:R-:W-:Y:S02]  /*140f0*/  LEA.HI.X.SX32 R229, R66, R24.reuse, 0x2, P4 ;  /* 0x0000001842e57211 */ /* 0x080fe400020f16ff */
        /* <DEDUP_REMOVED lines=237> */
[----:B-1----:R-:W-:Y:S01]  /*14fd0*/  IMAD.MOV.U32 R163, RZ, RZ, R247 ;  /* 0x000000ffffa37224 */ /* 0x002fe200078e00f7 */
[----:B------:R-:W-:-:S02]  /*14fe0*/  LEA R162, P1, R146, R4, 0x2 ;  /* 0x0000000492a27211 */ /* 0x000fc400078210ff */
[----:B------:R1:W-:Y:S04]  /*14ff0*/  STL.64 [R1+0x868], R226 ;  /* 0x000868e201007387 */ /* 0x0003e80000100a00 */
[----:B------:R-:W-:Y:S01]  /*15000*/  STL.64 [R1+0x4a8], R228 ;  /* 0x0004a8e401007387 */ /* 0x000fe20000100a00 */
[----:B--2---:R-:W-:-:S03]  /*15010*/  IMAD.MOV.U32 R197, RZ, RZ, R246 ;  /* 0x000000ffffc57224 */ /* 0x004fc600078e00f6 */
[----:B------:R2:W-:Y:S01]  /*15020*/  STL.64 [R1+0x4e8], R224 ;  /* 0x0004e8e001007387 */ /* 0x0005e20000100a00 */
[-C--:B------:R-:W-:Y:S02]  /*15030*/  LEA R196, P2, R147, R4.reuse, 0x2 ;  /* 0x0000000493c47211 */ /* 0x080fe400078410ff */
[-C--:B---3--:R-:W-:Y:S02]  /*15040*/  LEA R188, P3, R148, R4.reuse, 0x2 ;  /* 0x0000000494bc7211 */ /* 0x088fe400078610ff */
[-C--:B-1----:R-:W-:Y:S02]  /*15050*/  LEA R226, P6, R149, R4.reuse, 0x2 ;  /* 0x0000000495e27211 */ /* 0x082fe400078c10ff */
[----:B--2---:R-:W-:Y:S01]  /*15060*/  LEA R224, P0, R163, R4, 0x2 ;  /* 0x00000004a3e07211 */ /* 0x004fe200078010ff */
[----:B------:R-:W-:Y:S01]  /*15070*/  IMAD.MOV.U32 R225, RZ, RZ, R163 ;  /* 0x000000ffffe17224 */ /* 0x000fe200078e00a3 */
[-C--:B------:R-:W-:Y:S02]  /*15080*/  LEA.HI.X.SX32 R163, R146, R24.reuse, 0x2, P1 ;  /* 0x0000001892a37211 */ /* 0x080fe400008f16ff */
[----:B------:R-:W-:-:S03]  /*15090*/  LEA.HI.X.SX32 R189, R148, R24, 0x2, P3 ;  /* 0x0000001894bd7211 */ /* 0x000fc600018f16ff */
[----:B------:R1:W-:Y:S01]  /*150a0*/  STL.64 [R1+0x528], R162 ;  /* 0x000528a201007387 */ /* 0x0003e20000100a00 */
[----:B------:R-:W-:Y:S02]  /*150b0*/  LEA.HI.X.SX32 R227, R149, R24, 0x2, P6 ;  /* 0x0000001895e37211 */ /* 0x000fe400030f16ff */
[----:B-1----:R-:W-:Y:S01]  /*150c0*/  LEA R162, P1, R197, R4, 0x2 ;  /* 0x00000004c5a27211 */ /* 0x002fe200078210ff */
[----:B------:R-:W-:Y:S01]  /*150d0*/  IMAD.MOV.U32 R163, RZ, RZ, R197 ;  /* 0x000000ffffa37224 */ /* 0x000fe200078e00c5 */
[----:B------:R-:W-:-:S05]  /*150e0*/  LEA.HI.X.SX32 R197, R147, R24, 0x2, P2 ;  /* 0x0000001893c57211 */ /* 0x000fca00010f16ff */
[----:B------:R-:W-:Y:S04]  /*150f0*/  STL.64 [R1+0x568], R196 ;  /* 0x000568c401007387 */ /* 0x000fe80000100a00 */
[----:B------:R-:W-:Y:S04]  /*15100*/  STL.64 [R1+0x5a8], R188 ;  /* 0x0005a8bc01007387 */ /* 0x000fe80000100a00 */
[----:B------:R1:W-:Y:S02]  /*15110*/  STL.64 [R1+0x5e8], R226 ;  /* 0x0005e8e201007387 */ /* 0x0003e40000100a00 */
[----:B-1----:R-:W-:-:S04]  /*15120*/  LEA R226, P6, R3, R4, 0x2 ;  /* 0x0000000403e27211 */ /* 0x002fc800078c10ff */
[----:B------:R-:W-:Y:S02]  /*15130*/  LEA.HI.X.SX32 R227, R3, R24, 0x2, P6 ;  /* 0x0000001803e37211 */ /* 0x000fe400030f16ff */
[----:B------:R-:W1:Y:S01]  /*15140*/  S2R R3, SR_TID.X ;  /* 0x0000000000037919 */ /* 0x000e620000002100 */
[CC--:B------:R-:W-:Y:S02]  /*15150*/  LEA R246, P5, R150.reuse, R4.reuse, 0x2 ;  /* 0x0000000496f67211 */ /* 0x0c0fe400078a10ff */
[C---:B------:R-:W-:Y:S02]  /*15160*/  LEA R228, P4, R151.reuse, R4, 0x2 ;  /* 0x0000000497e47211 */ /* 0x040fe400078810ff */
[-C--:B------:R-:W-:Y:S02]  /*15170*/  LEA.HI.X.SX32 R247, R150, R24.reuse, 0x2, P5 ;  /* 0x0000001896f77211 */ /* 0x080fe400028f16ff */
[-C--:B------:R-:W-:Y:S02]  /*15180*/  LEA.HI.X.SX32 R229, R151, R24.reuse, 0x2, P4 ;  /* 0x0000001897e57211 */ /* 0x080fe400020f16ff */
[----:B------:R-:W-:-:S02]  /*15190*/  LEA.HI.X.SX32 R225, R225, R24, 0x2, P0 ;  /* 0x00000018e1e17211 */ /* 0x000fc400000f16ff */
[----:B------:R-:W-:Y:S01]  /*151a0*/  LEA R196, P2, R165, R4, 0x2 ;  /* 0x00000004a5c47211 */ /* 0x000fe200078410ff */
[----:B------:R2:W-:Y:S01]  /*151b0*/  STL.64 [R1+0x628], R246 ;  /* 0x000628f601007387 */ /* 0x0005e20000100a00 */
[----:B------:R-:W-:Y:S02]  /*151c0*/  LEA.HI.X.SX32 R163, R163, R24, 0x2, P1 ;  /* 0x00000018a3a37211 */ /* 0x000fe400008f16ff */
[----:B------:R-:W-:Y:S01]  /*151d0*/  LEA R188, P3, R0, R4, 0x2 ;  /* 0x0000000400bc7211 */ /* 0x000fe200078610ff */
[----:B------:R3:W-:Y:S01]  /*151e0*/  STL.64 [R1+0x668], R228 ;  /* 0x000668e401007387 */ /* 0x0007e20000100a00 */
[----:B------:R-:W-:-:S03]  /*151f0*/  LEA.HI.X.SX32 R197, R165, R24, 0x2, P2 ;  /* 0x00000018a5c57211 */ /* 0x000fc600010f16ff */
[----:B------:R4:W-:Y:S01]  /*15200*/  STL.64 [R1+0x6a8], R224 ;  /* 0x0006a8e001007387 */ /* 0x0009e20000100a00 */
[----:B------:R-:W-:Y:S02]  /*15210*/  LEA.HI.X.SX32 R189, R0, R24, 0x2, P3 ;  /* 0x0000001800bd7211 */ /* 0x000fe400018f16ff */
[-C--:B--2---:R-:W-:Y:S02]  /*15220*/  LEA R246, P5, R28, R4.reuse, 0x2 ;  /* 0x000000041cf67211 */ /* 0x084fe400078a10ff */
[C---:B---3--:R-:W-:Y:S01]  /*15230*/  LEA R228, P4, R252.reuse, R4, 0x2 ;  /* 0x00000004fce47211 */ /* 0x048fe200078810ff */
[----:B----4-:R-:W2:Y:S04]  /*15240*/  LDL.LU.64 R224, [R1+0xae8] ;  /* 0x000ae80001e07983 */ /* 0x010ea80000300a00 */
[----:B------:R3:W-:Y:S01]  /*15250*/  STL.64 [R1+0x6e8], R162 ;  /* 0x0006e8a201007387 */ /* 0x0007e20000100a00 */
[----:B------:R-:W-:-:S02]  /*15260*/  LEA.HI.X.SX32 R229, R252, R24, 0x2, P4 ;  /* 0x00000018fce57211 */ /* 0x000fc400020f16ff */
[----:B-1----:R-:W-:Y:S02]  /*15270*/  SHF.R.U32.HI R3, RZ, 0x6, R3 ;  /* 0x00000006ff037819 */ /* 0x002fe40000011603 */
[----:B------:R-:W-:Y:S01]  /*15280*/  LEA.HI.X.SX32 R247, R28, R24, 0x2, P5 ;  /* 0x000000181cf77211 */ /* 0x000fe200028f16ff */
[----:B---3--:R-:W3:Y:S04]  /*15290*/  LDL.LU.64 R162, [R1+0xae0] ;  /* 0x000ae00001a27983 */ /* 0x008ee80000300a00 */
[----:B------:R-:W4:Y:S04]  /*152a0*/  LDL.LU R165, [R1+0xad8] ;  /* 0x000ad80001a57983 */ /* 0x000f280000300800 */
[----:B------:R1:W-:Y:S01]  /*152b0*/  STL.64 [R1+0x728], R196 ;  /* 0x000728c401007387 */ /* 0x0003e20000100a00 */
[----:B------:R-:W-:-:S03]  /*152c0*/  SGXT.U32 R3, R3, 0x1 ;  /* 0x000000010303781a */ /* 0x000fc60000000000 */
[----:B-1----:R-:W4:Y:S04]  /*152d0*/  LDL.LU.64 R196, [R1+0xad0] ;  /* 0x000ad00001c47983 */ /* 0x002f280000300a00 */
[----:B------:R-:W5:Y:S04]  /*152e0*/  LDL.LU R0, [R1+0xac8] ;  /* 0x000ac80001007983 */ /* 0x000f680000300800 */
[----:B------:R1:W-:Y:S01]  /*152f0*/  STL.64 [R1+0x768], R188 ;  /* 0x000768bc01007387 */ /* 0x0003e20000100a00 */
[----:B------:R-:W-:Y:S01]  /*15300*/  ISETP.NE.U32.AND P2, PT, R27, RZ, PT ;  /* 0x000000ff1b00720c */ /* 0x000fe20003f45070 */
[----:B------:R-:W-:Y:S01]  /*15310*/  UMOV UR12, 0x400 ;  /* 0x00000400000c7882 */ /* 0x000fe20000000000 */
[----:B------:R-:W-:Y:S01]  /*15320*/  ISETP.NE.U32.AND P5, PT, R26, RZ, PT ;  /* 0x000000ff1a00720c */ /* 0x000fe20003fa5070 */
[----:B-1----:R-:W4:Y:S04]  /*15330*/  LDL.LU.64 R188, [R1+0xac0] ;  /* 0x000ac00001bc7983 */ /* 0x002f280000300a00 */
[----:B------:R1:W-:Y:S01]  /*15340*/  STL.64 [R1+0x7a8], R226 ;  /* 0x0007a8e201007387 */ /* 0x0003e20000100a00 */
[----:B------:R-:W-:Y:S01]  /*15350*/  LOP3.LUT R4, R3, 0x40, RZ, 0xfc, !PT ;  /* 0x0000004003047812 */ /* 0x000fe200078efcff */
[----:B------:R-:W-:-:S02]  /*15360*/  ULEA UR12, UR4, UR12, 0x18 ;  /* 0x0000000c040c7291 */ /* 0x000fc4000f8ec03f */
[----:B-1----:R-:W4:Y:S01]  /*15370*/  LDL.LU.64 R226, [R1+0xab8] ;  /* 0x000ab80001e27983 */ /* 0x002f220000300a00 */
[----:B------:R-:W-:Y:S01]  /*15380*/  ISETP.GE.AND P1, PT, R4, UR6, PT ;  /* 0x0000000604007c0c */ /* 0x000fe2000bf26270 */
[----:B------:R-:W-:Y:S01]  /*15390*/  ULDC.64 UR16, c[0x0][0x208] ;  /* 0x0000820000107ab9 */ /* 0x000fe20000000a00 */
[----:B------:R-:W-:Y:S01]  /*153a0*/  LOP3.LUT R252, R3, 0x60, RZ, 0xfc, !PT ;  /* 0x0000006003fc7812 */ /* 0x000fe200078efcff */
[----:B------:R1:W-:Y:S01]  /*153b0*/  STL.64 [R1+0x7e8], R228 ;  /* 0x0007e8e401007387 */ /* 0x0003e20000100a00 */
[----:B------:R-:W-:Y:S01]  /*153c0*/  ISETP.NE.U32.AND P3, PT, R25, RZ, PT ;  /* 0x000000ff1900720c */ /* 0x000fe20003f65070 */
[----:B------:R-:W-:Y:S02]  /*153d0*/  ULDC UR4, c[0x0][0x230] ;  /* 0x00008c0000047ab9 */ /* 0x000fe40000000800 */
[----:B-1----:R-:W4:Y:S04]  /*153e0*/  LDL.LU.64 R228, [R1+0xab0] ;  /* 0x000ab00001e47983 */ /* 0x002f280000300a00 */
[----:B------:R-:W-:Y:S04]  /*153f0*/  STL.64 [R1+0x870], R246 ;  /* 0x000870f601007387 */ /* 0x000fe80000100a00 */
[----:B------:R1:W-:Y:S01]  /*15400*/  STL.64 [R1+0x9c0], R246 ;  /* 0x0009c0f601007387 */ /* 0x0003e20000100a00 */
[----:B------:R-:W-:Y:S01]  /*15410*/  VIADD R26, R2, UR12 ;  /* 0x0000000c021a7c36 */ /* 0x000fe20008000000 */
[----:B------:R-:W-:-:S02]  /*15420*/  SEL R25, R5, RZ, !P1 ;  /* 0x000000ff05197207 */ /* 0x000fc40004800000 */
[C---:B-1----:R-:W-:Y:S02]  /*15430*/  LOP3.LUT R246, R3.reuse, 0x22, RZ, 0xfc, !PT ;  /* 0x0000002203f67812 */ /* 0x042fe400078efcff */
[----:B------:R-:W-:Y:S01]  /*15440*/  @!PT LDS RZ, [RZ] ;  /* 0x00000000fffff984 */ /* 0x000fe20000000800 */
[----:B------:R-:W-:Y:S01]  /*15450*/  @!PT LDS RZ, [RZ] ;  /* 0x00000000fffff984 */ /* 0x000fe20000000800 */
[----:B------:R-:W-:Y:S01]  /*15460*/  @!PT LDS RZ, [RZ] ;  /* 0x00000000fffff984 */ /* 0x000fe20000000800 */
[----:B------:R1:W-:Y:S01]  /*15470*/  LDGSTS.E [R26+0x40000], desc[UR16][R6.64], P2 ;  /* 0x40000000061a7fae */ /* 0x0003e20009121850 */
[----:B------:R-:W-:Y:S02]  /*15480*/  LOP3.LUT R247, R3, 0x42, RZ, 0xfc, !PT ;  /* 0x0000004203f77812 */ /* 0x000fe400078efcff */
[----:B------:R-:W-:Y:S01]  /*15490*/  ISETP.GE.AND P0, PT, R246, UR5, PT ;  /* 0x00000005f6007c0c */ /* 0x000fe2000bf06270 */
[----:B------:R-:W-:Y:S01]  /*154a0*/  ULDC UR5, c[0x0][0x230] ;  /* 0x00008c0000057ab9 */ /* 0x000fe20000000800 */
[----:B------:R-:W-:Y:S01]  /*154b0*/  ISETP.GE.AND P1, PT, R252, UR7, PT ;  /* 0x00000007fc007c0c */ /* 0x000fe2000bf26270 */
[----:B------:R1:W-:Y:S01]  /*154c0*/  LDGSTS.E [R26+0x40008], desc[UR16][R8.64], P5 ;  /* 0x40008000081a7fae */ /* 0x0003e2000a921850 */
[----:B------:R-:W-:Y:S02]  /*154d0*/  SEL R4, R5, RZ, !P0 ;  /* 0x000000ff05047207 */ /* 0x000fe40004000000 */
[----:B------:R-:W-:Y:S01]  /*154e0*/  ISETP.GE.AND P0, PT, R247, UR5, PT ;  /* 0x00000005f7007c0c */ /* 0x000fe2000bf06270 */
[----:B------:R-:W-:Y:S01]  /*154f0*/  ULDC UR5, c[0x0][0x230] ;  /* 0x00008c0000057ab9 */ /* 0x000fe20000000800 */
[----:B------:R-:W-:Y:S01]  /*15500*/  LOP3.LUT R252, R3, 0x62, RZ, 0xfc, !PT ;  /* 0x0000006203fc7812 */ /* 0x000fe200078efcff */
[----:B------:R1:W-:Y:S01]  /*15510*/  STL.64 [R1+0x9c8], R6 ;  /* 0x0009c80601007387 */ /* 0x0003e20000100a00 */
[----:B------:R-:W-:-:S02]  /*15520*/  SEL R24, R5, RZ, !P0 ;  /* 0x000000ff05187207 */ /* 0x000fc40004000000 */
[----:B------:R-:W-:Y:S01]  /*15530*/  ISETP.NE.U32.AND P4, PT, R4, RZ, PT ;  /* 0x000000ff0400720c */ /* 0x000fe20003f85070 */
[----:B------:R-:W-:Y:S01]  /*15540*/  LDGSTS.E [R26+0x42000], desc[UR16][R166.64], P3 ;  /* 0x42000000a61a7fae */ /* 0x000fe20009921850 */
[----:B------:R-:W-:Y:S02]  /*15550*/  SEL R4, R5, RZ, !P1 ;  /* 0x000000ff05047207 */ /* 0x000fe40004800000 */
[----:B------:R-:W-:Y:S02]  /*15560*/  ISETP.NE.U32.AND P0, PT, R25, RZ, PT ;  /* 0x000000ff1900720c */ /* 0x000fe40003f05070 */
[----:B------:R-:W-:Y:S01]  /*15570*/  ISETP.GE.AND P5, PT, R252, UR4, PT ;  /* 0x00000004fc007c0c */ /* 0x000fe2000bfa6270 */
[----:B------:R-:W-:Y:S01]  /*15580*/  ULDC UR4, c[0x0][0x230] ;  /* 0x00008c0000047ab9 */ /* 0x000fe20000000800 */
[----:B------:R-:W-:Y:S02]  /*15590*/  ISETP.NE.U32.AND P1, PT, R24, RZ, PT ;  /* 0x000000ff1800720c */ /* 0x000fe40003f25070 */
[----:B------:R-:W-:-:S02]  /*155a0*/  LOP3.LUT R246, R3, 0x6, RZ, 0xfc, !PT ;  /* 0x0000000603f67812 */ /* 0x000fc400078efcff */
[----:B------:R-:W-:Y:S01]  /*155b0*/  ISETP.NE.U32.AND P2, PT, R4, RZ, PT ;  /* 0x000000ff0400720c */ /* 0x000fe20003f45070 */
[----:B------:R-:W-:Y:S01]  /*155c0*/  LDGSTS.E [R26+0x42008], desc[UR16][R168.64], P4 ;  /* 0x42008000a81a7fae */ /* 0x000fe2000a121850 */
[----:B------:R-:W-:Y:S02]  /*155d0*/  LOP3.LUT R247, R3, 0x4, RZ, 0xfc, !PT ;  /* 0x0000000403f77812 */ /* 0x000fe400078efcff */
[----:B------:R-:W-:Y:S01]  /*155e0*/  SEL R4, R5, RZ, !P5 ;  /* 0x000000ff05047207 */ /* 0x000fe20006800000 */
[----:B------:R-:W-:Y:S01]  /*155f0*/  LDGSTS.E [R26+0x44000], desc[UR16][R192.64], P0 ;  /* 0x44000000c01a7fae */ /* 0x000fe20008121850 */
[----:B------:R-:W-:Y:S01]  /*15600*/  ISETP.GE.AND P5, PT, R246, UR5, PT ;  /* 0x00000005f6007c0c */ /* 0x000fe2000bfa6270 */
[----:B------:R-:W-:Y:S01]  /*15610*/  ULDC UR5, c[0x0][0x230] ;  /* 0x00008c0000057ab9 */ /* 0x000fe20000000800 */
[----:B-1----:R-:W-:Y:S01]  /*15620*/  LOP3.LUT R6, R3, 0x24, RZ, 0xfc, !PT ;  /* 0x0000002403067812 */ /* 0x002fe200078efcff */
[----:B------:R-:W-:Y:S01]  /*15630*/  LDGSTS.E [R26+0x44008], desc[UR16][R194.64], P1 ;  /* 0x44008000c21a7fae */ /* 0x000fe20008921850 */
[----:B------:R-:W-:Y:S01]  /*15640*/  ISETP.GE.AND P3, PT, R247, UR4, PT ;  /* 0x00000004f7007c0c */ /* 0x000fe2000bf66270 */
[----:B------:R-:W-:Y:S01]  /*15650*/  ULDC UR4, c[0x0][0x230] ;  /* 0x00008c0000047ab9 */ /* 0x000fe20000000800 */
[----:B------:R-:W-:Y:S01]  /*15660*/  SEL R24, R5, RZ, !P5 ;  /* 0x000000ff05187207 */ /* 0x000fe20006800000 */
[----:B------:R-:W-:Y:S01]  /*15670*/  LDGSTS.E [R26+0x46000], desc[UR16][R230.64], P2 ;  /* 0x46000000e61a7fae */ /* 0x000fe20009121850 */
[----:B------:R-:W-:Y:S01]  /*15680*/  ISETP.GE.AND P5, PT, R6, UR4, PT ;  /* 0x0000000406007c0c */ /* 0x000fe2000bfa6270 */
[----:B------:R-:W-:Y:S01]  /*15690*/  ULDC UR4, c[0x0][0x230] ;  /* 0x00008c0000047ab9 */ /* 0x000fe20000000800 */
[----:B------:R-:W-:-:S02]  /*156a0*/  LOP3.LUT R6, R3, 0x26, RZ, 0xfc, !PT ;  /* 0x0000002603067812 */ /* 0x000fc400078efcff */
[C---:B------:R-:W-:Y:S02]  /*156b0*/  SEL R25, R5.reuse, RZ, !P3 ;  /* 0x000000ff05197207 */ /* 0x040fe40005800000 */
[----:B------:R-:W-:Y:S02]  /*156c0*/  ISETP.NE.U32.AND P3, PT, R4, RZ, PT ;  /* 0x000000ff0400720c */ /* 0x000fe40003f65070 */
[----:B------:R-:W-:Y:S02]  /*156d0*/  SEL R4, R5, RZ, !P5 ;  /* 0x000000ff05047207 */ /* 0x000fe40006800000 */
[----:B------:R-:W-:Y:S01]  /*156e0*/  ISETP.GE.AND P1, PT, R6, UR4, PT ;  /* 0x0000000406007c0c */ /* 0x000fe2000bf26270 */
[----:B------:R-:W-:Y:S01]  /*156f0*/  ULDC UR4, c[0x0][0x230] ;  /* 0x00008c0000047ab9 */ /* 0x000fe20000000800 */
[C---:B------:R-:W-:Y:S02]  /*15700*/  LOP3.LUT R7, R3.reuse, 0x44, RZ, 0xfc, !PT ;  /* 0x0000004403077812 */ /* 0x040fe400078efcff */
[----:B------:R-:W-:-:S02]  /*15710*/  LOP3.LUT R6, R3, 0x46, RZ, 0xfc, !PT ;  /* 0x0000004603067812 */ /* 0x000fc400078efcff */
[----:B------:R-:W-:Y:S02]  /*15720*/  ISETP.NE.U32.AND P4, PT, R25, RZ, PT ;  /* 0x000000ff1900720c */ /* 0x000fe40003f85070 */
[----:B------:R-:W-:Y:S01]  /*15730*/  ISETP.NE.U32.AND P0, PT, R4, RZ, PT ;  /* 0x000000ff0400720c */ /* 0x000fe20003f05070 */
[----:B------:R1:W-:Y:S01]  /*15740*/  STL.64 [R1+0x9d0], R8 ;  /* 0x0009d00801007387 */ /* 0x0003e20000100a00 */
[----:B------:R-:W-:Y:S02]  /*15750*/  SEL R4, R5, RZ, !P1 ;  /* 0x000000ff05047207 */ /* 0x000fe40004800000 */
[----:B------:R-:W-:Y:S01]  /*15760*/  ISETP.GE.AND P2, PT, R7, UR5, PT ;  /* 0x0000000507007c0c */ /* 0x000fe2000bf46270 */
[----:B------:R1:W-:Y:S01]  /*15770*/  LDGSTS.E [R26+0x46008], desc[UR16][R232.64], P3 ;  /* 0x46008000e81a7fae */ /* 0x0003e20009921850 */
[----:B------:R-:W-:Y:S01]  /*15780*/  ISETP.GE.AND P1, PT, R6, UR4, PT ;  /* 0x0000000406007c0c */ /* 0x000fe2000bf26270 */
[----:B------:R-:W-:Y:S01]  /*15790*/  ULDC UR4, c[0x0][0x230] ;  /* 0x00008c0000047ab9 */ /* 0x000fe20000000800 */
[----:B------:R-:W-:-:S02]  /*157a0*/  LOP3.LUT R6, R2, 0x10, RZ, 0x3c, !PT ;  /* 0x0000001002067812 */ /* 0x000fc400078e3cff */
[----:B------:R-:W-:Y:S01]  /*157b0*/  ISETP.NE.U32.AND P5, PT, R24, RZ, PT ;  /* 0x000000ff1800720c */ /* 0x000fe20003fa5070 */
[----:B------:R-:W-:Y:S01]  /*157c0*/  STL.64 [R1+0x9d8], R166 ;  /* 0x0009d8a601007387 */ /* 0x000fe20000100a00 */
[----:B------:R-:W-:Y:S01]  /*157d0*/  SEL R25, R5, RZ, !P2 ;  /* 0x000000ff05197207 */ /* 0x000fe20005000000 */
[----:B------:R-:W-:Y:S01]  /*157e0*/  ULDC UR5, c[0x0][0x230] ;  /* 0x00008c0000057ab9 */ /* 0x000fe20000000800 */
[----:B------:R-:W-:Y:S01]  /*157f0*/  ISETP.NE.U32.AND P2, PT, R4, RZ, PT ;  /* 0x000000ff0400720c */ /* 0x000fe20003f45070 */
[----:B------:R-:W-:Y:S01]  /*15800*/  VIADD R4, R6, UR12 ;  /* 0x0000000c06047c36 */ /* 0x000fe20008000000 */
[----:B------:R-:W-:Y:S01]  /*15810*/  STL.64 [R1+0x9e0], R168 ;  /* 0x0009e0a801007387 */ /* 0x000fe20000100a00 */
[----:B-1----:R-:W-:-:S03]  /*15820*/  LOP3.LUT R8, R3, 0x64, RZ, 0xfc, !PT ;  /* 0x0000006403087812 */ /* 0x002fc600078efcff */
[----:B------:R-:W-:Y:S01]  /*15830*/  STL.64 [R1+0x9e8], R192 ;  /* 0x0009e8c001007387 */ /* 0x000fe20000100a00 */
[----:B------:R-:W-:-:S03]  /*15840*/  SEL R24, R5, RZ, !P1 ;  /* 0x000000ff05187207 */ /* 0x000fc60004800000 */
[----:B------:R-:W-:Y:S01]  /*15850*/  STL.64 [R1+0x9f0], R194 ;  /* 0x0009f0c201007387 */ /* 0x000fe20000100a00 */
[----:B------:R-:W-:-:S03]  /*15860*/  ISETP.NE.U32.AND P1, PT, R25, RZ, PT ;  /* 0x000000ff1900720c */ /* 0x000fc60003f25070 */
[----:B------:R-:W-:Y:S01]  /*15870*/  STL.64 [R1+0x9f8], R230 ;  /* 0x0009f8e601007387 */ /* 0x000fe20000100a00 */
[----:B------:R-:W-:-:S03]  /*15880*/  LOP3.LUT R7, R3, 0x8, RZ, 0xfc, !PT ;  /* 0x0000000803077812 */ /* 0x000fc600078efcff */
[----:B------:R-:W-:Y:S01]  /*15890*/  LDGSTS.E [R4+0x40000], desc[UR16][R10.64], P4 ;  /* 0x400000000a047fae */ /* 0x000fe2000a121850 */
[----:B------:R-:W-:Y:S01]  /*158a0*/  ISETP.GE.AND P4, PT, R8, UR4, PT ;  /* 0x0000000408007c0c */ /* 0x000fe2000bf86270 */
[----:B------:R-:W-:Y:S02]  /*158b0*/  ULDC UR4, c[0x0][0x230] ;  /* 0x00008c0000047ab9 */ /* 0x000fe40000000800 */
[----:B------:R1:W-:Y:S01]  /*158c0*/  STL [R1+0x980], R6 ;  /* 0x0009800601007387 */ /* 0x0003e20000100800 */
[----:B------:R-:W-:Y:S02]  /*158d0*/  ISETP.NE.U32.AND P3, PT, R24, RZ, PT ;  /* 0x000000ff1800720c */ /* 0x000fe40003f65070 */
[----:B------:R-:W-:Y:S01]  /*158e0*/  SEL R24, R5, RZ, !P4 ;  /* 0x000000ff05187207 */ /* 0x000fe20006000000 */
[----:B------:R-:W-:Y:S01]  /*158f0*/  LDGSTS.E [R4+0x40008], desc[UR16][R12.64], P5 ;  /* 0x400080000c047fae */ /* 0x000fe2000a921850 */
[----:B------:R-:W-:Y:S01]  /*15900*/  ISETP.GE.AND P4, PT, R7, UR4, PT ;  /* 0x0000000407007c0c */ /* 0x000fe2000bf86270 */
[----:B------:R-:W-:-:S02]  /*15910*/  ULDC UR4, c[0x0][0x230] ;  /* 0x00008c0000047ab9 */ /* 0x000fc40000000800 */
[----:B------:R-:W-:Y:S01]  /*15920*/  LDGSTS.E [R4+0x42000], desc[UR16][R170.64], P0 ;  /* 0x42000000aa047fae */ /* 0x000fe20008121850 */
[----:B-1----:R-:W-:Y:S02]  /*15930*/  LOP3.LUT R6, R3, 0x66, RZ, 0xfc, !PT ;  /* 0x0000006603067812 */ /* 0x002fe400078efcff */
[----:B------:R-:W-:Y:S01]  /*15940*/  SEL R25, R5, RZ, !P4 ;  /* 0x000000ff05197207 */ /* 0x000fe20006000000 */
[----:B------:R-:W-:Y:S01]  /*15950*/  LDGSTS.E [R4+0x42008], desc[UR16][R172.64], P2 ;  /* 0x42008000ac047fae */ /* 0x000fe20009121850 */
[----:B------:R-:W-:Y:S01]  /*15960*/  ISETP.GE.AND P5, PT, R6, UR5, PT ;  /* 0x0000000506007c0c */ /* 0x000fe2000bfa6270 */
[----:B------:R-:W-:Y:S01]  /*15970*/  ULDC UR5, c[0x0][0x230] ;  /* 0x00008c0000057ab9 */ /* 0x000fe20000000800 */
[----:B------:R-:W-:Y:S01]  /*15980*/  LOP3.LUT R6, R3, 0xa, RZ, 0xfc, !PT ;  /* 0x0000000a03067812 */ /* 0x000fe200078efcff */
[----:B------:R-:W-:Y:S01]  /*15990*/  LDGSTS.E [R4+0x44000], desc[UR16][R190.64], P1 ;  /* 0x44000000be047fae */ /* 0x000fe20008921850 */
[----:B------:R-:W-:Y:S02]  /*159a0*/  SEL R26, R5, RZ, !P5 ;  /* 0x000000ff051a7207 */ /* 0x000fe40006800000 */
[----:B------:R-:W-:Y:S01]  /*159b0*/  ISETP.GE.AND P4, PT, R6, UR4, PT ;  /* 0x0000000406007c0c */ /* 0x000fe2000bf86270 */
[----:B------:R-:W-:Y:S01]  /*159c0*/  ULDC UR4, c[0x0][0x230] ;  /* 0x00008c0000047ab9 */ /* 0x000fe20000000800 */
[----:B------:R-:W-:Y:S01]  /*159d0*/  LOP3.LUT R6, R3, 0x28, RZ, 0xfc, !PT ;  /* 0x0000002803067812 */ /* 0x000fe200078efcff */
[----:B------:R-:W-:Y:S01]  /*159e0*/  STL.64 [R1+0xa00], R232 ;  /* 0x000a00e801007387 */ /* 0x000fe20000100a00 */
[----:B------:R-:W-:-:S02]  /*159f0*/  ISETP.NE.U32.AND P5, PT, R24, RZ, PT ;  /* 0x000000ff1800720c */ /* 0x000fc40003fa5070 */
[----:B------:R-:W-:Y:S01]  /*15a00*/  SEL R24, R5, RZ, !P4 ;  /* 0x000000ff05187207 */ /* 0x000fe20006000000 */
[----:B------:R-:W-:Y:S01]  /*15a10*/  LDGSTS.E [R4+0x44008], desc[UR16][R186.64], P3 ;  /* 0x44008000ba047fae */ /* 0x000fe20009921850 */
[----:B------:R-:W-:Y:S01]  /*15a20*/  ISETP.GE.AND P1, PT, R6, UR4, PT ;  /* 0x0000000406007c0c */ /* 0x000fe2000bf26270 */
[----:B------:R-:W-:Y:S01]  /*15a30*/  ULDC UR4, c[0x0][0x230] ;  /* 0x00008c0000047ab9 */ /* 0x000fe20000000800 */
[C---:B------:R-:W-:Y:S02]  /*15a40*/  LOP3.LUT R7, R3.reuse, 0x2a, RZ, 0xfc, !PT ;  /* 0x0000002a03077812 */ /* 0x040fe400078efcff */
[----:B------:R-:W-:Y:S02]  /*15a50*/  ISETP.NE.U32.AND P0, PT, R26, RZ, PT ;  /* 0x000000ff1a00720c */ /* 0x000fe40003f05070 */
[----:B------:R-:W-:Y:S02]  /*15a60*/  ISETP.NE.U32.AND P2, PT, R24, RZ, PT ;  /* 0x000000ff1800720c */ /* 0x000fe40003f45070 */
[----:B------:R-:W-:Y:S01]  /*15a70*/  LOP3.LUT R6, R3, 0x48, RZ, 0xfc, !PT ;  /* 0x0000004803067812 */ /* 0x000fe200078efcff */
[----:B------:R-:W-:Y:S01]  /*15a80*/  STL.64 [R1+0xa08], R10 ;  /* 0x000a080a01007387 */ /* 0x000fe20000100a00 */
[----:B------:R-:W-:-:S02]  /*15a90*/  SEL R24, R5, RZ, !P1 ;  /* 0x000000ff05187207 */ /* 0x000fc40004800000 */
[----:B------:R-:W-:Y:S01]  /*15aa0*/  ISETP.NE.U32.AND P4, PT, R25, RZ, PT ;  /* 0x000000ff1900720c */ /* 0x000fe20003f85070 */
[----:B------:R-:W-:Y:S01]  /*15ab0*/  LDGSTS.E [R4+0x46000], desc[UR16][R234.64], P5 ;  /* 0x46000000ea047fae */ /* 0x000fe2000a921850 */
[----:B------:R-:W-:Y:S01]  /*15ac0*/  ISETP.GE.AND P1, PT, R7, UR4, PT ;  /* 0x0000000407007c0c */ /* 0x000fe2000bf26270 */
[----:B------:R-:W-:Y:S01]  /*15ad0*/  ULDC UR4, c[0x0][0x230] ;  /* 0x00008c0000047ab9 */ /* 0x000fe20000000800 */
[----:B------:R-:W-:Y:S01]  /*15ae0*/  ISETP.GE.AND P6, PT, R6, UR5, PT ;  /* 0x0000000506007c0c */ /* 0x000fe2000bfc6270 */
[----:B------:R-:W-:Y:S01]  /*15af0*/  STL.64 [R1+0xa10], R12 ;  /* 0x000a100c01007387 */ /* 0x000fe20000100a00 */
[----:B------:R-:W-:Y:S01]  /*15b00*/  LOP3.LUT R6, R2, 0x20, RZ, 0x3c, !PT ;  /* 0x0000002002067812 */ /* 0x000fe200078e3cff */
[----:B------:R-:W-:Y:S01]  /*15b10*/  ULDC UR5, c[0x0][0x230] ;  /* 0x00008c0000057ab9 */ /* 0x000fe20000000800 */
[C---:B------:R-:W-:Y:S01]  /*15b20*/  SEL R26, R5.reuse, RZ, !P1 ;  /* 0x000000ff051a7207 */ /* 0x040fe20004800000 */
[----:B------:R-:W-:Y:S01]  /*15b30*/  STL.64 [R1+0xa18], R170 ;  /* 0x000a18aa01007387 */ /* 0x000fe20000100a00 */
[----:B------:R-:W-:Y:S01]  /*15b40*/  ISETP.NE.U32.AND P3, PT, R24, RZ, PT ;  /* 0x000000ff1800720c */ /* 0x000fe20003f65070 */
[----:B------:R-:W-:Y:S01]  /*15b50*/  VIADD R24, R6, UR12 ;  /* 0x0000000c06187c36 */ /* 0x000fe20008000000 */
[----:B------:R-:W-:Y:S01]  /*15b60*/  SEL R25, R5, RZ, !P6 ;  /* 0x000000ff05197207 */ /* 0x000fe20007000000 */
[----:B------:R-:W-:Y:S01]  /*15b70*/  STL.64 [R1+0xa20], R172 ;  /* 0x000a20ac01007387 */ /* 0x000fe20000100a00 */
[----:B------:R-:W-:-:S02]  /*15b80*/  LOP3.LUT R8, R3, 0x4a, RZ, 0xfc, !PT ;  /* 0x0000004a03087812 */ /* 0x000fc400078efcff */
[----:B------:R-:W-:Y:S01]  /*15b90*/  ISETP.NE.U32.AND P1, PT, R26, RZ, PT ;  /* 0x000000ff1a00720c */ /* 0x000fe20003f25070 */
[----:B------:R-:W-:Y:S01]  /*15ba0*/  STL.64 [R1+0xa28], R190 ;  /* 0x000a28be01007387 */ /* 0x000fe20000100a00 */
[----:B------:R-:W-:-:S03]  /*15bb0*/  LOP3.LUT R7, R3, 0x6a, RZ, 0xfc, !PT ;  /* 0x0000006a03077812 */ /* 0x000fc600078efcff */
[----:B------:R-:W-:Y:S01]  /*15bc0*/  STL.64 [R1+0xa30], R186 ;  /* 0x000a30ba01007387 */ /* 0x000fe20000100a00 */
[----:B------:R-:W-:-:S03]  /*15bd0*/  ISETP.NE.U32.AND P5, PT, R25, RZ, PT ;  /* 0x000000ff1900720c */ /* 0x000fc60003fa5070 */
[----:B------:R1:W-:Y:S04]  /*15be0*/  STL [R1+0x960], R6 ;  /* 0x0009600601007387 */ /* 0x0003e80000100800 */
[----:B------:R1:W-:Y:S01]  /*15bf0*/  LDGSTS.E [R4+0x46008], desc[UR16][R236.64], P0 ;  /* 0x46008000ec047fae */ /* 0x0003e20008121850 */
[----:B------:R-:W-:Y:S01]  /*15c00*/  ISETP.GE.AND P0, PT, R8, UR4, PT ;  /* 0x0000000408007c0c */ /* 0x000fe2000bf06270 */
[----:B------:R-:W-:Y:S01]  /*15c10*/  ULDC UR4, c[0x0][0x230] ;  /* 0x00008c0000047ab9 */ /* 0x000fe20000000800 */
[----:B------:R-:W-:Y:S01]  /*15c20*/  ISETP.GE.AND P6, PT, R7, UR5, PT ;  /* 0x0000000507007c0c */ /* 0x000fe2000bfc6270 */
[----:B------:R-:W-:Y:S01]  /*15c30*/  LDGSTS.E [R24+0x40000], desc[UR16][R14.64], P4 ;  /* 0x400000000e187fae */ /* 0x000fe2000a121850 */
[----:B-1----:R-:W-:Y:S01]  /*15c40*/  LOP3.LUT R6, R3, 0x68, RZ, 0xfc, !PT ;  /* 0x0000006803067812 */ /* 0x002fe200078efcff */
[----:B------:R-:W-:Y:S01]  /*15c50*/  ULDC UR5, c[0x0][0x230] ;  /* 0x00008c0000057ab9 */ /* 0x000fe20000000800 */
[----:B------:R-:W-:Y:S01]  /*15c60*/  SEL R25, R5, RZ, !P6 ;  /* 0x000000ff05197207 */ /* 0x000fe20007000000 */
[----:B------:R-:W-:Y:S01]  /*15c70*/  LDGSTS.E [R24+0x40008], desc[UR16][R16.64], P2 ;  /* 0x4000800010187fae */ /* 0x000fe20009121850 */
[----:B------:R-:W-:Y:S01]  /*15c80*/  ISETP.GE.AND P4, PT, R6, UR4, PT ;  /* 0x0000000406007c0c */ /* 0x000fe2000bf86270 */
[----:B------:R-:W-:Y:S01]  /*15c90*/  ULDC UR4, c[0x0][0x230] ;  /* 0x00008c0000047ab9 */ /* 0x000fe20000000800 */
[----:B------:R-:W-:Y:S01]  /*15ca0*/  LOP3.LUT R6, R3, 0xc, RZ, 0xfc, !PT ;  /* 0x0000000c03067812 */ /* 0x000fe200078efcff */
[----:B------:R-:W-:Y:S01]  /*15cb0*/  LDGSTS.E [R24+0x42000], desc[UR16][R206.64], P3 ;  /* 0x42000000ce187fae */ /* 0x000fe20009921850 */
[----:B------:R-:W-:-:S02]  /*15cc0*/  SEL R4, R5, RZ, !P0 ;  /* 0x000000ff05047207 */ /* 0x000fc40004000000 */
[----:B------:R-:W-:Y:S01]  /*15cd0*/  LOP3.LUT R8, R3, 0xe, RZ, 0xfc, !PT ;  /* 0x0000000e03087812 */ /* 0x000fe200078efcff */
[----:B------:R-:W-:Y:S01]  /*15ce0*/  LDGSTS.E [R24+0x42008], desc[UR16][R174.64], P1 ;  /* 0x42008000ae187fae */ /* 0x000fe20008921850 */
[----:B------:R-:W-:Y:S02]  /*15cf0*/  SEL R26, R5, RZ, !P4 ;  /* 0x000000ff051a7207 */ /* 0x000fe40006000000 */
[----:B------:R-:W-:Y:S01]  /*15d00*/  ISETP.GE.AND P6, PT, R6, UR4, PT ;  /* 0x0000000406007c0c */ /* 0x000fe2000bfc6270 */
[----:B------:R-:W-:Y:S01]  /*15d10*/  ULDC UR4, c[0x0][0x230] ;  /* 0x00008c0000047ab9 */ /* 0x000fe20000000800 */
[----:B------:R-:W-:Y:S01]  /*15d20*/  LOP3.LUT R6, R3, 0x2c, RZ, 0xfc, !PT ;  /* 0x0000002c03067812 */ /* 0x000fe200078efcff */
[----:B------:R-:W-:Y:S01]  /*15d30*/  LDGSTS.E [R24+0x44000], desc[UR16][R184.64], P5 ;  /* 0x44000000b8187fae */ /* 0x000fe2000a921850 */
[----:B------:R-:W-:Y:S02]  /*15d40*/  ISETP.NE.U32.AND P0, PT, R4, RZ, PT ;  /* 0x000000ff0400720c */ /* 0x000fe40003f05070 */
[----:B------:R-:W-:Y:S01]  /*15d50*/  ISETP.GE.AND P1, PT, R8, UR4, PT ;  /* 0x0000000408007c0c */ /* 0x000fe2000bf26270 */
[----:B------:R-:W-:Y:S01]  /*15d60*/  ULDC UR4, c[0x0][0x230] ;  /* 0x00008c0000047ab9 */ /* 0x000fe20000000800 */
[----:B------:R-:W-:-:S02]  /*15d70*/  ISETP.NE.U32.AND P4, PT, R26, RZ, PT ;  /* 0x000000ff1a00720c */ /* 0x000fc40003f85070 */
[----:B------:R-:W-:Y:S02]  /*15d80*/  SEL R4, R5, RZ, !P6 ;  /* 0x000000ff05047207 */ /* 0x000fe40007000000 */
[----:B------:R-:W-:Y:S02]  /*15d90*/  ISETP.NE.U32.AND P2, PT, R25, RZ, PT ;  /* 0x000000ff1900720c */ /* 0x000fe40003f45070 */
[----:B------:R-:W-:Y:S01]  /*15da0*/  ISETP.GE.AND P5, PT, R6, UR4, PT ;  /* 0x0000000406007c0c */ /* 0x000fe2000bfa6270 */
[----:B------:R-:W-:Y:S01]  /*15db0*/  ULDC UR4, c[0x0][0x230] ;  /* 0x00008c0000047ab9 */ /* 0x000fe20000000800 */
[----:B------:R-:W-:Y:S01]  /*15dc0*/  LOP3.LUT R6, R3, 0x4c, RZ, 0xfc, !PT ;  /* 0x0000004c03067812 */ /* 0x000fe200078efcff */
[----:B------:R-:W-:Y:S01]  /*15dd0*/  STL.64 [R1+0xa38], R234 ;  /* 0x000a38ea01007387 */ /* 0x000fe20000100a00 */
[----:B------:R-:W-:Y:S02]  /*15de0*/  ISETP.NE.U32.AND P3, PT, R4, RZ, PT ;  /* 0x000000ff0400720c */ /* 0x000fe40003f65070 */
[C---:B------:R-:W-:Y:S01]  /*15df0*/  SEL R4, R5.reuse, RZ, !P1 ;  /* 0x000000ff05047207 */ /* 0x040fe20004800000 */
[----:B------:R-:W-:Y:S01]  /*15e00*/  LDGSTS.E [R24+0x44008], desc[UR16][R208.64], P0 ;  /* 0x44008000d0187fae */ /* 0x000fe20008121850 */
[----:B------:R-:W-:-:S02]  /*15e10*/  SEL R26, R5, RZ, !P5 ;  /* 0x000000ff051a7207 */ /* 0x000fc40006800000 */
[----:B------:R-:W-:Y:S02]  /*15e20*/  ISETP.GE.AND P5, PT, R6, UR4, PT ;  /* 0x0000000406007c0c */ /* 0x000fe4000bfa6270 */
[----:B------:R-:W-:Y:S01]  /*15e30*/  LOP3.LUT R7, R3, 0x2e, RZ, 0xfc, !PT ;  /* 0x0000002e03077812 */ /* 0x000fe200078efcff */
[----:B------:R-:W-:Y:S01]  /*15e40*/  STL.64 [R1+0xa40], R236 ;  /* 0x000a40ec01007387 */ /* 0x000fe20000100a00 */
[----:B------:R-:W-:Y:S01]  /*15e50*/  ISETP.NE.U32.AND P1, PT, R4, RZ, PT ;  /* 0x000000ff0400720c */ /* 0x000fe20003f25070 */
[----:B------:R-:W-:Y:S01]  /*15e60*/  ULDC UR4, c[0x0][0x230] ;  /* 0x00008c0000047ab9 */ /* 0x000fe20000000800 */
[----:B------:R-:W-:Y:S01]  /*15e70*/  SEL R4, R5, RZ, !P5 ;  /* 0x000000ff05047207 */ /* 0x000fe20006800000 */
[----:B------:R-:W-:Y:S01]  /*15e80*/  LDGSTS.E [R24+0x46000], desc[UR16][R238.64], P4 ;  /* 0x46000000ee187fae */ /* 0x000fe2000a121850 */
[----:B------:R-:W-:Y:S02]  /*15e90*/  LOP3.LUT R6, R3, 0x4e, RZ, 0xfc, !PT ;  /* 0x0000004e03067812 */ /* 0x000fe400078efcff */
[----:B------:R-:W-:Y:S01]  /*15ea0*/  ISETP.GE.AND P6, PT, R7, UR5, PT ;  /* 0x0000000507007c0c */ /* 0x000fe2000bfc6270 */
[----:B------:R-:W-:Y:S01]  /*15eb0*/  STL.64 [R1+0xa48], R14 ;  /* 0x000a480e01007387 */ /* 0x000fe20000100a00 */
[----:B------:R-:W-:Y:S01]  /*15ec0*/  ISETP.NE.U32.AND P4, PT, R4, RZ, PT ;  /* 0x000000ff0400720c */ /* 0x000fe20003f85070 */
[----:B------:R-:W-:-:S02]  /*15ed0*/  ULDC UR5, c[0x0][0x230] ;  /* 0x00008c0000057ab9 */ /* 0x000fc40000000800 */
[----:B------:R-:W-:Y:S01]  /*15ee0*/  STL.64 [R1+0xa50], R16 ;  /* 0x000a501001007387 */ /* 0x000fe20000100a00 */
[----:B------:R-:W-:-:S03]  /*15ef0*/  LOP3.LUT R4, R2, 0x30, RZ, 0x3c, !PT ;  /* 0x0000003002047812 */ /* 0x000fc600078e3cff */
[----:B------:R1:W-:Y:S01]  /*15f00*/  LDGSTS.E [R24+0x46008], desc[UR16][R240.64], P2 ;  /* 0x46008000f0187fae */ /* 0x0003e20009121850 */
[----:B------:R-:W-:Y:S01]  /*15f10*/  ISETP.GE.AND P2, PT, R6, UR4, PT ;  /* 0x0000000406007c0c */ /* 0x000fe2000bf46270 */
[----:B------:R-:W-:Y:S01]  /*15f20*/  ULDC UR4, c[0x0][0x230] ;  /* 0x00008c0000047ab9 */ /* 0x000fe20000000800 */
[----:B------:R-:W-:Y:S01]  /*15f30*/  LOP3.LUT R6, R3, 0x6c, RZ, 0xfc, !PT ;  /* 0x0000006c03067812 */ /* 0x000fe200078efcff */
[----:B------:R-:W-:Y:S01]  /*15f40*/  STL.64 [R1+0xa58], R206 ;  /* 0x000a58ce01007387 */ /* 0x000fe20000100a00 */
[----:B------:R-:W-:-:S03]  /*15f50*/  SEL R25, R5, RZ, !P6 ;  /* 0x000000ff05197207 */ /* 0x000fc60007000000 */
[----:B------:R-:W-:Y:S01]  /*15f60*/  STL.64 [R1+0xa60], R174 ;  /* 0x000a60ae01007387 */ /* 0x000fe20000100a00 */
[----:B------:R-:W-:-:S03]  /*15f70*/  ISETP.NE.U32.AND P0, PT, R26, RZ, PT ;  /* 0x000000ff1a00720c */ /* 0x000fc60003f05070 */
[----:B------:R-:W-:Y:S01]  /*15f80*/  STL.64 [R1+0xa68], R184 ;  /* 0x000a68b801007387 */ /* 0x000fe20000100a00 */
[----:B-1----:R-:W-:-:S03]  /*15f90*/  SEL R24, R5, RZ, !P2 ;  /* 0x000000ff05187207 */ /* 0x002fc60005000000 */
[----:B------:R-:W-:Y:S01]  /*15fa0*/  STL.64 [R1+0xa70], R208 ;  /* 0x000a70d001007387 */ /* 0x000fe20000100a00 */
[----:B------:R-:W-:Y:S01]  /*15fb0*/  ISETP.GE.AND P2, PT, R6, UR4, PT ;  /* 0x0000000406007c0c */ /* 0x000fe2000bf46270 */
[----:B------:R-:W-:Y:S02]  /*15fc0*/  ULDC UR4, c[0x0][0x230] ;  /* 0x00008c0000047ab9 */ /* 0x000fe40000000800 */
[----:B------:R-:W-:Y:S01]  /*15fd0*/  STL.64 [R1+0xa78], R238 ;  /* 0x000a78ee01007387 */ /* 0x000fe20000100a00 */
[----:B------:R-:W-:-:S03]  /*15fe0*/  LOP3.LUT R6, R3, 0x6e, RZ, 0xfc, !PT ;  /* 0x0000006e03067812 */ /* 0x000fc600078efcff */
[----:B------:R-:W-:Y:S01]  /*15ff0*/  STL.64 [R1+0xa80], R240 ;  /* 0x000a80f001007387 */ /* 0x000fe20000100a00 */
[----:B------:R-:W-:-:S03]  /*16000*/  ISETP.NE.U32.AND P5, PT, R25, RZ, PT ;  /* 0x000000ff1900720c */ /* 0x000fc60003fa5070 */
[----:B------:R1:W-:Y:S01]  /*16010*/  STL [R1+0x930], R4 ;  /* 0x0009300401007387 */ /* 0x0003e20000100800 */
[----:B------:R-:W-:Y:S02]  /*16020*/  SEL R25, R5, RZ, !P2 ;  /* 0x000000ff05197207 */ /* 0x000fe40005000000 */
[----:B------:R-:W-:Y:S01]  /*16030*/  ISETP.GE.AND P2, PT, R6, UR4, PT ;  /* 0x0000000406007c0c */ /* 0x000fe2000bf46270 */
[----:B------:R-:W-:Y:S01]  /*16040*/  ULDC UR4, c[0x0][0x230] ;  /* 0x00008c0000047ab9 */ /* 0x000fe20000000800 */
[----:B-1----:R-:W-:Y:S01]  /*16050*/  VIADD R4, R4, UR12 ;  /* 0x0000000c04047c36 */ /* 0x002fe20008000000 */
[----:B------:R-:W-:-:S04]  /*16060*/  LOP3.LUT R8, R3, 0x10, RZ, 0xfc, !PT ;  /* 0x0000001003087812 */ /* 0x000fc800078efcff */
[----:B------:R-:W-:Y:S01]  /*16070*/  LDGSTS.E [R4+0x40000], desc[UR16][R18.64], P3 ;  /* 0x4000000012047fae */ /* 0x000fe20009921850 */
[----:B------:R-:W-:Y:S02]  /*16080*/  ISETP.NE.U32.AND P3, PT, R24, RZ, PT ;  /* 0x000000ff1800720c */ /* 0x000fe40003f65070 */
[----:B------:R-:W-:Y:S01]  /*16090*/  SEL R24, R5, RZ, !P2 ;  /* 0x000000ff05187207 */ /* 0x000fe20005000000 */
[----:B------:R-:W-:Y:S01]  /*160a0*/  LDGSTS.E [R4+0x40008], desc[UR16][R20.64], P1 ;  /* 0x4000800014047fae */ /* 0x000fe20008921850 */
[----:B------:R-:W-:Y:S02]  /*160b0*/  ISETP.NE.U32.AND P2, PT, R25, RZ, PT ;  /* 0x000000ff1900720c */ /* 0x000fe40003f45070 */
[C---:B------:R-:W-:Y:S01]  /*160c0*/  LOP3.LUT R6, R3.reuse, 0x12, RZ, 0xfc, !PT ;  /* 0x0000001203067812 */ /* 0x040fe200078efcff */
[----:B------:R-:W-:Y:S01]  /*160d0*/  LDGSTS.E [R4+0x42000], desc[UR16][R204.64], P0 ;  /* 0x42000000cc047fae */ /* 0x000fe20008121850 */
[----:B------:R-:W-:Y:S02]  /*160e0*/  ISETP.NE.U32.AND P1, PT, R24, RZ, PT ;  /* 0x000000ff1800720c */ /* 0x000fe40003f25070 */
[----:B------:R-:W-:Y:S01]  /*160f0*/  ISETP.GE.AND P0, PT, R8, UR4, PT ;  /* 0x0000000408007c0c */ /* 0x000fe2000bf06270 */
[----:B------:R-:W-:Y:S01]  /*16100*/  ULDC UR4, c[0x0][0x230] ;  /* 0x00008c0000047ab9 */ /* 0x000fe20000000800 */
[C---:B------:R-:W-:Y:S01]  /*16110*/  LOP3.LUT R7, R3.reuse, 0x30, RZ, 0xfc, !PT ;  /* 0x0000003003077812 */ /* 0x040fe200078efcff */
[----:B------:R-:W-:Y:S01]  /*16120*/  LDGSTS.E [R4+0x42008], desc[UR16][R176.64], P5 ;  /* 0x42008000b0047fae */ /* 0x000fe2000a921850 */
[----:B------:R-:W-:Y:S01]  /*16130*/  ISETP.GE.AND P5, PT, R6, UR4, PT ;  /* 0x0000000406007c0c */ /* 0x000fe2000bfa6270 */
[----:B------:R-:W-:Y:S01]  /*16140*/  ULDC UR4, c[0x0][0x230] ;  /* 0x00008c0000047ab9 */ /* 0x000fe20000000800 */
[----:B------:R-:W-:Y:S01]  /*16150*/  LOP3.LUT R6, R3, 0x32, RZ, 0xfc, !PT ;  /* 0x0000003203067812 */ /* 0x000fe200078efcff */
[----:B------:R-:W-:Y:S01]  /*16160*/  LDGSTS.E [R4+0x44000], desc[UR16][R210.64], P4 ;  /* 0x44000000d2047fae */ /* 0x000fe2000a121850 */
[----:B------:R-:W-:Y:S01]  /*16170*/  ISETP.GE.AND P6, PT, R7, UR5, PT ;  /* 0x0000000507007c0c */ /* 0x000fe2000bfc6270 */
[----:B------:R-:W-:Y:S01]  /*16180*/  ULDC UR5, c[0x0][0x230] ;  /* 0x00008c0000057ab9 */ /* 0x000fe20000000800 */
[C---:B------:R-:W-:Y:S01]  /*16190*/  SEL R24, R5.reuse, RZ, !P0 ;  /* 0x000000ff05187207 */ /* 0x040fe20004000000 */
[----:B------:R-:W-:Y:S01]  /*161a0*/  LDGSTS.E [R4+0x44008], desc[UR16][R212.64], P3 ;  /* 0x44008000d4047fae */ /* 0x000fe20009921850 */
[----:B------:R-:W-:-:S02]  /*161b0*/  SEL R26, R5, RZ, !P5 ;  /* 0x000000ff051a7207 */ /* 0x000fc40006800000 */
[----:B------:R-:W-:Y:S01]  /*161c0*/  ISETP.GE.AND P5, PT, R6, UR4, PT ;  /* 0x0000000406007c0c */ /* 0x000fe2000bfa6270 */
[----:B------:R-:W-:Y:S01]  /*161d0*/  LDGSTS.E [R4+0x46000], desc[UR16][R242.64], P2 ;  /* 0x46000000f2047fae */ /* 0x000fe20009121850 */
[----:B------:R-:W-:Y:S01]  /*161e0*/  SEL R25, R5, RZ, !P6 ;  /* 0x000000ff05197207 */ /* 0x000fe20007000000 */
[----:B------:R-:W-:Y:S01]  /*161f0*/  ULDC UR4, c[0x0][0x230] ;  /* 0x00008c0000047ab9 */ /* 0x000fe20000000800 */
[----:B------:R-:W-:Y:S01]  /*16200*/  LOP3.LUT R6, R3, 0x50, RZ, 0xfc, !PT ;  /* 0x0000005003067812 */ /* 0x000fe200078efcff */
[----:B------:R1:W-:Y:S01]  /*16210*/  LDGSTS.E [R4+0x46008], desc[UR16][R244.64], P1 ;  /* 0x46008000f4047fae */ /* 0x0003e20008921850 */
[----:B------:R-:W-:Y:S02]  /*16220*/  ISETP.NE.U32.AND P0, PT, R24, RZ, PT ;  /* 0x000000ff1800720c */ /* 0x000fe40003f05070 */
[----:B------:R-:W-:Y:S02]  /*16230*/  ISETP.NE.U32.AND P4, PT, R26, RZ, PT ;  /* 0x000000ff1a00720c */ /* 0x000fe40003f85070 */
[----:B------:R-:W-:-:S02]  /*16240*/  SEL R24, R5, RZ, !P5 ;  /* 0x000000ff05187207 */ /* 0x000fc40006800000 */
[----:B------:R-:W-:Y:S02]  /*16250*/  ISETP.NE.U32.AND P5, PT, R25, RZ, PT ;  /* 0x000000ff1900720c */ /* 0x000fe40003fa5070 */
[C---:B------:R-:W-:Y:S02]  /*16260*/  LOP3.LUT R8, R3.reuse, 0x52, RZ, 0xfc, !PT ;  /* 0x0000005203087812 */ /* 0x040fe400078efcff */
[----:B------:R-:W-:Y:S01]  /*16270*/  ISETP.GE.AND P1, PT, R6, UR4, PT ;  /* 0x0000000406007c0c */ /* 0x000fe2000bf26270 */
[----:B------:R-:W-:Y:S01]  /*16280*/  ULDC UR4, c[0x0][0x230] ;  /* 0x00008c0000047ab9 */ /* 0x000fe20000000800 */
[----:B------:R-:W-:Y:S02]  /*16290*/  LOP3.LUT R6, R2, 0x40, RZ, 0x3c, !PT ;  /* 0x0000004002067812 */ /* 0x000fe400078e3cff */
[----:B------:R-:W-:Y:S02]  /*162a0*/  LOP3.LUT R7, R3, 0x70, RZ, 0xfc, !PT ;  /* 0x0000007003077812 */ /* 0x000fe400078efcff */
[----:B------:R-:W-:-:S02]  /*162b0*/  ISETP.NE.U32.AND P3, PT, R24, RZ, PT ;  /* 0x000000ff1800720c */ /* 0x000fc40003f65070 */
[----:B------:R-:W-:Y:S01]  /*162c0*/  ISETP.GE.AND P2, PT, R8, UR5, PT ;  /* 0x0000000508007c0c */ /* 0x000fe2000bf46270 */
[----:B------:R-:W-:Y:S01]  /*162d0*/  STL.64 [R1+0xa88], R18 ;  /* 0x000a881201007387 */ /* 0x000fe20000100a00 */
[----:B-1----:R-:W-:Y:S01]  /*162e0*/  SEL R4, R5, RZ, !P1 ;  /* 0x000000ff05047207 */ /* 0x002fe20004800000 */
[----:B------:R-:W-:Y:S01]  /*162f0*/  ULDC UR5, c[0x0][0x230] ;  /* 0x00008c0000057ab9 */ /* 0x000fe20000000800 */
[----:B------:R-:W-:Y:S02]  /*16300*/  IADD3 R24, R6, UR12, RZ ;  /* 0x0000000c06187c10 */ /* 0x000fe4000fffe0ff */
[----:B------:R-:W-:Y:S01]  /*16310*/  ISETP.GE.AND P1, PT, R7, UR4, PT ;  /* 0x0000000407007c0c */ /* 0x000fe2000bf26270 */
[----:B------:R-:W-:Y:S01]  /*16320*/  STL.64 [R1+0xa90], R20 ;  /* 0x000a901401007387 */ /* 0x000fe20000100a00 */
[----:B------:R-:W-:Y:S01]  /*16330*/  SEL R25, R5, RZ, !P2 ;  /* 0x000000ff05197207 */ /* 0x000fe20005000000 */
[----:B------:R-:W-:Y:S01]  /*16340*/  ULDC UR4, c[0x0][0x230] ;  /* 0x00008c0000047ab9 */ /* 0x000fe20000000800 */
[----:B------:R-:W-:Y:S01]  /*16350*/  ISETP.NE.U32.AND P2, PT, R4, RZ, PT ;  /* 0x000000ff0400720c */ /* 0x000fe20003f45070 */
[----:B------:R-:W-:Y:S01]  /*16360*/  STL.64 [R1+0xa98], R204 ;  /* 0x000a98cc01007387 */ /* 0x000fe20000100a00 */
[----:B------:R-:W-:-:S02]  /*16370*/  LOP3.LUT R8, R3, 0x72, RZ, 0xfc, !PT ;  /* 0x0000007203087812 */ /* 0x000fc400078efcff */
[----:B------:R-:W-:Y:S01]  /*16380*/  SEL R4, R5, RZ, !P1 ;  /* 0x000000ff05047207 */ /* 0x000fe20004800000 */
[----:B------:R-:W-:Y:S01]  /*16390*/  LDGSTS.E [R24+0x40000], desc[UR16][R22.64], P0 ;  /* 0x4000000016187fae */ /* 0x000fe20008121850 */
[----:B------:R-:W-:-:S03]  /*163a0*/  ISETP.NE.U32.AND P1, PT, R25, RZ, PT ;  /* 0x000000ff1900720c */ /* 0x000fc60003f25070 */
[----:B------:R-:W-:Y:S01]  /*163b0*/  STL.64 [R1+0xaa0], R176 ;  /* 0x000aa0b001007387 */ /* 0x000fe20000100a00 */
[----:B------:R-:W-:-:S03]  /*163c0*/  ISETP.NE.U32.AND P0, PT, R4, RZ, PT ;  /* 0x000000ff0400720c */ /* 0x000fc60003f05070 */
[----:B------:R-:W-:Y:S01]  /*163d0*/  LDGSTS.E [R24+0x40008], desc[UR16][R152.64], P4 ;  /* 0x4000800098187fae */ /* 0x000fe2000a121850 */
[----:B------:R-:W-:-:S03]  /*163e0*/  LOP3.LUT R7, R3, 0x16, RZ, 0xfc, !PT ;  /* 0x0000001603077812 */ /* 0x000fc600078efcff */
[----:B------:R-:W-:Y:S04]  /*163f0*/  STL.64 [R1+0xaa8], R210 ;  /* 0x000aa8d201007387 */ /* 0x000fe80000100a00 */
[----:B------:R-:W-:Y:S01]  /*16400*/  LDGSTS.E [R24+0x42000], desc[UR16][R202.64], P5 ;  /* 0x42000000ca187fae */ /* 0x000fe2000a921850 */
[----:B------:R-:W-:Y:S01]  /*16410*/  ISETP.GE.AND P5, PT, R8, UR4, PT ;  /* 0x0000000408007c0c */ /* 0x000fe2000bfa6270 */
[----:B------:R-:W-:Y:S02]  /*16420*/  ULDC UR4, c[0x0][0x230] ;  /* 0x00008c0000047ab9 */ /* 0x000fe40000000800 */
[----:B------:R1:W-:Y:S01]  /*16430*/  STL [R1+0x910], R6 ;  /* 0x0009100601007387 */ /* 0x0003e20000100800 */
[----:B------:R-:W-:Y:S02]  /*16440*/  SEL R4, R5, RZ, !P5 ;  /* 0x000000ff05047207 */ /* 0x000fe40006800000 */
[----:B------:R-:W-:Y:S01]  /*16450*/  ISETP.GE.AND P5, PT, R7, UR5, PT ;  /* 0x0000000507007c0c */ /* 0x000fe2000bfa6270 */
[----:B------:R-:W-:Y:S01]  /*16460*/  LDGSTS.E [R24+0x42008], desc[UR16][R178.64], P3 ;  /* 0x42008000b2187fae */ /* 0x000fe20009921850 */
[----:B-1----:R-:W-:-:S03]  /*16470*/  LOP3.LUT R6, R3, 0x14, RZ, 0xfc, !PT ;  /* 0x0000001403067812 */ /* 0x002fc600078efcff */
[----:B------:R-:W-:Y:S01]  /*16480*/  LDGSTS.E [R24+0x44000], desc[UR16][R214.64], P2 ;  /* 0x44000000d6187fae */ /* 0x000fe20009121850 */
[C---:B------:R-:W-:Y:S01]  /*16490*/  LOP3.LUT R7, R3.reuse, 0x54, RZ, 0xfc, !PT ;  /* 0x0000005403077812 */ /* 0x040fe200078efcff */
[----:B------:R-:W-:Y:S01]  /*164a0*/  ULDC UR5, c[0x0][0x230] ;  /* 0x00008c0000057ab9 */ /* 0x000fe20000000800 */
        /* <DEDUP_REMOVED lines=8> */
[----:B------:R-:W-:Y:S01]  /*16530*/  LDGSTS.E [R24+0x46000], desc[UR16][R248.64], P0 ;  /* 0x46000000f8187fae */ /* 0x000fe20008121850 */
[----:B------:R-:W-:-:S02]  /*16540*/  SEL R26, R5, RZ, !P4 ;  /* 0x000000ff051a7207 */ /* 0x000fc40006000000 */
[----:B------:R-:W-:Y:S02]  /*16550*/  ISETP.NE.U32.AND P4, PT, R4, RZ, PT ;  /* 0x000000ff0400720c */ /* 0x000fe40003f85070 */
[----:B------:R-:W-:Y:S02]  /*16560*/  SEL R4, R5, RZ, !P5 ;  /* 0x000000ff05047207 */ /* 0x000fe40006800000 */
[----:B------:R-:W-:Y:S01]  /*16570*/  ISETP.GE.AND P0, PT, R6, UR4, PT ;  /* 0x0000000406007c0c */ /* 0x000fe2000bf06270 */
[----:B------:R-:W-:Y:S01]  /*16580*/  ULDC UR4, c[0x0][0x230] ;  /* 0x00008c0000047ab9 */ /* 0x000fe20000000800 */
[----:B------:R-:W-:Y:S02]  /*16590*/  LOP3.LUT R6, R3, 0x56, RZ, 0xfc, !PT ;  /* 0x0000005603067812 */ /* 0x000fe400078efcff */
[----:B------:R-:W-:Y:S02]  /*165a0*/  ISETP.NE.U32.AND P3, PT, R26, RZ, PT ;  /* 0x000000ff1a00720c */ /* 0x000fe40003f65070 */
[----:B------:R-:W-:-:S02]  /*165b0*/  ISETP.NE.U32.AND P2, PT, R4, RZ, PT ;  /* 0x000000ff0400720c */ /* 0x000fc40003f45070 */
[----:B------:R-:W-:Y:S01]  /*165c0*/  SEL R4, R5, RZ, !P0 ;  /* 0x000000ff05047207 */ /* 0x000fe20004000000 */
[----:B------:R1:W-:Y:S01]  /*165d0*/  LDGSTS.E [R24+0x46008], desc[UR16][R250.64], P4 ;  /* 0x46008000fa187fae */ /* 0x0003e2000a121850 */
[----:B------:R-:W-:Y:S01]  /*165e0*/  ISETP.GE.AND P1, PT, R7, UR5, PT ;  /* 0x0000000507007c0c */ /* 0x000fe2000bf26270 */
[----:B------:R-:W-:Y:S01]  /*165f0*/  ULDC UR5, c[0x0][0x230] ;  /* 0x00008c0000057ab9 */ /* 0x000fe20000000800 */
[----:B------:R-:W-:Y:S01]  /*16600*/  ISETP.GE.AND P0, PT, R6, UR4, PT ;  /* 0x0000000406007c0c */ /* 0x000fe2000bf06270 */
[----:B------:R-:W-:Y:S01]  /*16610*/  ULDC UR4, c[0x0][0x230] ;  /* 0x00008c0000047ab9 */ /* 0x000fe20000000800 */
[----:B------:R-:W-:Y:S02]  /*16620*/  LOP3.LUT R6, R2, 0x50, RZ, 0x3c, !PT ;  /* 0x0000005002067812 */ /* 0x000fe400078e3cff */
[----:B------:R-:W-:Y:S02]  /*16630*/  SEL R26, R5, RZ, !P1 ;  /* 0x000000ff051a7207 */ /* 0x000fe40004800000 */
[----:B------:R-:W-:Y:S01]  /*16640*/  ISETP.NE.U32.AND P1, PT, R4, RZ, PT ;  /* 0x000000ff0400720c */ /* 0x000fe20003f25070 */
[----:B------:R-:W-:Y:S01]  /*16650*/  VIADD R4, R6, UR12 ;  /* 0x0000000c06047c36 */ /* 0x000fe20008000000 */
[----:B------:R-:W-:Y:S01]  /*16660*/  LOP3.LUT R8, R3, 0x74, RZ, 0xfc, !PT ;  /* 0x0000007403087812 */ /* 0x000fe200078efcff */
[----:B------:R2:W-:Y:S04]  /*16670*/  STL [R1+0x8f0], R6 ;  /* 0x0008f00601007387 */ /* 0x0005e80000100800 */
[----:B------:R-:W-:Y:S01]  /*16680*/  LDGSTS.E [R4+0x40000], desc[UR16][R154.64], P3 ;  /* 0x400000009a047fae */ /* 0x000fe20009921850 */
[----:B------:R-:W-:Y:S01]  /*16690*/  ISETP.GE.AND P3, PT, R8, UR4, PT ;  /* 0x0000000408007c0c */ /* 0x000fe2000bf66270 */
[----:B------:R-:W-:-:S02]  /*166a0*/  ULDC UR4, c[0x0][0x230] ;  /* 0x00008c0000047ab9 */ /* 0x000fc40000000800 */
[----:B------:R-:W3:Y:S04]  /*166b0*/  LDL.64 R8, [R1] ;  /* 0x0000000001087983 */ /* 0x000ee80000100a00 */
[----:B------:R-:W4:Y:S01]  /*166c0*/  LDL.64 R246, [R1+0x8] ;  /* 0x0000080001f67983 */ /* 0x000f220000100a00 */
[----:B------:R-:W-:Y:S02]  /*166d0*/  ISETP.NE.U32.AND P5, PT, R25, RZ, PT ;  /* 0x000000ff1900720c */ /* 0x000fe40003fa5070 */
[----:B------:R-:W-:Y:S02]  /*166e0*/  SEL R25, R5, RZ, !P0 ;  /* 0x000000ff05197207 */ /* 0x000fe40004000000 */
[----:B------:R-:W-:Y:S02]  /*166f0*/  ISETP.NE.U32.AND P0, PT, R26, RZ, PT ;  /* 0x000000ff1a00720c */ /* 0x000fe40003f05070 */
[----:B------:R-:W-:-:S02]  /*16700*/  LOP3.LUT R7, R3, 0x18, RZ, 0xfc, !PT ;  /* 0x0000001803077812 */ /* 0x000fc400078efcff */
[----:B--2---:R-:W-:Y:S02]  /*16710*/  LOP3.LUT R6, R3, 0x76, RZ, 0xfc, !PT ;  /* 0x0000007603067812 */ /* 0x004fe400078efcff */
[----:B------:R-:W-:Y:S02]  /*16720*/  ISETP.NE.U32.AND P4, PT, R25, RZ, PT ;  /* 0x000000ff1900720c */ /* 0x000fe40003f85070 */
[----:B------:R-:W-:Y:S01]  /*16730*/  ISETP.GE.AND P6, PT, R6, UR5, PT ;  /* 0x0000000506007c0c */ /* 0x000fe2000bfc6270 */
[----:B------:R-:W-:Y:S01]  /*16740*/  LDGSTS.E [R4+0x40008], desc[UR16][R156.64], P5 ;  /* 0x400080009c047fae */ /* 0x000fe2000a921850 */
[----:B------:R-:W-:Y:S01]  /*16750*/  ISETP.GE.AND P5, PT, R7, UR4, PT ;  /* 0x0000000407007c0c */ /* 0x000fe2000bfa6270 */
[----:B------:R-:W-:Y:S01]  /*16760*/  ULDC UR4, c[0x0][0x230] ;  /* 0x00008c0000047ab9 */ /* 0x000fe20000000800 */
[----:B------:R-:W-:Y:S01]  /*16770*/  LOP3.LUT R6, R3, 0x1a, RZ, 0xfc, !PT ;  /* 0x0000001a03067812 */ /* 0x000fe200078efcff */
[----:B------:R-:W-:Y:S01]  /*16780*/  LDGSTS.E [R4+0x42000], desc[UR16][R200.64], P2 ;  /* 0x42000000c8047fae */ /* 0x000fe20009121850 */
[C---:B-1----:R-:W-:Y:S01]  /*16790*/  SEL R24, R5.reuse, RZ, !P3 ;  /* 0x000000ff05187207 */ /* 0x042fe20005800000 */
[----:B------:R-:W-:Y:S01]  /*167a0*/  ULDC UR5, c[0x0][0x230] ;  /* 0x00008c0000057ab9 */ /* 0x000fe20000000800 */
[C---:B------:R-:W-:Y:S01]  /*167b0*/  SEL R25, R5.reuse, RZ, !P5 ;  /* 0x000000ff05197207 */ /* 0x040fe20006800000 */
[----:B------:R-:W-:Y:S01]  /*167c0*/  LDGSTS.E [R4+0x42008], desc[UR16][R180.64], P1 ;  /* 0x42008000b4047fae */ /* 0x000fe20008921850 */
[----:B------:R-:W-:Y:S01]  /*167d0*/  ISETP.GE.AND P5, PT, R6, UR4, PT ;  /* 0x0000000406007c0c */ /* 0x000fe2000bfa6270 */
[----:B------:R-:W-:Y:S01]  /*167e0*/  ULDC UR4, c[0x0][0x230] ;  /* 0x00008c0000047ab9 */ /* 0x000fe20000000800 */
[----:B------:R-:W-:Y:S01]  /*167f0*/  SEL R26, R5, RZ, !P6 ;  /* 0x000000ff051a7207 */ /* 0x000fe20007000000 */
[----:B------:R-:W-:Y:S01]  /*16800*/  LDGSTS.E [R4+0x44000], desc[UR16][R218.64], P0 ;  /* 0x44000000da047fae */ /* 0x000fe20008121850 */
[----:B------:R-:W-:-:S02]  /*16810*/  ISETP.NE.U32.AND P3, PT, R24, RZ, PT ;  /* 0x000000ff1800720c */ /* 0x000fc40003f65070 */
[----:B------:R-:W-:Y:S01]  /*16820*/  LOP3.LUT R6, R3, 0x38, RZ, 0xfc, !PT ;  /* 0x0000003803067812 */ /* 0x000fe200078efcff */
[----:B------:R-:W-:Y:S01]  /*16830*/  LDGSTS.E [R4+0x44008], desc[UR16][R220.64], P4 ;  /* 0x44008000dc047fae */ /* 0x000fe2000a121850 */
[----:B------:R-:W-:Y:S02]  /*16840*/  SEL R24, R5, RZ, !P5 ;  /* 0x000000ff05187207 */ /* 0x000fe40006800000 */
[----:B------:R-:W-:Y:S02]  /*16850*/  ISETP.NE.U32.AND P2, PT, R26, RZ, PT ;  /* 0x000000ff1a00720c */ /* 0x000fe40003f45070 */
[----:B------:R-:W-:Y:S01]  /*16860*/  ISETP.GE.AND P0, PT, R6, UR4, PT ;  /* 0x0000000406007c0c */ /* 0x000fe2000bf06270 */
[----:B------:R-:W-:Y:S01]  /*16870*/  ULDC UR4, c[0x0][0x230] ;  /* 0x00008c0000047ab9 */ /* 0x000fe20000000800 */
[C---:B------:R-:W-:Y:S02]  /*16880*/  LOP3.LUT R7, R3.reuse, 0x3a, RZ, 0xfc, !PT ;  /* 0x0000003a03077812 */ /* 0x040fe400078efcff */
[----:B------:R-:W-:-:S02]  /*16890*/  LOP3.LUT R6, R3, 0x58, RZ, 0xfc, !PT ;  /* 0x0000005803067812 */ /* 0x000fc400078efcff */
[----:B------:R-:W-:Y:S02]  /*168a0*/  ISETP.NE.U32.AND P5, PT, R25, RZ, PT ;  /* 0x000000ff1900720c */ /* 0x000fe40003fa5070 */
[----:B------:R-:W-:Y:S02]  /*168b0*/  ISETP.NE.U32.AND P1, PT, R24, RZ, PT ;  /* 0x000000ff1800720c */ /* 0x000fe40003f25070 */
[----:B------:R-:W-:Y:S02]  /*168c0*/  SEL R24, R5, RZ, !P0 ;  /* 0x000000ff05187207 */ /* 0x000fe40004000000 */
[----:B------:R-:W-:Y:S01]  /*168d0*/  ISETP.GE.AND P0, PT, R7, UR4, PT ;  /* 0x0000000407007c0c */ /* 0x000fe2000bf06270 */
[----:B------:R-:W-:Y:S01]  /*168e0*/  ULDC UR4, c[0x0][0x230] ;  /* 0x00008c0000047ab9 */ /* 0x000fe20000000800 */
[----:B------:R-:W-:Y:S01]  /*168f0*/  ISETP.GE.AND P4, PT, R6, UR5, PT ;  /* 0x0000000506007c0c */ /* 0x000fe2000bf86270 */
[----:B------:R-:W-:Y:S01]  /*16900*/  ULDC UR5, c[0x0][0x230] ;  /* 0x00008c0000057ab9 */ /* 0x000fe20000000800 */
[----:B------:R-:W-:-:S02]  /*16910*/  LOP3.LUT R6, R2, 0x60, RZ, 0x3c, !PT ;  /* 0x0000006002067812 */ /* 0x000fc400078e3cff */
[----:B------:R-:W-:Y:S02]  /*16920*/  SEL R26, R5, RZ, !P0 ;  /* 0x000000ff051a7207 */ /* 0x000fe40004000000 */
[----:B------:R-:W-:Y:S01]  /*16930*/  ISETP.NE.U32.AND P0, PT, R24, RZ, PT ;  /* 0x000000ff1800720c */ /* 0x000fe20003f05070 */
[----:B------:R1:W-:Y:S01]  /*16940*/  STL [R1+0x8d0], R6 ;  /* 0x0008d00601007387 */ /* 0x0003e20000100800 */
[----:B------:R-:W-:Y:S01]  /*16950*/  VIADD R24, R6, UR12 ;  /* 0x0000000c06187c36 */ /* 0x000fe20008000000 */
[C---:B------:R-:W-:Y:S02]  /*16960*/  LOP3.LUT R7, R3.reuse, 0x78, RZ, 0xfc, !PT ;  /* 0x0000007803077812 */ /* 0x040fe400078efcff */
[----:B-1----:R-:W-:-:S04]  /*16970*/  LOP3.LUT R6, R3, 0x7a, RZ, 0xfc, !PT ;  /* 0x0000007a03067812 */ /* 0x002fc800078efcff */
[----:B------:R-:W-:Y:S01]  /*16980*/  ISETP.GE.AND P6, PT, R6, UR5, PT ;  /* 0x0000000506007c0c */ /* 0x000fe2000bfc6270 */
[----:B------:R-:W-:Y:S01]  /*16990*/  ULDC UR5, c[0x0][0x230] ;  /* 0x00008c0000057ab9 */ /* 0x000fe20000000800 */
[----:B---3--:R1:W-:Y:S04]  /*169a0*/  LDGSTS.E [R4+0x46000], desc[UR16][R8.64], P3 ;  /* 0x4600000008047fae */ /* 0x0083e80009921850 */
[----:B----4-:R2:W-:Y:S04]  /*169b0*/  LDGSTS.E [R4+0x46008], desc[UR16][R246.64], P2 ;  /* 0x46008000f6047fae */ /* 0x0105e80009121850 */
[----:B------:R-:W-:Y:S01]  /*169c0*/  LDGSTS.E [R24+0x40000], desc[UR16][R158.64], P5 ;  /* 0x400000009e187fae */ /* 0x000fe2000a921850 */
[----:B-1----:R-:W-:-:S03]  /*169d0*/  LOP3.LUT R8, R3, 0x5a, RZ, 0xfc, !PT ;  /* 0x0000005a03087812 */ /* 0x002fc600078efcff */
[----:B------:R-:W-:Y:S01]  /*169e0*/  LDGSTS.E [R24+0x40008], desc[UR16][R160.64], P1 ;  /* 0x40008000a0187fae */ /* 0x000fe20008921850 */
[----:B------:R-:W-:Y:S01]  /*169f0*/  ISETP.GE.AND P2, PT, R8, UR4, PT ;  /* 0x0000000408007c0c */ /* 0x000fe2000bf46270 */
[----:B------:R-:W-:Y:S02]  /*16a00*/  ULDC UR4, c[0x0][0x230] ;  /* 0x00008c0000047ab9 */ /* 0x000fe40000000800 */
[----:B------:R-:W3:Y:S01]  /*16a10*/  LDL.64 R246, [R1+0x18] ;  /* 0x0000180001f67983 */ /* 0x000ee20000100a00 */
[----:B------:R-:W-:Y:S01]  /*16a20*/  ISETP.GE.AND P5, PT, R7, UR4, PT ;  /* 0x0000000407007c0c */ /* 0x000fe2000bfa6270 */
[----:B------:R-:W-:Y:S02]  /*16a30*/  ULDC UR4, c[0x0][0x230] ;  /* 0x00008c0000047ab9 */ /* 0x000fe40000000800 */
[----:B------:R-:W4:Y:S01]  /*16a40*/  LDL.64 R6, [R1+0x10] ;  /* 0x0000100001067983 */ /* 0x000f220000100a00 */
[----:B------:R-:W-:Y:S02]  /*16a50*/  SEL R25, R5, RZ, !P4 ;  /* 0x000000ff05197207 */ /* 0x000fe40006000000 */
[----:B------:R-:W-:Y:S01]  /*16a60*/  ISETP.NE.U32.AND P4, PT, R26, RZ, PT ;  /* 0x000000ff1a00720c */ /* 0x000fe20003f85070 */
[----:B------:R-:W-:Y:S01]  /*16a70*/  LDGSTS.E [R24+0x42000], desc[UR16][R198.64], P0 ;  /* 0x42000000c6187fae */ /* 0x000fe20008121850 */
[----:B------:R-:W-:-:S02]  /*16a80*/  ISETP.NE.U32.AND P3, PT, R25, RZ, PT ;  /* 0x000000ff1900720c */ /* 0x000fc40003f65070 */
[----:B------:R-:W-:Y:S02]  /*16a90*/  LOP3.LUT R8, R3, 0x1c, RZ, 0xfc, !PT ;  /* 0x0000001c03087812 */ /* 0x000fe400078efcff */
[----:B------:R-:W-:Y:S02]  /*16aa0*/  SEL R26, R5, RZ, !P5 ;  /* 0x000000ff051a7207 */ /* 0x000fe40006800000 */
[----:B------:R-:W-:Y:S02]  /*16ab0*/  LOP3.LUT R10, R3, 0x1e, RZ, 0xfc, !PT ;  /* 0x0000001e030a7812 */ /* 0x000fe400078efcff */
[----:B--2---:R-:W-:Y:S02]  /*16ac0*/  SEL R4, R5, RZ, !P2 ;  /* 0x000000ff05047207 */ /* 0x004fe40005000000 */
[----:B------:R-:W-:Y:S01]  /*16ad0*/  ISETP.GE.AND P5, PT, R8, UR4, PT ;  /* 0x0000000408007c0c */ /* 0x000fe2000bfa6270 */
[----:B------:R-:W-:Y:S01]  /*16ae0*/  LDGSTS.E [R24+0x42008], desc[UR16][R182.64], P4 ;  /* 0x42008000b6187fae */ /* 0x000fe2000a121850 */
[----:B------:R-:W-:Y:S01]  /*16af0*/  ULDC UR4, c[0x0][0x230] ;  /* 0x00008c0000047ab9 */ /* 0x000fe20000000800 */
[----:B------:R-:W-:-:S02]  /*16b00*/  LOP3.LUT R8, R3, 0x3c, RZ, 0xfc, !PT ;  /* 0x0000003c03087812 */ /* 0x000fc400078efcff */
[----:B------:R-:W-:Y:S01]  /*16b10*/  LDGSTS.E [R24+0x44000], desc[UR16][R222.64], P3 ;  /* 0x44000000de187fae */ /* 0x000fe20009921850 */
[----:B------:R-:W-:Y:S02]  /*16b20*/  LOP3.LUT R9, R3, 0x3e, RZ, 0xfc, !PT ;  /* 0x0000003e03097812 */ /* 0x000fe400078efcff */
[----:B------:R-:W-:Y:S01]  /*16b30*/  ISETP.GE.AND P3, PT, R10, UR4, PT ;  /* 0x000000040a007c0c */ /* 0x000fe2000bf66270 */
[----:B------:R-:W-:Y:S01]  /*16b40*/  ULDC UR4, c[0x0][0x230] ;  /* 0x00008c0000047ab9 */ /* 0x000fe20000000800 */
[----:B------:R-:W-:Y:S02]  /*16b50*/  ISETP.NE.U32.AND P2, PT, R4, RZ, PT ;  /* 0x000000ff0400720c */ /* 0x000fe40003f45070 */
[C---:B------:R-:W-:Y:S02]  /*16b60*/  SEL R25, R5.reuse, RZ, !P6 ;  /* 0x000000ff05197207 */ /* 0x040fe40007000000 */
[----:B------:R-:W-:Y:S02]  /*16b70*/  ISETP.NE.U32.AND P1, PT, R26, RZ, PT ;  /* 0x000000ff1a00720c */ /* 0x000fe40003f25070 */
[----:B------:R-:W-:-:S02]  /*16b80*/  SEL R4, R5, RZ, !P5 ;  /* 0x000000ff05047207 */ /* 0x000fc40006800000 */
[----:B------:R-:W-:Y:S01]  /*16b90*/  ISETP.GE.AND P4, PT, R8, UR4, PT ;  /* 0x0000000408007c0c */ /* 0x000fe2000bf86270 */
[----:B------:R-:W-:Y:S01]  /*16ba0*/  ULDC UR4, c[0x0][0x230] ;  /* 0x00008c0000047ab9 */ /* 0x000fe20000000800 */
[----:B------:R-:W-:Y:S01]  /*16bb0*/  ISETP.GE.AND P6, PT, R9, UR5, PT ;  /* 0x0000000509007c0c */ /* 0x000fe2000bfc6270 */
[----:B------:R-:W1:Y:S01]  /*16bc0*/  S2R R252, SR_TID.X ;  /* 0x0000000000fc7919 */ /* 0x000e620000002100 */
[----:B------:R-:W-:Y:S01]  /*16bd0*/  LOP3.LUT R8, R3, 0x5c, RZ, 0xfc, !PT ;  /* 0x0000005c03087812 */ /* 0x000fe200078efcff */
[----:B------:R-:W-:Y:S01]  /*16be0*/  ULDC UR5, c[0x0][0x230] ;  /* 0x00008c0000057ab9 */ /* 0x000fe20000000800 */
[----:B------:R-:W-:Y:S01]  /*16bf0*/  ISETP.NE.U32.AND P5, PT, R25, RZ, PT ;  /* 0x000000ff1900720c */ /* 0x000fe20003fa5070 */
[----:B------:R-:W-:Y:S01]  /*16c00*/  LDGSTS.E [R24+0x44008], desc[UR16][R224.64], P2 ;  /* 0x44008000e0187fae */ /* 0x000fe20009121850 */
[----:B------:R-:W-:Y:S02]  /*16c10*/  ISETP.NE.U32.AND P0, PT, R4, RZ, PT ;  /* 0x000000ff0400720c */ /* 0x000fe40003f05070 */
[----:B------:R-:W-:-:S02]  /*16c20*/  SEL R4, R5, RZ, !P3 ;  /* 0x000000ff05047207 */ /* 0x000fc40005800000 */
[C---:B------:R-:W-:Y:S02]  /*16c30*/  SEL R25, R5.reuse, RZ, !P6 ;  /* 0x000000ff05197207 */ /* 0x040fe40007000000 */
[----:B------:R-:W-:Y:S01]  /*16c40*/  ISETP.GE.AND P6, PT, R8, UR4, PT ;  /* 0x0000000408007c0c */ /* 0x000fe2000bfc6270 */
[----:B------:R-:W-:Y:S01]  /*16c50*/  ULDC UR4, c[0x0][0x230] ;  /* 0x00008c0000047ab9 */ /* 0x000fe20000000800 */
[----:B------:R-:W-:Y:S02]  /*16c60*/  ISETP.NE.U32.AND P3, PT, R4, RZ, PT ;  /* 0x000000ff0400720c */ /* 0x000fe40003f65070 */
[----:B------:R-:W-:Y:S01]  /*16c70*/  SEL R4, R5, RZ, !P6 ;  /* 0x000000ff05047207 */ /* 0x000fe20007000000 */
[----:B----4-:R2:W-:Y:S03]  /*16c80*/  LDGSTS.E [R24+0x46000], desc[UR16][R6.64], P1 ;  /* 0x4600000006187fae */ /* 0x0105e60008921850 */
[----:B------:R-:W-:-:S02]  /*16c90*/  ISETP.NE.U32.AND P1, PT, R4, RZ, PT ;  /* 0x000000ff0400720c */ /* 0x000fc40003f25070 */
[----:B------:R-:W-:Y:S01]  /*16ca0*/  LOP3.LUT R4, R2, 0x70, RZ, 0x3c, !PT ;  /* 0x0000007002047812 */ /* 0x000fe200078e3cff */
[----:B---3--:R3:W-:Y:S01]  /*16cb0*/  LDGSTS.E [R24+0x46008], desc[UR16][R246.64], P5 ;  /* 0x46008000f6187fae */ /* 0x0087e2000a921850 */
[----:B--2---:R-:W-:-:S03]  /*16cc0*/  LOP3.LUT R6, R3, 0x5e, RZ, 0xfc, !PT ;  /* 0x0000005e03067812 */ /* 0x004fc600078efcff */
[----:B------:R2:W-:Y:S01]  /*16cd0*/  STL [R1+0x8a0], R4 ;  /* 0x0008a00401007387 */ /* 0x0005e20000100800 */
[----:B------:R-:W-:-:S03]  /*16ce0*/  ISETP.GE.AND P5, PT, R6, UR4, PT ;  /* 0x0000000406007c0c */ /* 0x000fc6000bfa6270 */
[----:B------:R-:W4:Y:S01]  /*16cf0*/  LDL.64 R246, [R1+0x28] ;  /* 0x0000280001f67983 */ /* 0x000f220000100a00 */
[C---:B------:R-:W-:Y:S01]  /*16d00*/  LOP3.LUT R9, R3.reuse, 0x7c, RZ, 0xfc, !PT ;  /* 0x0000007c03097812 */ /* 0x040fe200078efcff */
[----:B------:R-:W-:Y:S02]  /*16d10*/  ULDC UR4, c[0x0][0x230] ;  /* 0x00008c0000047ab9 */ /* 0x000fe40000000800 */
[----:B------:R-:W4:Y:S01]  /*16d20*/  LDL.64 R6, [R1+0x20] ;  /* 0x0000200001067983 */ /* 0x000f220000100a00 */
[----:B------:R-:W-:Y:S01]  /*16d30*/  LOP3.LUT R8, R3, 0x7e, RZ, 0xfc, !PT ;  /* 0x0000007e03087812 */ /* 0x000fe200078efcff */
[----:B---3--:R-:W-:Y:S01]  /*16d40*/  VIADD R24, R4, UR12 ;  /* 0x0000000c04187c36 */ /* 0x008fe20008000000 */
[----:B--2---:R-:W-:Y:S01]  /*16d50*/  SEL R4, R5, RZ, !P5 ;  /* 0x000000ff05047207 */ /* 0x004fe20006800000 */
[----:B------:R-:W2:Y:S01]  /*16d60*/  LDL.64 R166, [R1+0x30] ;  /* 0x0000300001a67983 */ /* 0x000ea20000100a00 */
[----:B------:R-:W-:Y:S02]  /*16d70*/  ISETP.GE.AND P5, PT, R9, UR4, PT ;  /* 0x0000000409007c0c */ /* 0x000fe4000bfa6270 */
[----:B------:R-:W-:Y:S01]  /*16d80*/  SEL R26, R5, RZ, !P4 ;  /* 0x000000ff051a7207 */ /* 0x000fe20006000000 */
[----:B------:R-:W3:Y:S01]  /*16d90*/  LDL.64 R168, [R1+0x70] ;  /* 0x0000700001a87983 */ /* 0x000ee20000100a00 */
[----:B-1----:R-:W-:-:S02]  /*16da0*/  LOP3.LUT R252, R252, 0x7f, RZ, 0xc0, !PT ;  /* 0x0000007ffcfc7812 */ /* 0x002fc400078ec0ff */
[----:B------:R-:W-:Y:S01]  /*16db0*/  ISETP.GE.AND P6, PT, R8, UR5, PT ;  /* 0x0000000508007c0c */ /* 0x000fe2000bfc6270 */
[----:B------:R-:W-:Y:S01]  /*16dc0*/  LDGSTS.E [R24+0x40000], desc[UR16][R162.64], P0 ;  /* 0x40000000a2187fae */ /* 0x000fe20008121850 */
[----:B------:R-:W-:Y:S02]  /*16dd0*/  ISETP.NE.U32.AND P2, PT, R25, RZ, PT ;  /* 0x000000ff1900720c */ /* 0x000fe40003f45070 */
[----:B------:R-:W-:Y:S01]  /*16de0*/  SEL R25, R5, RZ, !P5 ;  /* 0x000000ff05197207 */ /* 0x000fe20006800000 */
[----:B------:R-:W3:Y:S01]  /*16df0*/  LDL.64 R192, [R1+0xb0] ;  /* 0x0000b00001c07983 */ /* 0x000ee20000100a00 */
[----:B------:R-:W-:Y:S02]  /*16e00*/  ISETP.NE.U32.AND P4, PT, R26, RZ, PT ;  /* 0x000000ff1a00720c */ /* 0x000fe40003f85070 */
[----:B------:R-:W-:Y:S01]  /*16e10*/  ISETP.NE.U32.AND P0, PT, R4, RZ, PT ;  /* 0x000000ff0400720c */ /* 0x000fe20003f05070 */
[----:B------:R-:W3:Y:S01]  /*16e20*/  LDL.64 R194, [R1+0xf0] ;  /* 0x0000f00001c27983 */ /* 0x000ee20000100a00 */
[----:B------:R-:W-:-:S02]  /*16e30*/  ISETP.GE.AND P5, PT, R252, UR15, PT ;  /* 0x0000000ffc007c0c */ /* 0x000fc4000bfa6270 */
[----:B------:R-:W-:Y:S01]  /*16e40*/  SEL R4, R5, RZ, !P6 ;  /* 0x000000ff05047207 */ /* 0x000fe20007000000 */
[----:B------:R-:W-:Y:S01]  /*16e50*/  LDGSTS.E [R24+0x40008], desc[UR16][R164.64], P3 ;  /* 0x40008000a4187fae */ /* 0x000fe20009921850 */
[----:B------:R-:W-:Y:S02]  /*16e60*/  ISETP.NE.U32.AND P3, PT, R25, RZ, PT ;  /* 0x000000ff1900720c */ /* 0x000fe40003f65070 */
[----:B------:R-:W-:Y:S01]  /*16e70*/  SEL R5, R5, RZ, !P5 ;  /* 0x000000ff05057207 */ /* 0x000fe20006800000 */
[----:B------:R-:W3:Y:S01]  /*16e80*/  LDL.64 R230, [R1+0x130] ;  /* 0x0001300001e67983 */ /* 0x000ee20000100a00 */
[----:B------:R-:W-:-:S03]  /*16e90*/  ISETP.NE.U32.AND P5, PT, R4, RZ, PT ;  /* 0x000000ff0400720c */ /* 0x000fc60003fa5070 */
[----:B------:R-:W3:Y:S04]  /*16ea0*/  LDL.64 R232, [R1+0x170] ;  /* 0x0001700001e87983 */ /* 0x000ee80000100a00 */
[----:B------:R-:W-:Y:S04]  /*16eb0*/  LDGSTS.E [R24+0x42000], desc[UR16][R196.64], P4 ;  /* 0x42000000c4187fae */ /* 0x000fe8000a121850 */
[----:B------:R-:W-:Y:S04]  /*16ec0*/  LDGSTS.E [R24+0x42008], desc[UR16][R188.64], P2 ;  /* 0x42008000bc187fae */ /* 0x000fe80009121850 */
[----:B------:R-:W-:Y:S04]  /*16ed0*/  LDGSTS.E [R24+0x44000], desc[UR16][R226.64], P1 ;  /* 0x44000000e2187fae */ /* 0x000fe80008921850 */
[----:B------:R-:W3:Y:S04]  /*16ee0*/  LDL.64 R10, [R1+0x1b0] ;  /* 0x0001b000010a7983 */ /* 0x000ee80000100a00 */
[----:B------:R-:W-:Y:S04]  /*16ef0*/  LDGSTS.E [R24+0x44008], desc[UR16][R228.64], P0 ;  /* 0x44008000e4187fae */ /* 0x000fe80008121850 */
[----:B------:R-:W3:Y:S04]  /*16f00*/  LDL.64 R8, [R1+0x1f0] ;  /* 0x0001f00001087983 */ /* 0x000ee80000100a00 */
[----:B------:R-:W3:Y:S01]  /*16f10*/  LDL.64 R184, [R1+0x230] ;  /* 0x0002300001b87983 */ /* 0x000ee20000100a00 */
[----:B------:R-:W1:Y:S03]  /*16f20*/  S2R R252, SR_TID.X ;  /* 0x0000000000fc7919 */ /* 0x000e660000002100 */
[----:B------:R-:W3:Y:S04]  /*16f30*/  LDL.64 R174, [R1+0x2b0] ;  /* 0x0002b00001ae7983 */ /* 0x000ee80000100a00 */
        /* <DEDUP_REMOVED lines=18> */
[----:B----4-:R-:W-:Y:S04]  /*17060*/  LDGSTS.E [R24+0x46000], desc[UR16][R6.64], P3 ;  /* 0x4600000006187fae */ /* 0x010fe80009921850 */
[----:B------:R-:W-:Y:S01]  /*17070*/  LDGSTS.E [R24+0x46008], desc[UR16][R246.64], P5 ;  /* 0x46008000f6187fae */ /* 0x000fe2000a921850 */
[----:B-1----:R-:W-:Y:S01]  /*17080*/  IMAD R4, R252, 0x100, R252 ;  /* 0x00000100fc047824 */ /* 0x002fe200078e02fc */
[----:B------:R-:W-:Y:S01]  /*17090*/  ISETP.NE.U32.AND P4, PT, R5, RZ, PT ;  /* 0x000000ff0500720c */ /* 0x000fe20003f85070 */
[----:B------:R-:W1:Y:S01]  /*170a0*/  LDC R252, c[0x0][0x230] ;  /* 0x00008c00fffc7b82 */ /* 0x000e620000000800 */
[----:B------:R-:W0:Y:S04]  /*170b0*/  LDGDEPBAR ;  /* 0x00000000000079af */ /* 0x000e280000000000 */
[----:B------:R-:W4:Y:S04]  /*170c0*/  LDL.64 R6, [R1+0x2f0] ;  /* 0x0002f00001067983 */ /* 0x000f280000100a00 */
[----:B------:R-:W4:Y:S01]  /*170d0*/  LDL.64 R246, [R1+0x270] ;  /* 0x0002700001f67983 */ /* 0x000f220000100a00 */
[----:B------:R-:W-:-:S05]  /*170e0*/  IMAD.SHL.U32 R4, R4, 0x4, RZ ;  /* 0x0000000404047824 */ /* 0x000fca00078e00ff */
[----:B------:R-:W-:-:S05]  /*170f0*/  LOP3.LUT R4, R4, 0x1807c, RZ, 0xc0, !PT ;  /* 0x0001807c04047812 */ /* 0x000fca00078ec0ff */
[----:B------:R-:W-:-:S05]  /*17100*/  VIADD R25, R4, UR12 ;  /* 0x0000000c04197c36 */ /* 0x000fca0008000000 */
[----:B--2---:R-:W-:Y:S04]  /*17110*/  LDGSTS.E [R25], desc[UR16][R166.64], P4 ;  /* 0x00000000a6197fae */ /* 0x004fe8000a121850 */
[----:B---3--:R-:W-:Y:S04]  /*17120*/  LDGSTS.E [R25+0x400], desc[UR16][R168.64], P4 ;  /* 0x00400000a8197fae */ /* 0x008fe8000a121850 */
[----:B------:R-:W-:Y:S04]  /*17130*/  LDGSTS.E [R25+0x800], desc[UR16][R192.64], P4 ;  /* 0x00800000c0197fae */ /* 0x000fe8000a121850 */
[----:B------:R-:W2:Y:S04]  /*17140*/  LDL.64 R166, [R1+0x370] ;  /* 0x0003700001a67983 */ /* 0x000ea80000100a00 */
[----:B------:R-:W3:Y:S04]  /*17150*/  LDL.64 R168, [R1+0x3f0] ;  /* 0x0003f00001a87983 */ /* 0x000ee80000100a00 */
[----:B------:R-:W3:Y:S04]  /*17160*/  LDL.64 R192, [R1+0x470] ;  /* 0x0004700001c07983 */ /* 0x000ee80000100a00 */
[----:B------:R-:W-:Y:S04]  /*17170*/  LDGSTS.E [R25+0xc00], desc[UR16][R194.64], P4 ;  /* 0x00c00000c2197fae */ /* 0x000fe8000a121850 */
[----:B------:R-:W-:Y:S04]  /*17180*/  LDGSTS.E [R25+0x1000], desc[UR16][R230.64], P4 ;  /* 0x01000000e6197fae */ /* 0x000fe8000a121850 */
[----:B------:R-:W-:Y:S04]  /*17190*/  LDGSTS.E [R25+0x1400], desc[UR16][R232.64], P4 ;  /* 0x01400000e8197fae */ /* 0x000fe8000a121850 */
[----:B------:R-:W3:Y:S04]  /*171a0*/  LDL.64 R194, [R1+0x4f0] ;  /* 0x0004f00001c27983 */ /* 0x000ee80000100a00 */
[----:B------:R-:W3:Y:S04]  /*171b0*/  LDL.64 R230, [R1+0x530] ;  /* 0x0005300001e67983 */ /* 0x000ee80000100a00 */
[----:B------:R-:W3:Y:S04]  /*171c0*/  LDL.64 R232, [R1+0x570] ;  /* 0x0005700001e87983 */ /* 0x000ee80000100a00 */
[----:B------:R-:W-:Y:S04]  /*171d0*/  LDGSTS.E [R25+0x1800], desc[UR16][R10.64], P4 ;  /* 0x018000000a197fae */ /* 0x000fe8000a121850 */
[----:B------:R-:W-:Y:S04]  /*171e0*/  LDGSTS.E [R25+0x1c00], desc[UR16][R8.64], P4 ;  /* 0x01c0000008197fae */ /* 0x000fe8000a121850 */
[----:B------:R-:W-:Y:S04]  /*171f0*/  LDGSTS.E [R25+0x2000], desc[UR16][R184.64], P4 ;  /* 0x02000000b8197fae */ /* 0x000fe8000a121850 */
[----:B------:R-:W3:Y:S04]  /*17200*/  LDL.64 R10, [R1+0x730] ;  /* 0x00073000010a7983 */ /* 0x000ee80000100a00 */
[----:B------:R-:W3:Y:S01]  /*17210*/  LDL.64 R8, [R1+0x770] ;  /* 0x0007700001087983 */ /* 0x000ee20000100a00 */
[----:B------:R-:W-:-:S03]  /*17220*/  LOP3.LUT R5, R4, 0x10, RZ, 0x3c, !PT ;  /* 0x0000001004057812 */ /* 0x000fc600078e3cff */
[----:B------:R-:W3:Y:S04]  /*17230*/  LDL.64 R184, [R1+0x278] ;  /* 0x0002780001b87983 */ /* 0x000ee80000100a00 */
[----:B----4-:R-:W-:Y:S04]  /*17240*/  LDGSTS.E [R25+0x2400], desc[UR16][R246.64], P4 ;  /* 0x02400000f6197fae */ /* 0x010fe8000a121850 */
[----:B------:R-:W-:Y:S04]  /*17250*/  LDGSTS.E [R25+0x2800], desc[UR16][R174.64], P4 ;  /* 0x02800000ae197fae */ /* 0x000fe8000a121850 */
[----:B------:R-:W-:Y:S04]  /*17260*/  LDGSTS.E [R25+0x2c00], desc[UR16][R6.64], P4 ;  /* 0x02c0000006197fae */ /* 0x000fe8000a121850 */
[----:B------:R-:W4:Y:S04]  /*17270*/  LDL.64 R246, [R1+0x7b0] ;  /* 0x0007b00001f67983 */ /* 0x000f280000100a00 */
[----:B------:R-:W-:Y:S04]  /*17280*/  LDGSTS.E [R25+0x3000], desc[UR16][R206.64], P4 ;  /* 0x03000000ce197fae */ /* 0x000fe8000a121850 */
[----:B------:R-:W4:Y:S01]  /*17290*/  LDL.64 R6, [R1+0x7f0] ;  /* 0x0007f00001067983 */ /* 0x000f220000100a00 */
[----:B------:R-:W-:-:S03]  /*172a0*/  VIADD R5, R5, UR12 ;  /* 0x0000000c05057c36 */ /* 0x000fc60008000000 */
[----:B------:R-:W4:Y:S04]  /*172b0*/  LDL.64 R174, [R1+0x2f8] ;  /* 0x0002f80001ae7983 */ /* 0x000f280000100a00 */
[----:B--2---:R-:W-:Y:S04]  /*172c0*/  LDGSTS.E [R25+0x3400], desc[UR16][R166.64], P4 ;  /* 0x03400000a6197fae */ /* 0x004fe8000a121850 */
[----:B------:R-:W-:Y:S04]  /*172d0*/  LDGSTS.E [R25+0x3800], desc[UR16][R16.64], P4 ;  /* 0x0380000010197fae */ /* 0x000fe8000a121850 */
[----:B---3--:R-:W-:Y:S04]  /*172e0*/  LDGSTS.E [R25+0x3c00], desc[UR16][R168.64], P4 ;  /* 0x03c00000a8197fae */ /* 0x008fe8000a121850 */
[----:B------:R-:W2:Y:S04]  /*172f0*/  LDL.64 R166, [R1+0x38] ;  /* 0x0000380001a67983 */ /* 0x000ea80000100a00 */
[----:B------:R-:W-:Y:S04]  /*17300*/  LDGSTS.E [R25+0x4000], desc[UR16][R14.64], P4 ;  /* 0x040000000e197fae */ /* 0x000fe8000a121850 */
[----:B------:R-:W3:Y:S04]  /*17310*/  LDL.64 R168, [R1+0x78] ;  /* 0x0000780001a87983 */ /* 0x000ee80000100a00 */
[----:B------:R-:W-:Y:S04]  /*17320*/  LDGSTS.E [R25+0x4400], desc[UR16][R192.64], P4 ;  /* 0x04400000c0197fae */ /* 0x000fe8000a121850 */
[----:B------:R-:W-:Y:S04]  /*17330*/  LDGSTS.E [R25+0x4800], desc[UR16][R236.64], P4 ;  /* 0x04800000ec197fae */ /* 0x000fe8000a121850 */
[----:B------:R-:W-:Y:S04]  /*17340*/  LDGSTS.E [R25+0x4c00], desc[UR16][R194.64], P4 ;  /* 0x04c00000c2197fae */ /* 0x000fe8000a121850 */
[----:B------:R-:W3:Y:S04]  /*17350*/  LDL.64 R192, [R1+0xb8] ;  /* 0x0000b80001c07983 */ /* 0x000ee80000100a00 */
[----:B------:R-:W-:Y:S04]  /*17360*/  LDGSTS.E [R25+0x5000], desc[UR16][R230.64], P4 ;  /* 0x05000000e6197fae */ /* 0x000fe8000a121850 */
[----:B------:R-:W3:Y:S04]  /*17370*/  LDL.64 R194, [R1+0xf8] ;  /* 0x0000f80001c27983 */ /* 0x000ee80000100a00 */
[----:B------:R-:W-:Y:S04]  /*17380*/  LDGSTS.E [R25+0x5400], desc[UR16][R232.64], P4 ;  /* 0x05400000e8197fae */ /* 0x000fe8000a121850 */
[----:B------:R-:W3:Y:S04]  /*17390*/  LDL.64 R230, [R1+0x138] ;  /* 0x0001380001e67983 */ /* 0x000ee80000100a00 */
[----:B------:R-:W-:Y:S04]  /*173a0*/  LDGSTS.E [R25+0x5800], desc[UR16][R234.64], P4 ;  /* 0x05800000ea197fae */ /* 0x000fe8000a121850 */
[----:B------:R-:W-:Y:S04]  /*173b0*/  LDGSTS.E [R25+0x5c00], desc[UR16][R186.64], P4 ;  /* 0x05c00000ba197fae */ /* 0x000fe8000a121850 */
[----:B------:R-:W-:Y:S04]  /*173c0*/  LDGSTS.E [R25+0x6000], desc[UR16][R190.64], P4 ;  /* 0x06000000be197fae */ /* 0x000fe8000a121850 */
[----:B------:R-:W-:Y:S04]  /*173d0*/  LDGSTS.E [R25+0x6400], desc[UR16][R172.64], P4 ;  /* 0x06400000ac197fae */ /* 0x000fe8000a121850 */
[----:B------:R-:W-:Y:S04]  /*173e0*/  LDGSTS.E [R25+0x6800], desc[UR16][R170.64], P4 ;  /* 0x06800000aa197fae */ /* 0x000fe8000a121850 */
[----:B------:R-:W-:Y:S04]  /*173f0*/  LDGSTS.E [R25+0x6c00], desc[UR16][R12.64], P4 ;  /* 0x06c000000c197fae */ /* 0x000fe8000a121850 */
[----:B------:R-:W-:Y:S04]  /*17400*/  LDGSTS.E [R25+0x7000], desc[UR16][R10.64], P4 ;  /* 0x070000000a197fae */ /* 0x000fe8000a121850 */
[----:B------:R-:W3:Y:S04]  /*17410*/  LDL.64 R232, [R1+0x178] ;  /* 0x0001780001e87983 */ /* 0x000ee80000100a00 */
[----:B------:R-:W-:Y:S04]  /*17420*/  LDGSTS.E [R25+0x7400], desc[UR16][R8.64], P4 ;  /* 0x0740000008197fae */ /* 0x000fe8000a121850 */
        /* <DEDUP_REMOVED lines=13> */
[----:B------:R-:W-:Y:S04]  /*17500*/  LDGSTS.E [R25+0x7c00], desc[UR16][R6.64], P4 ;  /* 0x07c0000006197fae */ /* 0x000fe8000a121850 */
[----:B------:R-:W4:Y:S04]  /*17510*/  LDL.64 R246, [R1+0x238] ;  /* 0x0002380001f67983 */ /* 0x000f280000100a00 */
[----:B------:R-:W4:Y:S04]  /*17520*/  LDL.64 R6, [R1+0x2b8] ;  /* 0x0002b80001067983 */ /* 0x000f280000100a00 */
[----:B--2---:R-:W-:Y:S04]  /*17530*/  LDGSTS.E [R5+0x80], desc[UR16][R166.64], P4 ;  /* 0x00080000a6057fae */ /* 0x004fe8000a121850 */
[----:B---3--:R-:W-:Y:S04]  /*17540*/  LDGSTS.E [R5+0x480], desc[UR16][R168.64], P4 ;  /* 0x00480000a8057fae */ /* 0x008fe8000a121850 */
[----:B------:R-:W2:Y:S04]  /*17550*/  LDL.64 R166, [R1+0x338] ;  /* 0x0003380001a67983 */ /* 0x000ea80000100a00 */
[----:B------:R-:W3:Y:S04]  /*17560*/  LDL.64 R168, [R1+0x3b8] ;  /* 0x0003b80001a87983 */ /* 0x000ee80000100a00 */
[----:B------:R-:W-:Y:S04]  /*17570*/  LDGSTS.E [R5+0x880], desc[UR16][R192.64], P4 ;  /* 0x00880000c0057fae */ /* 0x000fe8000a121850 */
[----:B------:R-:W-:Y:S04]  /*17580*/  LDGSTS.E [R5+0xc80], desc[UR16][R194.64], P4 ;  /* 0x00c80000c2057fae */ /* 0x000fe8000a121850 */
[----:B------:R-:W3:Y:S04]  /*17590*/  LDL.64 R192, [R1+0x438] ;  /* 0x0004380001c07983 */ /* 0x000ee80000100a00 */
[----:B------:R-:W-:Y:S04]  /*175a0*/  LDGSTS.E [R5+0x1080], desc[UR16][R230.64], P4 ;  /* 0x01080000e6057fae */ /* 0x000fe8000a121850 */
[----:B------:R-:W3:Y:S04]  /*175b0*/  LDL.64 R194, [R1+0x478] ;  /* 0x0004780001c27983 */ /* 0x000ee80000100a00 */
[----:B------:R-:W3:Y:S04]  /*175c0*/  LDL.64 R230, [R1+0x4b8] ;  /* 0x0004b80001e67983 */ /* 0x000ee80000100a00 */
[----:B------:R-:W-:Y:S04]  /*175d0*/  LDGSTS.E [R5+0x1480], desc[UR16][R232.64], P4 ;  /* 0x01480000e8057fae */ /* 0x000fe8000a121850 */
[----:B------:R-:W3:Y:S04]  /*175e0*/  LDL.64 R232, [R1+0x738] ;  /* 0x0007380001e87983 */ /* 0x000ee80000100a00 */
[----:B------:R-:W-:Y:S04]  /*175f0*/  LDGSTS.E [R5+0x1880], desc[UR16][R8.64], P4 ;  /* 0x0188000008057fae */ /* 0x000fe8000a121850 */
[----:B------:R-:W-:Y:S04]  /*17600*/  LDGSTS.E [R5+0x1c80], desc[UR16][R208.64], P4 ;  /* 0x01c80000d0057fae */ /* 0x000fe8000a121850 */
[----:B------:R-:W3:Y:S04]  /*17610*/  LDL.64 R8, [R1+0x778] ;  /* 0x0007780001087983 */ /* 0x000ee80000100a00 */
[----:B------:R-:W3:Y:S04]  /*17620*/  LDL.64 R208, [R1+0x240] ;  /* 0x0002400001d07983 */ /* 0x000ee80000100a00 */
[----:B----4-:R-:W-:Y:S04]  /*17630*/  LDGSTS.E [R5+0x2080], desc[UR16][R246.64], P4 ;  /* 0x02080000f6057fae */ /* 0x010fe8000a121850 */
[----:B------:R-:W-:Y:S04]  /*17640*/  LDGSTS.E [R5+0x2480], desc[UR16][R184.64], P4 ;  /* 0x02480000b8057fae */ /* 0x000fe8000a121850 */
[----:B------:R-:W-:Y:S04]  /*17650*/  LDGSTS.E [R5+0x2880], desc[UR16][R6.64], P4 ;  /* 0x0288000006057fae */ /* 0x000fe8000a121850 */
[----:B------:R-:W4:Y:S04]  /*17660*/  LDL.64 R246, [R1+0x7b8] ;  /* 0x0007b80001f67983 */ /* 0x000f280000100a00 */
[----:B------:R-:W-:Y:S04]  /*17670*/  LDGSTS.E [R5+0x2c80], desc[UR16][R174.64], P4 ;  /* 0x02c80000ae057fae */ /* 0x000fe8000a121850 */
[----:B------:R-:W4:Y:S04]  /*17680*/  LDL.64 R6, [R1+0x840] ;  /* 0x0008400001067983 */ /* 0x000f280000100a00 */
        /* <DEDUP_REMOVED lines=20> */
[----:B------:R-:W-:Y:S04]  /*177d0*/  LDGSTS.E [R5+0x6880], desc[UR16][R12.64], P4 ;  /* 0x068800000c057fae */ /* 0x000fe8000a121850 */
[----:B------:R1:W-:Y:S04]  /*177e0*/  LDGSTS.E [R5+0x6c80], desc[UR16][R10.64], P4 ;  /* 0x06c800000a057fae */ /* 0x0003e8000a121850 */
[----:B------:R-:W-:Y:S04]  /*177f0*/  LDGSTS.E [R5+0x7080], desc[UR16][R232.64], P4 ;  /* 0x07080000e8057fae */ /* 0x000fe8000a121850 */
[----:B------:R-:W3:Y:S04]  /*17800*/  LDL.64 R230, [R1+0x140] ;  /* 0x0001400001e67983 */ /* 0x000ee80000100a00 */
[----:B------:R-:W-:Y:S01]  /*17810*/  LDGSTS.E [R5+0x7480], desc[UR16][R8.64], P4 ;  /* 0x0748000008057fae */ /* 0x000fe2000a121850 */
[----:B-1----:R-:W-:-:S03]  /*17820*/  LOP3.LUT R10, R4, 0x20, RZ, 0x3c, !PT ;  /* 0x00000020040a7812 */ /* 0x002fc600078e3cff */
        /* <DEDUP_REMOVED lines=12> */
[----:B----4-:R-:W-:Y:S01]  /*178f0*/  LDGSTS.E [R5+0x7880], desc[UR16][R246.64], P4 ;  /* 0x07880000f6057fae */ /* 0x010fe2000a121850 */
[----:B------:R-:W-:-:S03]  /*17900*/  VIADD R24, R10, UR12 ;  /* 0x0000000c0a187c36 */ /* 0x000fc60008000000 */
[----:B------:R-:W4:Y:S04]  /*17910*/  LDL.64 R10, [R1+0x6c0] ;  /* 0x0006c000010a7983 */ /* 0x000f280000100a00 */
[----:B------:R1:W-:Y:S04]  /*17920*/  LDGSTS.E [R5+0x7c80], desc[UR16][R6.64], P4 ;  /* 0x07c8000006057fae */ /* 0x0003e8000a121850 */
        /* <DEDUP_REMOVED lines=9> */
[----:B------:R-:W3:Y:S04]  /*179c0*/  LDL.64 R194, [R1+0x400] ;  /* 0x0004000001c27983 */ /* 0x000ee80000100a00 */
[----:B------:R-:W-:Y:S04]  /*179d0*/  LDGSTS.E [R24+0x1100], desc[UR16][R230.64], P4 ;  /* 0x01100000e6187fae */ /* 0x000fe8000a121850 */
[----:B------:R-:W3:Y:S04]  /*179e0*/  LDL.64 R230, [R1+0x740] ;  /* 0x0007400001e67983 */ /* 0x000ee80000100a00 */
[----:B------:R-:W-:Y:S04]  /*179f0*/  LDGSTS.E [R24+0x1500], desc[UR16][R8.64], P4 ;  /* 0x0150000008187fae */ /* 0x000fe8000a121850 */
[----:B------:R-:W-:Y:S04]  /*17a00*/  LDGSTS.E [R24+0x1900], desc[UR16][R238.64], P4 ;  /* 0x01900000ee187fae */ /* 0x000fe8000a121850 */
[----:B------:R-:W3:Y:S01]  /*17a10*/  LDL.64 R8, [R1+0x780] ;  /* 0x0007800001087983 */ /* 0x000ee20000100a00 */
[----:B-1----:R-:W-:-:S03]  /*17a20*/  LOP3.LUT R5, R4, 0x30, RZ, 0x3c, !PT ;  /* 0x0000003004057812 */ /* 0x002fc600078e3cff */
        /* <DEDUP_REMOVED lines=13> */
[----:B------:R-:W3:Y:S04]  /*17b00*/  LDL.64 R184, [R1+0x388] ;  /* 0x0003880001b87983 */ /* 0x000ee80000100a00 */
        /* <DEDUP_REMOVED lines=58> */
[----:B------:R-:W2:Y:S04]  /*17eb0*/  LDL.64 R208, [R1+0x310] ;  /* 0x0003100001d07983 */ /* 0x000ea80000100a00 */
[----:B---3--:R-:W-:Y:S04]  /*17ec0*/  LDGSTS.E [R5+0x2d80], desc[UR16][R168.64], P4 ;  /* 0x02d80000a8057fae */ /* 0x008fe8000a121850 */
[----:B------:R-:W3:Y:S04]  /*17ed0*/  LDL.64 R166, [R1+0x50] ;  /* 0x0000500001a67983 */ /* 0x000ee80000100a00 */
[----:B------:R-:W2:Y:S04]  /*17ee0*/  LDL.64 R168, [R1+0x90] ;  /* 0x0000900001a87983 */ /* 0x000ea80000100a00 */
        /* <DEDUP_REMOVED lines=15> */
[----:B------:R-:W-:Y:S04]  /*17fe0*/  LDGSTS.E [R5+0x6d80], desc[UR16][R230.64], P4 ;  /* 0x06d80000e6057fae */ /* 0x000fe8000a121850 */
[----:B------:R-:W-:Y:S04]  /*17ff0*/  LDGSTS.E [R5+0x7180], desc[UR16][R194.64], P4 ;  /* 0x07180000c2057fae */ /* 0x000fe8000a121850 */
[----:B------:R-:W2:Y:S04]  /*18000*/  LDL.64 R192, [R1+0xd0] ;  /* 0x0000d00001c07983 */ /* 0x000ea80000100a00 */
[----:B------:R-:W-:Y:S01]  /*18010*/  LDGSTS.E [R5+0x7580], desc[UR16][R8.64], P4 ;  /* 0x0758000008057fae */ /* 0x000fe2000a121850 */
[----:B-1----:R-:W-:-:S03]  /*18020*/  LOP3.LUT R10, R4, 0x40, RZ, 0x3c, !PT ;  /* 0x00000040040a7812 */ /* 0x002fc600078e3cff */
[----:B------:R-:W2:Y:S04]  /*18030*/  LDL.64 R184, [R1+0x350] ;  /* 0x0003500001b87983 */ /* 0x000ea80000100a00 */
        /* <DEDUP_REMOVED lines=15> */
[----:B----4-:R-:W-:Y:S01]  /*18130*/  LDGSTS.E [R5+0x7980], desc[UR16][R246.64], P4 ;  /* 0x07980000f6057fae */ /* 0x010fe2000a121850 */
[----:B------:R-:W-:-:S03]  /*18140*/  VIADD R24, R10, UR12 ;  /* 0x0000000c0a187c36 */ /* 0x000fc60008000000 */
[----:B------:R-:W4:Y:S04]  /*18150*/  LDL.64 R10, [R1+0x650] ;  /* 0x00065000010a7983 */ /* 0x000f280000100a00 */
[----:B------:R1:W-:Y:S04]  /*18160*/  LDGSTS.E [R5+0x7d80], desc[UR16][R6.64], P4 ;  /* 0x07d8000006057fae */ /* 0x0003e8000a121850 */
[----:B------:R-:W4:Y:S04]  /*18170*/  LDL.64 R246, [R1+0x190] ;  /* 0x0001900001f67983 */ /* 0x000f280000100a00 */
[----:B------:R-:W4:Y:S04]  /*18180*/  LDL.64 R6, [R1+0x210] ;  /* 0x0002100001067983 */ /* 0x000f280000100a00 */
[----:B---3--:R-:W-:Y:S04]  /*18190*/  LDGSTS.E [R24+0x200], desc[UR16][R166.64], P4 ;  /* 0x00200000a6187fae */ /* 0x008fe8000a121850 */
[----:B--2---:R-:W-:Y:S04]  /*181a0*/  LDGSTS.E [R24+0x600], desc[UR16][R168.64], P4 ;  /* 0x00600000a8187fae */ /* 0x004fe8000a121850 */
[----:B------:R-:W2:Y:S04]  /*181b0*/  LDL.64 R166, [R1+0x250] ;  /* 0x0002500001a67983 */ /* 0x000ea80000100a00 */
        /* <DEDUP_REMOVED lines=11> */
[----:B------:R-:W4:Y:S01]  /*18270*/  LDL.64 R246, [R1+0x7d0] ;  /* 0x0007d00001f67983 */ /* 0x000f220000100a00 */
[----:B------:R-:W-:-:S03]  /*18280*/  VIADD R5, R5, UR12 ;  /* 0x0000000c05057c36 */ /* 0x000fc60008000000 */
[----:B------:R-:W4:Y:S04]  /*18290*/  LDL.64 R240, [R1+0x258] ;  /* 0x0002580001f07983 */ /* 0x000f280000100a00 */
[----:B------:R-:W4:Y:S04]  /*182a0*/  LDL.64 R6, [R1+0x858] ;  /* 0x0008580001067983 */ /* 0x000f280000100a00 */
[----:B--2---:R-:W-:Y:S04]  /*182b0*/  LDGSTS.E [R24+0x2200], desc[UR16][R166.64], P4 ;  /* 0x02200000a6187fae */ /* 0x004fe8000a121850 */
[----:B---3--:R-:W-:Y:S04]  /*182c0*/  LDGSTS.E [R24+0x2600], desc[UR16][R168.64], P4 ;  /* 0x02600000a8187fae */ /* 0x008fe8000a121850 */
        /* <DEDUP_REMOVED lines=47> */
[----:B------:R-:W2:Y:S04]  /*185c0*/  LDL.64 R166, [R1+0x1d8] ;  /* 0x0001d80001a67983 */ /* 0x000ea80000100a00 */
[----:B---3--:R-:W-:Y:S04]  /*185d0*/  LDGSTS.E [R5+0x680], desc[UR16][R168.64], P4 ;  /* 0x00680000a8057fae */ /* 0x008fe8000a121850 */
[----:B------:R-:W3:Y:S04]  /*185e0*/  LDL.64 R168, [R1+0x758] ;  /* 0x0007580001a87983 */ /* 0x000ee80000100a00 */
[----:B------:R-:W-:Y:S04]  /*185f0*/  LDGSTS.E [R5+0xa80], desc[UR16][R8.64], P4 ;  /* 0x00a8000008057fae */ /* 0x000fe8000a121850 */
[----:B------:R-:W-:Y:S04]  /*18600*/  LDGSTS.E [R5+0xe80], desc[UR16][R20.64], P4 ;  /* 0x00e8000014057fae */ /* 0x000fe8000a121850 */
[----:B------:R-:W3:Y:S04]  /*18610*/  LDL.64 R8, [R1+0x798] ;  /* 0x0007980001087983 */ /* 0x000ee80000100a00 */
[----:B------:R-:W3:Y:S04]  /*18620*/  LDL.64 R20, [R1+0x1a0] ;  /* 0x0001a00001147983 */ /* 0x000ee80000100a00 */
[----:B----4-:R-:W-:Y:S04]  /*18630*/  LDGSTS.E [R5+0x1280], desc[UR16][R246.64], P4 ;  /* 0x01280000f6057fae */ /* 0x010fe8000a121850 */
[----:B------:R-:W-:Y:S04]  /*18640*/  LDGSTS.E [R5+0x1680], desc[UR16][R6.64], P4 ;  /* 0x0168000006057fae */ /* 0x000fe8000a121850 */
[----:B------:R-:W4:Y:S04]  /*18650*/  LDL.64 R246, [R1+0x7d8] ;  /* 0x0007d80001f67983 */ /* 0x000f280000100a00 */
[----:B------:R-:W4:Y:S04]  /*18660*/  LDL.64 R6, [R1+0x860] ;  /* 0x0008600001067983 */ /* 0x000f280000100a00 */
[----:B--2---:R-:W-:Y:S04]  /*18670*/  LDGSTS.E [R5+0x1a80], desc[UR16][R166.64], P4 ;  /* 0x01a80000a6057fae */ /* 0x004fe8000a121850 */
        /* <DEDUP_REMOVED lines=20> */
[----:B------:R-:W-:Y:S04]  /*187c0*/  LDGSTS.E [R5+0x6e80], desc[UR16][R192.64], P4 ;  /* 0x06e80000c0057fae */ /* 0x000fe8000a121850 */
[----:B---3--:R-:W-:Y:S04]  /*187d0*/  LDGSTS.E [R5+0x7280], desc[UR16][R168.64], P4 ;  /* 0x07280000a8057fae */ /* 0x008fe8000a121850 */
[----:B------:R-:W2:Y:S04]  /*187e0*/  LDL.64 R166, [R1+0x60] ;  /* 0x0000600001a67983 */ /* 0x000ea80000100a00 */
        /* <DEDUP_REMOVED lines=8> */
[----:B------:R-:W3:Y:S01]  /*18870*/  LDL.64 R206, [R1+0x360] ;  /* 0x0003600001ce7983 */ /* 0x000ee20000100a00 */
        /* <DEDUP_REMOVED lines=16> */
[----:B------:R1:W-:Y:S04]  /*18980*/  LDGSTS.E [R5+0x7e80], desc[UR16][R6.64], P4 ;  /* 0x07e8000006057fae */ /* 0x0003e8000a121850 */
[----:B------:R-:W4:Y:S04]  /*18990*/  LDL.64 R246, [R1+0xe0] ;  /* 0x0000e00001f67983 */ /* 0x000f280000100a00 */
[----:B------:R-:W4:Y:S01]  /*189a0*/  LDL.64 R6, [R1+0x120] ;  /* 0x0001200001067983 */ /* 0x000f220000100a00 */
[----:B------:R-:W-:-:S03]  /*189b0*/  VIADD R24, R10, UR12 ;  /* 0x0000000c0a187c36 */ /* 0x000fc60008000000 */
[----:B------:R-:W4:Y:S04]  /*189c0*/  LDL.64 R10, [R1+0x5e0] ;  /* 0x0005e000010a7983 */ /* 0x000f280000100a00 */
[----:B--2---:R-:W-:Y:S04]  /*189d0*/  LDGSTS.E [R24+0x300], desc[UR16][R166.64], P4 ;  /* 0x00300000a6187fae */ /* 0x004fe8000a121850 */
[----:B------:R-:W2:Y:S04]  /*189e0*/  LDL.64 R166, [R1+0x760] ;  /* 0x0007600001a67983 */ /* 0x000ea80000100a00 */
[----:B---3--:R-:W-:Y:S04]  /*189f0*/  LDGSTS.E [R24+0x700], desc[UR16][R8.64], P4 ;  /* 0x0070000008187fae */ /* 0x008fe8000a121850 */
[----:B------:R-:W3:Y:S04]  /*18a00*/  LDL.64 R8, [R1+0x7a0] ;  /* 0x0007a00001087983 */ /* 0x000ee80000100a00 */
[----:B----4-:R-:W-:Y:S04]  /*18a10*/  LDGSTS.E [R24+0xb00], desc[UR16][R246.64], P4 ;  /* 0x00b00000f6187fae */ /* 0x010fe8000a121850 */
[----:B------:R-:W-:Y:S04]  /*18a20*/  LDGSTS.E [R24+0xf00], desc[UR16][R6.64], P4 ;  /* 0x00f0000006187fae */ /* 0x000fe8000a121850 */
[----:B------:R-:W4:Y:S04]  /*18a30*/  LDL.64 R246, [R1+0x7e0] ;  /* 0x0007e00001f67983 */ /* 0x000f280000100a00 */
        /* <DEDUP_REMOVED lines=24> */
[----:B--2---:R-:W-:Y:S04]  /*18bc0*/  LDGSTS.E [R24+0x7300], desc[UR16][R166.64], P4 ;  /* 0x07300000a6187fae */ /* 0x004fe8000a121850 */
[----:B------:R-:W2:Y:S04]  /*18bd0*/  LDL.64 R6, [R1+0x868] ;  /* 0x0008680001067983 */ /* 0x000ea80000100a00 */
[----:B------:R-:W2:Y:S04]  /*18be0*/  LDL.64 R204, [R1+0x128] ;  /* 0x0001280001cc7983 */ /* 0x000ea80000100a00 */
[----:B---3--:R-:W-:Y:S04]  /*18bf0*/  LDGSTS.E [R24+0x7700], desc[UR16][R8.64], P4 ;  /* 0x0770000008187fae */ /* 0x008fe8000a121850 */
        /* <DEDUP_REMOVED lines=27> */
[----:B------:R-:W4:Y:S01]  /*18db0*/  LDL.64 R246, [R1+0x68] ;  /* 0x0000680001f67983 */ /* 0x000f220000100a00 */
[----:B------:R-:W-:-:S03]  /*18dc0*/  VIADD R5, R5, UR12 ;  /* 0x0000000c05057c36 */ /* 0x000fc60008000000 */
[----:B--2---:R1:W-:Y:S04]  /*18dd0*/  LDGSTS.E [R24+0x7f00], desc[UR16][R6.64], P4 ;  /* 0x07f0000006187fae */ /* 0x0043e8000a121850 */
[----:B------:R-:W2:Y:S04]  /*18de0*/  LDL.64 R6, [R1+0x7a8] ;  /* 0x0007a80001067983 */ /* 0x000ea80000100a00 */
[----:B----4-:R4:W-:Y:S04]  /*18df0*/  LDGSTS.E [R5+0x380], desc[UR16][R246.64], P4 ;  /* 0x00380000f6057fae */ /* 0x0109e8000a121850 */
[----:B------:R4:W-:Y:S04]  /*18e00*/  LDGSTS.E [R5+0x780], desc[UR16][R210.64], P4 ;  /* 0x00780000d2057fae */ /* 0x0009e8000a121850 */
[----:B------:R4:W-:Y:S04]  /*18e10*/  LDGSTS.E [R5+0xb80], desc[UR16][R176.64], P4 ;  /* 0x00b80000b0057fae */ /* 0x0009e8000a121850 */
[----:B------:R-:W4:Y:S04]  /*18e20*/  LDL.64 R246, [R1+0x7e8] ;  /* 0x0007e80001f67983 */ /* 0x000f280000100a00 */
[----:B------:R1:W5:Y:S04]  /*18e30*/  LDL.LU.64 R210, [R1+0xaa8] ;  /* 0x000aa80001d27983 */ /* 0x0003680000300a00 */
[----:B------:R1:W5:Y:S04]  /*18e40*/  LDL.LU.64 R176, [R1+0xaa0] ;  /* 0x000aa00001b07983 */ /* 0x0003680000300a00 */
[----:B------:R1:W-:Y:S04]  /*18e50*/  LDGSTS.E [R5+0xf80], desc[UR16][R204.64], P4 ;  /* 0x00f80000cc057fae */ /* 0x0003e8000a121850 */
[----:B---3--:R3:W-:Y:S04]  /*18e60*/  LDGSTS.E [R5+0x1380], desc[UR16][R20.64], P4 ;  /* 0x0138000014057fae */ /* 0x0087e8000a121850 */
[----:B------:R3:W-:Y:S04]  /*18e70*/  LDGSTS.E [R5+0x1780], desc[UR16][R18.64], P4 ;  /* 0x0178000012057fae */ /* 0x0007e8000a121850 */
[----:B------:R3:W5:Y:S04]  /*18e80*/  LDL.LU.64 R204, [R1+0xa98] ;  /* 0x000a980001cc7983 */ /* 0x0007680000300a00 */
[----:B------:R3:W5:Y:S04]  /*18e90*/  LDL.LU.64 R20, [R1+0xa90] ;  /* 0x000a900001147983 */ /* 0x0007680000300a00 */
[----:B------:R3:W5:Y:S04]  /*18ea0*/  LDL.LU.64 R18, [R1+0xa88] ;  /* 0x000a880001127983 */ /* 0x0007680000300a00 */
[----:B------:R3:W-:Y:S04]  /*18eb0*/  LDGSTS.E [R5+0x1b80], desc[UR16][R240.64], P4 ;  /* 0x01b80000f0057fae */ /* 0x0007e8000a121850 */
[----:B------:R3:W-:Y:S04]  /*18ec0*/  LDGSTS.E [R5+0x1f80], desc[UR16][R238.64], P4 ;  /* 0x01f80000ee057fae */ /* 0x0007e8000a121850 */
        /* <DEDUP_REMOVED lines=42> */
[----:B--2---:R3:W-:Y:S04]  /*19170*/  LDGSTS.E [R5+0x7780], desc[UR16][R6.64], P4 ;  /* 0x0778000006057fae */ /* 0x0047e8000a121850 */
[----:B------:R3:W5:Y:S04]  /*19180*/  LDL.LU.64 R166, [R1+0x9d8] ;  /* 0x0009d80001a67983 */ /* 0x0007680000300a00 */
[----:B------:R3:W5:Y:S04]  /*19190*/  LDL.LU.64 R8, [R1+0x9d0] ;  /* 0x0009d00001087983 */ /* 0x0007680000300a00 */
[----:B------:R3:W5:Y:S04]  /*191a0*/  LDL.LU.64 R6, [R1+0x9c8] ;  /* 0x0009c80001067983 */ /* 0x0007680000300a00 */
[----:B----4-:R3:W-:Y:S04]  /*191b0*/  LDGSTS.E [R5+0x7b80], desc[UR16][R246.64], P4 ;  /* 0x07b80000f6057fae */ /* 0x0107e8000a121850 */
[----:B------:R-:W2:Y:S01]  /*191c0*/  LDL.LU.64 R246, [R1+0x9c0] ;  /* 0x0009c00001f67983 */ /* 0x000ea20000300a00 */
[----:B------:R-:W-:-:S05]  /*191d0*/  VIADD R252, R252, 0x7f ;  /* 0x0000007ffcfc7836 */ /* 0x000fca0000000000 */
[----:B------:R-:W-:Y:S01]  /*191e0*/  ISETP.GE.AND P0, PT, R252, 0x80, PT ;  /* 0x00000080fc00780c */ /* 0x000fe20003f06270 */
[----:B--2---:R3:W-:Y:S01]  /*191f0*/  LDGSTS.E [R5+0x7f80], desc[UR16][R246.64], P4 ;  /* 0x07f80000f6057fae */ /* 0x0047e2000a121850 */
[----:B-1----:R-:W-:-:S03]  /*19200*/  CS2R R24, SRZ ;  /* 0x0000000000187805 */ /* 0x002fc6000001ff00 */
[----:B------:R-:W0:Y:S04]  /*19210*/  LDGDEPBAR ;  /* 0x00000000000079af */ /* 0x000e280000000000 */
[----:B------:R3:W5:Y:S01]  /*19220*/  LDL.LU.64 R246, [R1+0x9b8] ;  /* 0x0009b80001f67983 */ /* 0x0007620000300a00 */
[----:B------:R-:W-:Y:S02]  /*19230*/  CS2R R26, SRZ ;  /* 0x00000000001a7805 */ /* 0x000fe4000001ff00 */
[----:B------:R-:W-:Y:S02]  /*19240*/  CS2R R28, SRZ ;  /* 0x00000000001c7805 */ /* 0x000fe4000001ff00 */
[----:B------:R-:W-:Y:S02]  /*19250*/  CS2R R30, SRZ ;  /* 0x00000000001e7805 */ /* 0x000fe4000001ff00 */
[----:B------:R-:W-:-:S02]  /*19260*/  CS2R R32, SRZ ;  /* 0x0000000000207805 */ /* 0x000fc4000001ff00 */
[----:B------:R-:W-:Y:S02]  /*19270*/  CS2R R34, SRZ ;  /* 0x0000000000227805 */ /* 0x000fe4000001ff00 */
[----:B------:R-:W-:Y:S02]  /*19280*/  CS2R R36, SRZ ;  /* 0x0000000000247805 */ /* 0x000fe4000001ff00 */
        /* <DEDUP_REMOVED lines=56> */
[----:B------:R-:W-:Y:S01]  /*19610*/  CS2R R150, SRZ ;  /* 0x0000000000967805 */ /* 0x000fe2000001ff00 */
[----:B---3--:R-:W-:Y:S06]  /*19620*/  @!P0 BRA `(.L_x_0) ;  /* 0x0000011c00388947 */ /* 0x008fec0003800000 */
[----:B-----5:R-:W-:Y:S01]  /*19630*/  IMAD.MOV.U32 R5, RZ, RZ, R6 ;  /* 0x000000ffff057224 */ /* 0x020fe200078e0006 */
[----:B------:R-:W-:Y:S01]  /*19640*/  STL.64 [R1+0x9b8], R2 ;  /* 0x0009b80201007387 */ /* 0x000fe20000100a00 */
[----:B------:R-:W-:Y:S01]  /*19650*/  IMAD.MOV.U32 R6, RZ, RZ, R7 ;  /* 0x000000ffff067224 */ /* 0x000fe200078e0007 */
[----:B------:R-:W-:Y:S01]  /*19660*/  SHF.R.S32.HI R104, RZ, 0x1f, R252 ;  /* 0x0000001fff687819 */ /* 0x000fe200000114fc */
[----:B------:R-:W-:Y:S01]  /*19670*/  IMAD.MOV.U32 R7, RZ, RZ, R8 ;  /* 0x000000ffff077224 */ /* 0x000fe200078e0008 */
[----:B------:R-:W-:Y:S01]  /*19680*/  STL.64 [R1+0x9c0], R4 ;  /* 0x0009c00401007387 */ /* 0x000fe20000100a00 */
[----:B------:R-:W-:Y:S01]  /*19690*/  IMAD.MOV.U32 R8, RZ, RZ, R9 ;  /* 0x000000ffff087224 */ /* 0x000fe200078e0009 */
[----:B------:R-:W-:Y:S01]  /*196a0*/  LEA.HI R104, R104, R252, RZ, 0x7 ;  /* 0x000000fc68687211 */ /* 0x000fe200078f38ff */
[----:B------:R-:W-:Y:S01]  /*196b0*/  IMAD.MOV.U32 R9, RZ, RZ, R10 ;  /* 0x000000ffff097224 */ /* 0x000fe200078e000a */
[----:B------:R-:W-:Y:S01]  /*196c0*/  STL.64 [R1+0x9c8], R6 ;  /* 0x0009c80601007387 */ /* 0x000fe20000100a00 */
[----:B------:R-:W-:-:S02]  /*196d0*/  IMAD.MOV.U32 R10, RZ, RZ, R11 ;  /* 0x000000ffff0a7224 */ /* 0x000fc400078e000b */
[----:B------:R-:W-:Y:S01]  /*196e0*/  IMAD.MOV.U32 R11, RZ, RZ, R12 ;  /* 0x000000ffff0b7224 */ /* 0x000fe200078e000c */
[----:B------:R-:W-:Y:S01]  /*196f0*/  STL.64 [R1+0x9d0], R8 ;  /* 0x0009d00801007387 */ /* 0x000fe20000100a00 */
[----:B------:R-:W-:Y:S02]  /*19700*/  IMAD.MOV.U32 R12, RZ, RZ, R13 ;  /* 0x000000ffff0c7224 */ /* 0x000fe400078e000d */
[----:B------:R-:W-:Y:S01]  /*19710*/  IMAD.MOV.U32 R13, RZ, RZ, R14 ;  /* 0x000000ffff0d7224 */ /* 0x000fe200078e000e */
[----:B------:R-:W-:Y:S01]  /*19720*/  STL.64 [R1+0x9d8], R10 ;  /* 0x0009d80a01007387 */ /* 0x000fe20000100a00 */
[----:B------:R-:W-:Y:S02]  /*19730*/  IMAD.MOV.U32 R14, RZ, RZ, R15 ;  /* 0x000000ffff0e7224 */ /* 0x000fe400078e000f */
        /* <DEDUP_REMOVED lines=20> */
[----:B------:R-:W-:-:S02]  /*19880*/  IMAD.SHL.U32 R106, R247, 0x80, RZ ;  /* 0x00000080f76a7824 */ /* 0x000fc400078e00ff */
[----:B------:R-:W-:Y:S01]  /*19890*/  IMAD.SHL.U32 R105, R246, 0x80, RZ ;  /* 0x00000080f6697824 */ /* 0x000fe200078e00ff */
[----:B------:R-:W-:Y:S01]  /*198a0*/  STL.64 [R1+0xa18], R154 ;  /* 0x000a189a01007387 */ /* 0x000fe20000100a00 */
[----:B------:R-:W-:Y:S02]  /*198b0*/  IMAD.MOV.U32 R156, RZ, RZ, R157 ;  /* 0x000000ffff9c7224 */ /* 0x000fe400078e009d */
[----:B------:R-:W-:Y:S01]  /*198c0*/  IMAD.MOV.U32 R157, RZ, RZ, R158 ;  /* 0x000000ffff9d7224 */ /* 0x000fe200078e009e */
[----:B------:R-:W-:Y:S01]  /*198d0*/  STL [R1+0x83c], R206 ;  /* 0x00083cce01007387 */ /* 0x000fe20000100800 */
[----:B------:R-:W-:Y:S02]  /*198e0*/  IMAD.MOV.U32 R158, RZ, RZ, R159 ;  /* 0x000000ffff9e7224 */ /* 0x000fe400078e009f */
[----:B------:R-:W-:Y:S01]  /*198f0*/  IMAD.MOV.U32 R159, RZ, RZ, R160 ;  /* 0x000000ffff9f7224 */ /* 0x000fe200078e00a0 */
[----:B------:R1:W-:Y:S01]  /*19900*/  STL [R1+0x838], R174 ;  /* 0x000838ae01007387 */ /* 0x0003e20000100800 */
[----:B------:R-:W-:-:S02]  /*19910*/  IMAD.MOV.U32 R160, RZ, RZ, R161 ;  /* 0x000000ffffa07224 */ /* 0x000fc400078e00a1 */
[----:B------:R-:W-:Y:S01]  /*19920*/  IMAD.MOV.U32 R161, RZ, RZ, R162 ;  /* 0x000000ffffa17224 */ /* 0x000fe200078e00a2 */
[----:B------:R-:W-:Y:S01]  /*19930*/  STL [R1+0x834], R204 ;  /* 0x000834cc01007387 */ /* 0x000fe20000100800 */
[----:B------:R-:W-:Y:S02]  /*19940*/  IMAD.MOV.U32 R162, RZ, RZ, R163 ;  /* 0x000000ffffa27224 */ /* 0x000fe400078e00a3 */
[----:B------:R-:W-:Y:S01]  /*19950*/  IMAD.MOV.U32 R163, RZ, RZ, R164 ;  /* 0x000000ffffa37224 */ /* 0x000fe200078e00a4 */
[----:B------:R-:W-:Y:S01]  /*19960*/  STL [R1+0x830], R176 ;  /* 0x000830b001007387 */ /* 0x000fe20000100800 */
[----:B------:R-:W-:Y:S02]  /*19970*/  IMAD.MOV.U32 R164, RZ, RZ, R165 ;  /* 0x000000ffffa47224 */ /* 0x000fe400078e00a5 */
[----:B------:R-:W-:Y:S01]  /*19980*/  IMAD.MOV.U32 R165, RZ, RZ, R166 ;  /* 0x000000ffffa57224 */ /* 0x000fe200078e00a6 */
[----:B------:R2:W-:Y:S01]  /*19990*/  STL [R1+0x82c], R202 ;  /* 0x00082cca01007387 */ /* 0x0005e20000100800 */
[----:B------:R-:W-:-:S02]  /*199a0*/  IMAD.MOV.U32 R166, RZ, RZ, R167 ;  /* 0x000000ffffa67224 */ /* 0x000fc400078e00a7 */
[----:B-1----:R-:W-:Y:S01]  /*199b0*/  IMAD.MOV.U32 R174, RZ, RZ, R175 ;  /* 0x000000ffffae7224 */ /* 0x002fe200078e00af */
[----:B------:R-:W-:Y:S01]  /*199c0*/  STL [R1+0x828], R178 ;  /* 0x000828b201007387 */ /* 0x000fe20000100800 */
[----:B------:R-:W-:Y:S02]  /*199d0*/  IMAD.MOV.U32 R167, RZ, RZ, R168 ;  /* 0x000000ffffa77224 */ /* 0x000fe400078e00a8 */
[----:B------:R-:W-:Y:S01]  /*199e0*/  IMAD.MOV.U32 R175, RZ, RZ, R205 ;  /* 0x000000ffffaf7224 */ /* 0x000fe200078e00cd */
[----:B------:R1:W-:Y:S01]  /*199f0*/  STL [R1+0x824], R200 ;  /* 0x000824c801007387 */ /* 0x0003e20000100800 */
[----:B------:R-:W-:Y:S02]  /*19a00*/  IMAD.MOV.U32 R168, RZ, RZ, R169 ;  /* 0x000000ffffa87224 */ /* 0x000fe400078e00a9 */
[----:B------:R-:W-:Y:S01]  /*19a10*/  IMAD.MOV.U32 R205, RZ, RZ, R217 ;  /* 0x000000ffffcd7224 */ /* 0x000fe200078e00d9 */
[----:B------:R-:W-:Y:S01]  /*19a20*/  STL [R1+0x820], R180 ;  /* 0x000820b401007387 */ /* 0x000fe20000100800 */
[----:B------:R-:W-:-:S02]  /*19a30*/  IMAD.MOV.U32 R169, RZ, RZ, R170 ;  /* 0x000000ffffa97224 */ /* 0x000fc400078e00aa */
[----:B------:R-:W-:Y:S01]  /*19a40*/  IMAD.MOV.U32 R217, RZ, RZ, R229 ;  /* 0x000000ffffd97224 */ /* 0x000fe200078e00e5 */
[----:B------:R-:W-:Y:S01]  /*19a50*/  STL [R1+0x81c], R198 ;  /* 0x00081cc601007387 */ /* 0x000fe20000100800 */
[----:B------:R-:W-:Y:S02]  /*19a60*/  IMAD.MOV.U32 R170, RZ, RZ, R171 ;  /* 0x000000ffffaa7224 */ /* 0x000fe400078e00ab */
[----:B--2---:R-:W-:Y:S01]  /*19a70*/  IMAD.MOV.U32 R202, RZ, RZ, R212 ;  /* 0x000000ffffca7224 */ /* 0x004fe200078e00d4 */
[----:B------:R2:W-:Y:S01]  /*19a80*/  STL [R1+0x818], R182 ;  /* 0x000818b601007387 */ /* 0x0005e20000100800 */
[----:B-1----:R-:W-:Y:S02]  /*19a90*/  IMAD.MOV.U32 R200, RZ, RZ, R210 ;  /* 0x000000ffffc87224 */ /* 0x002fe400078e00d2 */
[----:B------:R-:W-:Y:S01]  /*19aa0*/  IMAD.MOV.U32 R229, RZ, RZ, R241 ;  /* 0x000000ffffe57224 */ /* 0x000fe200078e00f1 */
[----:B------:R-:W-:Y:S01]  /*19ab0*/  STL [R1+0x814], R196 ;  /* 0x000814c401007387 */ /* 0x000fe20000100800 */
[----:B------:R-:W-:-:S02]  /*19ac0*/  IMAD.MOV.U32 R171, RZ, RZ, R172 ;  /* 0x000000ffffab7224 */ /* 0x000fc400078e00ac */
[----:B------:R-:W-:Y:S01]  /*19ad0*/  IMAD.MOV.U32 R210, RZ, RZ, R220 ;  /* 0x000000ffffd27224 */ /* 0x000fe200078e00dc */
[----:B------:R-:W-:Y:S01]  /*19ae0*/  STL [R1+0x810], R188 ;  /* 0x000810bc01007387 */ /* 0x000fe20000100800 */
[----:B------:R-:W-:Y:S02]  /*19af0*/  IMAD.MOV.U32 R172, RZ, RZ, R173 ;  /* 0x000000ffffac7224 */ /* 0x000fe400078e00ad */
[----:B------:R-:W-:Y:S01]  /*19b00*/  IMAD.MOV.U32 R220, RZ, RZ, R230 ;  /* 0x000000ffffdc7224 */ /* 0x000fe200078e00e6 */
[----:B------:R1:W-:Y:S01]  /*19b10*/  STL [R1+0x80c], R192 ;  /* 0x00080cc001007387 */ /* 0x0003e20000100800 */
[----:B------:R-:W-:Y:S02]  /*19b20*/  IMAD.MOV.U32 R173, RZ, RZ, R207 ;  /* 0x000000ffffad7224 */ /* 0x000fe400078e00cf */
[----:B------:R-:W-:Y:S01]  /*19b30*/  IMAD.MOV.U32 R212, RZ, RZ, R222 ;  /* 0x000000ffffd47224 */ /* 0x000fe200078e00de */
[----:B------:R3:W-:Y:S01]  /*19b40*/  STL [R1+0x808], R194 ;  /* 0x000808c201007387 */ /* 0x0007e20000100800 */
[----:B--2---:R-:W-:-:S02]  /*19b50*/  IMAD.MOV.U32 R182, RZ, RZ, R183 ;  /* 0x000000ffffb67224 */ /* 0x004fc400078e00b7 */
[----:B------:R-:W-:Y:S01]  /*19b60*/  IMAD.MOV.U32 R230, RZ, RZ, R240 ;  /* 0x000000ffffe67224 */ /* 0x000fe200078e00f0 */
[----:B------:R-:W-:Y:S01]  /*19b70*/  STL [R1+0x804], R190 ;  /* 0x000804be01007387 */ /* 0x000fe20000100800 */
[----:B------:R-:W-:Y:S02]  /*19b80*/  IMAD.MOV.U32 R207, RZ, RZ, R219 ;  /* 0x000000ffffcf7224 */ /* 0x000fe400078e00db */
[----:B------:R-:W-:Y:S01]  /*19b90*/  IMAD.MOV.U32 R222, RZ, RZ, R232 ;  /* 0x000000ffffde7224 */ /* 0x000fe200078e00e8 */
[----:B------:R-:W-:Y:S01]  /*19ba0*/  STL [R1+0x800], R186 ;  /* 0x000800ba01007387 */ /* 0x000fe20000100800 */
[----:B------:R-:W-:Y:S02]  /*19bb0*/  IMAD.MOV.U32 R183, RZ, RZ, R197 ;  /* 0x000000ffffb77224 */ /* 0x000fe400078e00c5 */
[----:B------:R-:W-:Y:S01]  /*19bc0*/  IMAD.MOV.U32 R204, RZ, RZ, R214 ;  /* 0x000000ffffcc7224 */ /* 0x000fe200078e00d6 */
[----:B------:R-:W-:Y:S01]  /*19bd0*/  STL [R1+0x7fc], R184 ;  /* 0x0007fcb801007387 */ /* 0x000fe20000100800 */
[----:B------:R-:W-:-:S02]  /*19be0*/  IMAD.MOV.U32 R180, RZ, RZ, R181 ;  /* 0x000000ffffb47224 */ /* 0x000fc400078e00b5 */
[----:B------:R-:W-:Y:S01]  /*19bf0*/  IMAD.MOV.U32 R219, RZ, RZ, R231 ;  /* 0x000000ffffdb7224 */ /* 0x000fe200078e00e7 */
[----:B------:R-:W2:Y:S01]  /*19c00*/  LDL.LU.64 R4, [R1] ;  /* 0x0000000001047983 */ /* 0x000ea20000300a00 */
[----:B------:R-:W-:Y:S02]  /*19c10*/  IMAD.MOV.U32 R232, RZ, RZ, R242 ;  /* 0x000000ffffe87224 */ /* 0x000fe400078e00f2 */
[----:B------:R-:W-:Y:S01]  /*19c20*/  IMAD.MOV.U32 R197, RZ, RZ, R209 ;  /* 0x000000ffffc57224 */ /* 0x000fe200078e00d1 */
[----:B------:R-:W4:Y:S01]  /*19c30*/  LDL.LU.64 R2, [R1+0x8] ;  /* 0x0000080001027983 */ /* 0x000f220000300a00 */
[----:B------:R-:W-:Y:S02]  /*19c40*/  IMAD.MOV.U32 R214, RZ, RZ, R224 ;  /* 0x000000ffffd67224 */ /* 0x000fe400078e00e0 */
[----:B------:R-:W-:Y:S01]  /*19c50*/  IMAD.MOV.U32 R181, RZ, RZ, R199 ;  /* 0x000000ffffb57224 */ /* 0x000fe200078e00c7 */
[----:B------:R-:W4:Y:S01]  /*19c60*/  LDL.LU.64 R246, [R1+0x10] ;  /* 0x0000100001f67983 */ /* 0x000f220000300a00 */
[----:B------:R-:W-:-:S02]  /*19c70*/  IMAD.MOV.U32 R206, RZ, RZ, R216 ;  /* 0x000000ffffce7224 */ /* 0x000fc400078e00d8 */
[----:B------:R-:W-:Y:S01]  /*19c80*/  IMAD.MOV.U32 R178, RZ, RZ, R179 ;  /* 0x000000ffffb27224 */ /* 0x000fe200078e00b3 */
[----:B------:R-:W4:Y:S01]  /*19c90*/  LDL.LU.64 R14, [R1+0x18] ;  /* 0x00001800010e7983 */ /* 0x000f220000300a00 */
        /* <DEDUP_REMOVED lines=10> */
[----:B-1----:R-:W-:Y:S01]  /*19d40*/  IMAD.MOV.U32 R192, RZ, RZ, R193 ;  /* 0x000000ffffc07224 */ /* 0x002fe200078e00c1 */
        /* <DEDUP_REMOVED lines=11> */
[----:B------:R-:W-:Y:S02]  /*19e00*/  IMAD.MOV.U32 R223, RZ, RZ, R235 ;  /* 0x000000ffffdf7224 */ /* 0x000fe400078e00eb */
[----:B------:R-:W-:-:S02]  /*19e10*/  IMAD.MOV.U32 R236, RZ, RZ, R248 ;  /* 0x000000ffffec7224 */ /* 0x000fc400078e00f8 */
[----:B------:R-:W-:Y:S02]  /*19e20*/  IMAD.MOV.U32 R235, RZ, RZ, R249 ;  /* 0x000000ffffeb7224 */ /* 0x000fe400078e00f9 */
[----:B------:R-:W-:Y:S02]  /*19e30*/  IMAD.MOV.U32 R213, RZ, RZ, R225 ;  /* 0x000000ffffd57224 */ /* 0x000fe400078e00e1 */
[----:B------:R-:W-:Y:S02]  /*19e40*/  IMAD.MOV.U32 R218, RZ, RZ, R228 ;  /* 0x000000ffffda7224 */ /* 0x000fe400078e00e4 */
[----:B------:R-:W-:Y:S02]  /*19e50*/  IMAD.MOV.U32 R225, RZ, RZ, R237 ;  /* 0x000000ffffe17224 */ /* 0x000fe400078e00ed */
[----:B------:R-:W-:Y:S02]  /*19e60*/  IMAD.MOV.U32 R228, RZ, RZ, R238 ;  /* 0x000000ffffe47224 */ /* 0x000fe400078e00ee */
[----:B------:R-:W-:-:S02]  /*19e70*/  IMAD.MOV.U32 R238, RZ, RZ, R250 ;  /* 0x000000ffffee7224 */ /* 0x000fc400078e00fa */
[----:B------:R-:W-:Y:S02]  /*19e80*/  IMAD.MOV.U32 R237, RZ, RZ, R251 ;  /* 0x000000ffffed7224 */ /* 0x000fe400078e00fb */
[----:B------:R-:W-:Y:S02]  /*19e90*/  IMAD.MOV.U32 R193, RZ, RZ, R195 ;  /* 0x000000ffffc17224 */ /* 0x000fe400078e00c3 */
[----:B------:R-:W-:Y:S02]  /*19ea0*/  IMAD.MOV.U32 R195, RZ, RZ, R187 ;  /* 0x000000ffffc37224 */ /* 0x000fe400078e00bb */
[----:B---3--:R-:W-:Y:S02]  /*19eb0*/  IMAD.MOV.U32 R194, RZ, RZ, R191 ;  /* 0x000000ffffc27224 */ /* 0x008fe400078e00bf */
[----:B------:R-:W-:Y:S01]  /*19ec0*/  IMAD.MOV.U32 R176, RZ, RZ, R177 ;  /* 0x000000ffffb07224 */ /* 0x000fe200078e00b1 */
[----:B------:R-:W-:Y:S01]  /*19ed0*/  MOV R196, R185 ;  /* 0x000000b900c47202 */ /* 0x000fe20000000f00 */
[----:B------:R-:W-:-:S02]  /*19ee0*/  IMAD.MOV.U32 R177, RZ, RZ, R203 ;  /* 0x000000ffffb17224 */ /* 0x000fc400078e00cb */
[----:B--2---:R-:W-:Y:S02]  /*19ef0*/  IMAD.MOV.U32 R241, RZ, RZ, R4 ;  /* 0x000000fffff17224 */ /* 0x004fe400078e0004 */
[----:B------:R-:W-:Y:S02]  /*19f00*/  IMAD.MOV.U32 R240, RZ, RZ, R5 ;  /* 0x000000fffff07224 */ /* 0x000fe400078e0005 */
[----:B------:R-:W2:Y:S01]  /*19f10*/  LDL.LU.64 R4, [R1+0x58] ;  /* 0x0000580001047983 */ /* 0x000ea20000300a00 */
[----:B----4-:R-:W-:Y:S02]  /*19f20*/  IMAD.MOV.U32 R243, RZ, RZ, R2 ;  /* 0x000000fffff37224 */ /* 0x010fe400078e0002 */
[----:B------:R-:W-:Y:S02]  /*19f30*/  IMAD.MOV.U32 R242, RZ, RZ, R3 ;  /* 0x000000fffff27224 */ /* 0x000fe400078e0003 */
[----:B------:R-:W3:Y:S04]  /*19f40*/  LDL.LU.64 R2, [R1+0x60] ;  /* 0x0000600001027983 */ /* 0x000ee80000300a00 */
[----:B------:R-:W4:Y:S01]  /*19f50*/  LDL.LU.64 R16, [R1+0x68] ;  /* 0x0000680001107983 */ /* 0x000f220000300a00 */
[----:B------:R-:W-:-:S02]  /*19f60*/  IMAD.MOV.U32 R245, RZ, RZ, R246 ;  /* 0x000000fffff57224 */ /* 0x000fc400078e00f6 */
[----:B------:R-:W-:Y:S02]  /*19f70*/  IMAD.MOV.U32 R244, RZ, RZ, R247 ;  /* 0x000000fffff47224 */ /* 0x000fe400078e00f7 */
[----:B------:R-:W-:Y:S02]  /*19f80*/  IMAD.MOV.U32 R247, RZ, RZ, R14 ;  /* 0x000000fffff77224 */ /* 0x000fe400078e000e */
[----:B------:R-:W-:Y:S02]  /*19f90*/  IMAD.MOV.U32 R246, RZ, RZ, R15 ;  /* 0x000000fffff67224 */ /* 0x000fe400078e000f */
[----:B------:R-:W4:Y:S01]  /*19fa0*/  LDL.LU.64 R14, [R1+0x70] ;  /* 0x00007000010e7983 */ /* 0x000f220000300a00 */
[----:B------:R-:W-:Y:S02]  /*19fb0*/  IMAD.MOV.U32 R249, RZ, RZ, R12 ;  /* 0x000000fffff97224 */ /* 0x000fe400078e000c */
[----:B------:R-:W-:Y:S02]  /*19fc0*/  IMAD.MOV.U32 R248, RZ, RZ, R13 ;  /* 0x000000fffff87224 */ /* 0x000fe400078e000d */
[----:B------:R-:W4:Y:S01]  /*19fd0*/  LDL.LU.64 R12, [R1+0x78] ;  /* 0x00007800010c7983 */ /* 0x000f220000300a00 */
[----:B------:R-:W-:-:S02]  /*19fe0*/  IMAD.MOV.U32 R251, RZ, RZ, R22 ;  /* 0x000000fffffb7224 */ /* 0x000fc400078e0016 */
[----:B------:R-:W-:Y:S02]  /*19ff0*/  IMAD.MOV.U32 R250, RZ, RZ, R23 ;  /* 0x000000fffffa7224 */ /* 0x000fe400078e0017 */
[----:B------:R-:W4:Y:S01]  /*1a000*/  LDL.LU.64 R22, [R1+0x80] ;  /* 0x0000800001167983 */ /* 0x000f220000300a00 */
[----:B------:R-:W-:-:S03]  /*1a010*/  IMAD.MOV.U32 R252, RZ, RZ, R11 ;  /* 0x000000fffffc7224 */ /* 0x000fc600078e000b */
[----:B------:R1:W-:Y:S01]  /*1a020*/  STL [R1], R10 ;  /* 0x0000000a01007387 */ /* 0x0003e20000100800 */
[----:B------:R-:W-:-:S03]  /*1a030*/  IMAD.MOV.U32 R152, RZ, RZ, R9 ;  /* 0x000000ffff987224 */ /* 0x000fc600078e0009 */
[----:B-1----:R-:W4:Y:S04]  /*1a040*/  LDL.LU.64 R10, [R1+0x88] ;  /* 0x00008800010a7983 */ /* 0x002f280000300a00 */
[----:B------:R1:W-:Y:S04]  /*1a050*/  STL [R1+0x8], R8 ;  /* 0x0000080801007387 */ /* 0x0003e80000100800 */
[----:B-1----:R-:W4:Y:S04]  /*1a060*/  LDL.LU.64 R8, [R1+0x90] ;  /* 0x0000900001087983 */ /* 0x002f280000300a00 */
[----:B------:R1:W-:Y:S04]  /*1a070*/  STL [R1+0x4], R152 ;  /* 0x0000049801007387 */ /* 0x0003e80000100800 */
[----:B------:R1:W-:Y:S02]  /*1a080*/  STL [R1+0x10], R20 ;  /* 0x0000101401007387 */ /* 0x0003e40000100800 */
[----:B-1----:R-:W-:-:S02]  /*1a090*/  IMAD.MOV.U32 R152, RZ, RZ, R21 ;  /* 0x000000ffff987224 */ /* 0x002fc400078e0015 */
[----:B------:R-:W4:Y:S04]  /*1a0a0*/  LDL.LU.64 R20, [R1+0x98] ;  /* 0x0000980001147983 */ /* 0x000f280000300a00 */
        /* <DEDUP_REMOVED lines=9> */
[----:B--2---:R2:W-:Y:S01]  /*1a140*/  STL [R1+0x28], R4 ;  /* 0x0000280401007387 */ /* 0x0045e20000100800 */
[----:B-1----:R-:W-:-:S03]  /*1a150*/  IMAD.MOV.U32 R152, RZ, RZ, R5 ;  /* 0x000000ffff987224 */ /* 0x002fc600078e0005 */
[----:B--2---:R-:W2:Y:S04]  /*1a160*/  LDL.LU.64 R4, [R1+0xb0] ;  /* 0x0000b00001047983 */ /* 0x004ea80000300a00 */
[----:B------:R1:W-:Y:S04]  /*1a170*/  STL [R1+0x24], R152 ;  /* 0x0000249801007387 */ /* 0x0003e80000100800 */
[----:B---3--:R3:W-:Y:S01]  /*1a180*/  STL [R1+0x30], R2 ;  /* 0x0000300201007387 */ /* 0x0087e20000100800 */
[----:B-1----:R-:W-:-:S03]  /*1a190*/  IMAD.MOV.U32 R152, RZ, RZ, R3 ;  /* 0x000000ffff987224 */ /* 0x002fc600078e0003 */
[----:B---3--:R-:W3:Y:S04]  /*1a1a0*/  LDL.LU.64 R2, [R1+0xb8] ;  /* 0x0000b80001027983 */ /* 0x008ee80000300a00 */
[----:B------:R1:W-:Y:S04]  /*1a1b0*/  STL [R1+0x2c], R152 ;  /* 0x00002c9801007387 */ /* 0x0003e80000100800 */
[----:B----4-:R4:W-:Y:S01]  /*1a1c0*/  STL [R1+0x38], R16 ;  /* 0x0000381001007387 */ /* 0x0109e20000100800 */
[----:B-1----:R-:W-:-:S03]  /*1a1d0*/  IMAD.MOV.U32 R152, RZ, RZ, R17 ;  /* 0x000000ffff987224 */ /* 0x002fc600078e0011 */
[----:B----4-:R-:W4:Y:S04]  /*1a1e0*/  LDL.LU.64 R16, [R1+0xc0] ;  /* 0x0000c00001107983 */ /* 0x010f280000300a00 */
        /* <DEDUP_REMOVED lines=38> */
[----:B-1----:R-:W-:-:S03]  /*1a450*/  MOV R152, R3 ;  /* 0x0000000300987202 */ /* 0x002fc60000000f00 */
        /* <DEDUP_REMOVED lines=287> */
[----:B-1----:R-:W-:-:S02]  /*1b650*/  MOV R152, R9 ;  /* 0x0000000900987202 */ /* 0x002fc40000000f00 */
        /* <DEDUP_REMOVED lines=287> */
[----:B-1----:R-:W-:-:S03]  /*1c850*/  MOV R152, R17 ;  /* 0x0000001100987202 */ /* 0x002fc60000000f00 */
        /* <DEDUP_REMOVED lines=114> */
[----:B------:R1:W-:Y:S04]  /*1cf80*/  STL [R1+0x5f0], R18 ;  /* 0x0005f01201007387 */ /* 0x0003e80000100800 */
[----:B-1----:R-:W4:Y:S01]  /*1cf90*/  LDL.LU.64 R152, [R1+0x678] ;  /* 0x0006780001987983 */ /* 0x002f220000300a00 */
[----:B------:R-:W-:-:S05]  /*1cfa0*/  IMAD.MOV.U32 R18, RZ, RZ, R19 ;  /* 0x000000ffff127224 */ /* 0x000fca00078e0013 */
[----:B------:R1:W-:Y:S04]  /*1cfb0*/  STL [R1+0x5ec], R18 ;  /* 0x0005ec1201007387 */ /* 0x0003e80000100800 */
[----:B------:R1:W-:Y:S02]  /*1cfc0*/  STL [R1+0x5f8], R6 ;  /* 0x0005f80601007387 */ /* 0x0003e40000100800 */
[----:B-1----:R-:W-:Y:S02]  /*1cfd0*/  IMAD.MOV.U32 R18, RZ, RZ, R7 ;  /* 0x000000ffff127224 */ /* 0x002fe400078e0007 */
        /* <DEDUP_REMOVED lines=10> */
[----:B----4-:R4:W-:Y:S04]  /*1d080*/  STL [R1+0x610], R16 ;  /* 0x0006101001007387 */ /* 0x0109e80000100800 */
[----:B-1----:R-:W3:Y:S01]  /*1d090*/  LDL.LU.64 R18, [R1+0x698] ;  /* 0x0006980001127983 */ /* 0x002ee20000300a00 */
[----:B----4-:R-:W-:-:S05]  /*1d0a0*/  IMAD.MOV.U32 R16, RZ, RZ, R17 ;  /* 0x000000ffff107224 */ /* 0x010fca00078e0011 */
[----:B------:R1:W-:Y:S04]  /*1d0b0*/  STL [R1+0x60c], R16 ;  /* 0x00060c1001007387 */ /* 0x0003e80000100800 */
[----:B------:R4:W-:Y:S04]  /*1d0c0*/  STL [R1+0x618], R14 ;  /* 0x0006180e01007387 */ /* 0x0009e80000100800 */
        /* <DEDUP_REMOVED lines=9> */
[----:B----4-:R-:W-:-:S03]  /*1d160*/  IMAD.MOV.U32 R22, RZ, RZ, R23 ;  /* 0x000000ffff167224 */ /* 0x010fc600078e0017 */
[----:B------:R1:W-:Y:S04]  /*1d170*/  STL [R1+0x630], R10 ;  /* 0x0006300a01007387 */ /* 0x0003e80000100800 */
[----:B------:R4:W-:Y:S01]  /*1d180*/  STL [R1+0x624], R22 ;  /* 0x0006241601007387 */ /* 0x0009e20000100800 */
[----:B-1----:R-:W-:-:S03]  /*1d190*/  IMAD.MOV.U32 R10, RZ, RZ, R11 ;  /* 0x000000ffff0a7224 */ /* 0x002fc600078e000b */
[----:B----4-:R-:W4:Y:S04]  /*1d1a0*/  LDL.LU.64 R22, [R1+0x6b8] ;  /* 0x0006b80001167983 */ /* 0x010f280000300a00 */
[----:B------:R-:W-:Y:S04]  /*1d1b0*/  STL [R1+0x638], R8 ;  /* 0x0006380801007387 */ /* 0x000fe80000100800 */
[----:B------:R1:W-:Y:S04]  /*1d1c0*/  STL [R1+0x62c], R10 ;  /* 0x00062c0a01007387 */ /* 0x0003e80000100800 */
[----:B-1----:R-:W4:Y:S01]  /*1d1d0*/  LDL.LU.64 R10, [R1+0x6c0] ;  /* 0x0006c000010a7983 */ /* 0x002f220000300a00 */
[----:B------:R-:W-:-:S03]  /*1d1e0*/  IMAD.MOV.U32 R8, RZ, RZ, R9 ;  /* 0x000000ffff087224 */ /* 0x000fc600078e0009 */
[----:B------:R1:W-:Y:S04]  /*1d1f0*/  STL [R1+0x640], R20 ;  /* 0x0006401401007387 */ /* 0x0003e80000100800 */
[----:B------:R1:W-:Y:S02]  /*1d200*/  STL [R1+0x634], R8 ;  /* 0x0006340801007387 */ /* 0x0003e40000100800 */
[----:B-1----:R-:W-:Y:S02]  /*1d210*/  IMAD.MOV.U32 R20, RZ, RZ, R21 ;  /* 0x000000ffff147224 */ /* 0x002fe400078e0015 */
[----:B------:R-:W4:Y:S04]  /*1d220*/  LDL.LU.64 R8, [R1+0x6c8] ;  /* 0x0006c80001087983 */ /* 0x000f280000300a00 */
[----:B------:R-:W-:Y:S04]  /*1d230*/  STL [R1+0x648], R152 ;  /* 0x0006489801007387 */ /* 0x000fe80000100800 */
[----:B------:R1:W-:Y:S04]  /*1d240*/  STL [R1+0x63c], R20 ;  /* 0x00063c1401007387 */ /* 0x0003e80000100800 */
[----:B-1----:R-:W4:Y:S01]  /*1d250*/  LDL.LU.64 R20, [R1+0x6d0] ;  /* 0x0006d00001147983 */ /* 0x002f220000300a00 */
[----:B------:R-:W-:-:S03]  /*1d260*/  IMAD.MOV.U32 R152, RZ, RZ, R153 ;  /* 0x000000ffff987224 */ /* 0x000fc600078e0099 */
[----:B------:R-:W-:Y:S04]  /*1d270*/  STL [R1+0x650], R6 ;  /* 0x0006500601007387 */ /* 0x000fe80000100800 */
        /* <DEDUP_REMOVED lines=12> */
[----:B------:R1:W-:Y:S02]  /*1d340*/  STL [R1+0x668], R18 ;  /* 0x0006681201007387 */ /* 0x0003e40000100800 */
[----:B-1----:R-:W-:-:S02]  /*1d350*/  IMAD.MOV.U32 R152, RZ, RZ, R19 ;  /* 0x000000ffff987224 */ /* 0x002fc400078e0013 */
[----:B------:R-:W3:Y:S04]  /*1d360*/  LDL.LU.64 R18, [R1+0x6f0] ;  /* 0x0006f00001127983 */ /* 0x000ee80000300a00 */
[----:B------:R1:W-:Y:S04]  /*1d370*/  STL [R1+0x664], R152 ;  /* 0x0006649801007387 */ /* 0x0003e80000100800 */
[----:B------:R1:W-:Y:S02]  /*1d380*/  STL [R1+0x670], R16 ;  /* 0x0006701001007387 */ /* 0x0003e40000100800 */
[----:B-1----:R-:W-:-:S02]  /*1d390*/  IMAD.MOV.U32 R152, RZ, RZ, R17 ;  /* 0x000000ffff987224 */ /* 0x002fc400078e0011 */
[----:B------:R-:W3:Y:S04]  /*1d3a0*/  LDL.LU.64 R16, [R1+0x6f8] ;  /* 0x0006f80001107983 */ /* 0x000ee80000300a00 */
[----:B------:R-:W-:Y:S04]  /*1d3b0*/  STL [R1+0x66c], R152 ;  /* 0x00066c9801007387 */ /* 0x000fe80000100800 */
[----:B------:R1:W-:Y:S02]  /*1d3c0*/  STL [R1+0x678], R14 ;  /* 0x0006780e01007387 */ /* 0x0003e40000100800 */
[----:B-1----:R-:W-:-:S02]  /*1d3d0*/  IMAD.MOV.U32 R14, RZ, RZ, R15 ;  /* 0x000000ffff0e7224 */ /* 0x002fc400078e000f */
[----:B------:R-:W-:Y:S04]  /*1d3e0*/  STL [R1+0x680], R12 ;  /* 0x0006800c01007387 */ /* 0x000fe80000100800 */
[----:B------:R1:W-:Y:S04]  /*1d3f0*/  STL [R1+0x674], R14 ;  /* 0x0006740e01007387 */ /* 0x0003e80000100800 */
[----:B-1----:R-:W3:Y:S01]  /*1d400*/  LDL.LU.64 R14, [R1+0x700] ;  /* 0x00070000010e7983 */ /* 0x002ee20000300a00 */
[----:B------:R-:W-:-:S03]  /*1d410*/  IMAD.MOV.U32 R12, RZ, RZ, R13 ;  /* 0x000000ffff0c7224 */ /* 0x000fc600078e000d */
[----:B----4-:R1:W-:Y:S04]  /*1d420*/  STL [R1+0x688], R22 ;  /* 0x0006881601007387 */ /* 0x0103e80000100800 */
[----:B------:R4:W-:Y:S01]  /*1d430*/  STL [R1+0x67c], R12 ;  /* 0x00067c0c01007387 */ /* 0x0009e20000100800 */
[----:B-1----:R-:W-:-:S03]  /*1d440*/  IMAD.MOV.U32 R22, RZ, RZ, R23 ;  /* 0x000000ffff167224 */ /* 0x002fc600078e0017 */
[----:B----4-:R-:W4:Y:S04]  /*1d450*/  LDL.LU.64 R12, [R1+0x708] ;  /* 0x00070800010c7983 */ /* 0x010f280000300a00 */
[----:B------:R1:W-:Y:S04]  /*1d460*/  STL [R1+0x690], R10 ;  /* 0x0006900a01007387 */ /* 0x0003e80000100800 */
[----:B------:R-:W-:Y:S04]  /*1d470*/  STL [R1+0x684], R22 ;  /* 0x0006841601007387 */ /* 0x000fe80000100800 */
[----:B------:R-:W4:Y:S01]  /*1d480*/  LDL.LU.64 R154, [R1+0x710] ;  /* 0x00071000019a7983 */ /* 0x000f220000300a00 */
[----:B-1----:R-:W-:-:S03]  /*1d490*/  IMAD.MOV.U32 R10, RZ, RZ, R11 ;  /* 0x000000ffff0a7224 */ /* 0x002fc600078e000b */
[----:B------:R1:W-:Y:S04]  /*1d4a0*/  STL [R1+0x698], R8 ;  /* 0x0006980801007387 */ /* 0x0003e80000100800 */
[----:B------:R1:W-:Y:S02]  /*1d4b0*/  STL [R1+0x68c], R10 ;  /* 0x00068c0a01007387 */ /* 0x0003e40000100800 */
[----:B-1----:R-:W-:Y:S02]  /*1d4c0*/  IMAD.MOV.U32 R8, RZ, RZ, R9 ;  /* 0x000000ffff087224 */ /* 0x002fe400078e0009 */
[----:B------:R-:W4:Y:S04]  /*1d4d0*/  LDL.LU.64 R10, [R1+0x718] ;  /* 0x00071800010a7983 */ /* 0x000f280000300a00 */
[----:B------:R-:W-:Y:S04]  /*1d4e0*/  STL [R1+0x6a0], R20 ;  /* 0x0006a01401007387 */ /* 0x000fe80000100800 */
[----:B------:R1:W-:Y:S04]  /*1d4f0*/  STL [R1+0x694], R8 ;  /* 0x0006940801007387 */ /* 0x0003e80000100800 */
[----:B-1----:R-:W4:Y:S04]  /*1d500*/  LDL.LU.64 R8, [R1+0x720] ;  /* 0x0007200001087983 */ /* 0x002f280000300a00 */
[----:B------:R-:W4:Y:S01]  /*1d510*/  LDL.LU.64 R152, [R1+0x728] ;  /* 0x0007280001987983 */ /* 0x000f220000300a00 */
[----:B------:R-:W-:-:S05]  /*1d520*/  IMAD.MOV.U32 R20, RZ, RZ, R21 ;  /* 0x000000ffff147224 */ /* 0x000fca00078e0015 */
[----:B------:R1:W-:Y:S04]  /*1d530*/  STL [R1+0x69c], R20 ;  /* 0x00069c1401007387 */ /* 0x0003e80000100800 */
[----:B------:R1:W-:Y:S02]  /*1d540*/  STL [R1+0x6a8], R6 ;  /* 0x0006a80601007387 */ /* 0x0003e40000100800 */
[----:B-1----:R-:W-:Y:S02]  /*1d550*/  IMAD.MOV.U32 R20, RZ, RZ, R7 ;  /* 0x000000ffff147224 */ /* 0x002fe400078e0007 */
[----:B------:R-:W4:Y:S04]  /*1d560*/  LDL.LU.64 R6, [R1+0x730] ;  /* 0x0007300001067983 */ /* 0x000f280000300a00 */
[----:B------:R2:W-:Y:S02]  /*1d570*/  STL [R1+0x6a4], R20 ;  /* 0x0006a41401007387 */ /* 0x0005e40000100800 */
[----:B--2---:R-:W-:-:S02]  /*1d580*/  IMAD.MOV.U32 R20, RZ, RZ, R5 ;  /* 0x000000ffff147224 */ /* 0x004fc400078e0005 */
[----:B------:R1:W-:Y:S04]  /*1d590*/  STL [R1+0x6b0], R4 ;  /* 0x0006b00401007387 */ /* 0x0003e80000100800 */
[----:B-1----:R-:W2:Y:S04]  /*1d5a0*/  LDL.LU.64 R4, [R1+0x738] ;  /* 0x0007380001047983 */ /* 0x002ea80000300a00 */
[----:B------:R-:W-:Y:S04]  /*1d5b0*/  STL [R1+0x6ac], R20 ;  /* 0x0006ac1401007387 */ /* 0x000fe80000100800 */
[----:B---3--:R1:W-:Y:S04]  /*1d5c0*/  STL [R1+0x6b8], R2 ;  /* 0x0006b80201007387 */ /* 0x0083e80000100800 */
[----:B------:R-:W3:Y:S01]  /*1d5d0*/  LDL.LU.64 R22, [R1+0x740] ;  /* 0x0007400001167983 */ /* 0x000ee20000300a00 */
[----:B-1----:R-:W-:-:S03]  /*1d5e0*/  IMAD.MOV.U32 R2, RZ, RZ, R3 ;  /* 0x000000ffff027224 */ /* 0x002fc600078e0003 */
[----:B------:R1:W-:Y:S04]  /*1d5f0*/  STL [R1+0x6c0], R18 ;  /* 0x0006c01201007387 */ /* 0x0003e80000100800 */
[----:B------:R1:W-:Y:S02]  /*1d600*/  STL [R1+0x6b4], R2 ;  /* 0x0006b40201007387 */ /* 0x0003e40000100800 */
[----:B-1----:R-:W-:Y:S02]  /*1d610*/  IMAD.MOV.U32 R18, RZ, RZ, R19 ;  /* 0x000000ffff127224 */ /* 0x002fe400078e0013 */
[----:B------:R-:W3:Y:S04]  /*1d620*/  LDL.LU.64 R2, [R1+0x748] ;  /* 0x0007480001027983 */ /* 0x000ee80000300a00 */
[----:B------:R1:W-:Y:S04]  /*1d630*/  STL [R1+0x6c8], R16 ;  /* 0x0006c81001007387 */ /* 0x0003e80000100800 */
[----:B------:R1:W-:Y:S04]  /*1d640*/  STL [R1+0x6bc], R18 ;  /* 0x0006bc1201007387 */ /* 0x0003e80000100800 */
[----:B------:R-:W3:Y:S01]  /*1d650*/  LDL.LU.64 R20, [R1+0x750] ;  /* 0x0007500001147983 */ /* 0x000ee20000300a00 */
[----:B-1----:R-:W-:-:S03]  /*1d660*/  IMAD.MOV.U32 R16, RZ, RZ, R17 ;  /* 0x000000ffff107224 */ /* 0x002fc600078e0011 */
[----:B------:R-:W3:Y:S04]  /*1d670*/  LDL.LU.64 R18, [R1+0x758] ;  /* 0x0007580001127983 */ /* 0x000ee80000300a00 */
[----:B------:R1:W-:Y:S04]  /*1d680*/  STL [R1+0x6c4], R16 ;  /* 0x0006c41001007387 */ /* 0x0003e80000100800 */
[----:B------:R1:W-:Y:S04]  /*1d690*/  STL [R1+0x6d0], R14 ;  /* 0x0006d00e01007387 */ /* 0x0003e80000100800 */
[----:B-1----:R-:W3:Y:S01]  /*1d6a0*/  LDL.LU.64 R16, [R1+0x760] ;  /* 0x0007600001107983 */ /* 0x002ee20000300a00 */
[----:B------:R-:W-:-:S05]  /*1d6b0*/  IMAD.MOV.U32 R14, RZ, RZ, R15 ;  /* 0x000000ffff0e7224 */ /* 0x000fca00078e000f */
[----:B------:R1:W-:Y:S04]  /*1d6c0*/  STL [R1+0x6cc], R14 ;  /* 0x0006cc0e01007387 */ /* 0x0003e80000100800 */
[----:B----4-:R4:W-:Y:S04]  /*1d6d0*/  STL [R1+0x6d8], R12 ;  /* 0x0006d80c01007387 */ /* 0x0109e80000100800 */
[----:B-1----:R-:W3:Y:S01]  /*1d6e0*/  LDL.LU.64 R14, [R1+0x768] ;  /* 0x00076800010e7983 */ /* 0x002ee20000300a00 */
[----:B----4-:R-:W-:-:S05]  /*1d6f0*/  IMAD.MOV.U32 R12, RZ, RZ, R13 ;  /* 0x000000ffff0c7224 */ /* 0x010fca00078e000d */
[----:B------:R1:W-:Y:S04]  /*1d700*/  STL [R1+0x6d4], R12 ;  /* 0x0006d40c01007387 */ /* 0x0003e80000100800 */
[----:B------:R4:W-:Y:S04]  /*1d710*/  STL [R1+0x6e0], R154 ;  /* 0x0006e09a01007387 */ /* 0x0009e80000100800 */
[----:B-1----:R-:W3:Y:S01]  /*1d720*/  LDL.LU.64 R12, [R1+0x770] ;  /* 0x00077000010c7983 */ /* 0x002ee20000300a00 */
[----:B----4-:R-:W-:-:S03]  /*1d730*/  IMAD.MOV.U32 R154, RZ, RZ, R155 ;  /* 0x000000ffff9a7224 */ /* 0x010fc600078e009b */
[----:B------:R-:W-:Y:S04]  /*1d740*/  STL [R1+0x6e8], R10 ;  /* 0x0006e80a01007387 */ /* 0x000fe80000100800 */
[----:B------:R1:W-:Y:S02]  /*1d750*/  STL [R1+0x6dc], R154 ;  /* 0x0006dc9a01007387 */ /* 0x0003e40000100800 */
[----:B-1----:R-:W-:Y:S02]  /*1d760*/  IMAD.MOV.U32 R154, RZ, RZ, R11 ;  /* 0x000000ffff9a7224 */ /* 0x002fe400078e000b */
[----:B------:R-:W4:Y:S04]  /*1d770*/  LDL.LU.64 R10, [R1+0x778] ;  /* 0x00077800010a7983 */ /* 0x000f280000300a00 */
[----:B------:R-:W-:Y:S04]  /*1d780*/  STL [R1+0x6e4], R154 ;  /* 0x0006e49a01007387 */ /* 0x000fe80000100800 */
[----:B------:R1:W-:Y:S04]  /*1d790*/  STL [R1+0x6f0], R8 ;  /* 0x0006f00801007387 */ /* 0x0003e80000100800 */
[----:B------:R1:W-:Y:S02]  /*1d7a0*/  STL [R1+0x6f8], R152 ;  /* 0x0006f89801007387 */ /* 0x0003e40000100800 */
[----:B-1----:R-:W-:-:S05]  /*1d7b0*/  IMAD.MOV.U32 R8, RZ, RZ, R9 ;  /* 0x000000ffff087224 */ /* 0x002fca00078e0009 */
[----:B------:R1:W-:Y:S01]  /*1d7c0*/  STL [R1+0x6ec], R8 ;  /* 0x0006ec0801007387 */ /* 0x0003e20000100800 */
[----:B------:R-:W-:-:S03]  /*1d7d0*/  IMAD.MOV.U32 R152, RZ, RZ, R153 ;  /* 0x000000ffff987224 */ /* 0x000fc600078e0099 */
[----:B-1----:R-:W4:Y:S04]  /*1d7e0*/  LDL.LU.64 R8, [R1+0x780] ;  /* 0x0007800001087983 */ /* 0x002f280000300a00 */
[----:B------:R-:W-:Y:S04]  /*1d7f0*/  STL [R1+0x700], R6 ;  /* 0x0007000601007387 */ /* 0x000fe80000100800 */
[----:B------:R1:W-:Y:S02]  /*1d800*/  STL [R1+0x6f4], R152 ;  /* 0x0006f49801007387 */ /* 0x0003e40000100800 */
[----:B-1----:R-:W-:-:S02]  /*1d810*/  IMAD.MOV.U32 R152, RZ, RZ, R7 ;  /* 0x000000ffff987224 */ /* 0x002fc400078e0007 */
[----:B------:R-:W4:Y:S04]  /*1d820*/  LDL.LU.64 R6, [R1+0x788] ;  /* 0x0007880001067983 */ /* 0x000f280000300a00 */
[----:B------:R-:W-:Y:S04]  /*1d830*/  STL [R1+0x6fc], R152 ;  /* 0x0006fc9801007387 */ /* 0x000fe80000100800 */
[----:B--2---:R1:W-:Y:S02]  /*1d840*/  STL [R1+0x708], R4 ;  /* 0x0007080401007387 */ /* 0x0043e40000100800 */
[----:B-1----:R-:W-:-:S02]  /*1d850*/  IMAD.MOV.U32 R4, RZ, RZ, R5 ;  /* 0x000000ffff047224 */ /* 0x002fc400078e0005 */
[----:B---3--:R-:W-:Y:S04]  /*1d860*/  STL [R1+0x710], R22 ;  /* 0x0007101601007387 */ /* 0x008fe80000100800 */
[----:B------:R1:W-:Y:S04]  /*1d870*/  STL [R1+0x704], R4 ;  /* 0x0007040401007387 */ /* 0x0003e80000100800 */
[----:B-1----:R-:W2:Y:S01]  /*1d880*/  LDL.LU.64 R4, [R1+0x790] ;  /* 0x0007900001047983 */ /* 0x002ea20000300a00 */
[----:B------:R-:W-:-:S03]  /*1d890*/  IMAD.MOV.U32 R22, RZ, RZ, R23 ;  /* 0x000000ffff167224 */ /* 0x000fc600078e0017 */
[----:B------:R-:W-:Y:S04]  /*1d8a0*/  STL [R1+0x718], R2 ;  /* 0x0007180201007387 */ /* 0x000fe80000100800 */
[----:B------:R1:W-:Y:S02]  /*1d8b0*/  STL [R1+0x70c], R22 ;  /* 0x00070c1601007387 */ /* 0x0003e40000100800 */
[----:B-1----:R-:W-:Y:S02]  /*1d8c0*/  IMAD.MOV.U32 R22, RZ, RZ, R3 ;  /* 0x000000ffff167224 */ /* 0x002fe400078e0003 */
[----:B------:R-:W3:Y:S04]  /*1d8d0*/  LDL.LU.64 R2, [R1+0x798] ;  /* 0x0007980001027983 */ /* 0x000ee80000300a00 */
[----:B------:R-:W-:Y:S04]  /*1d8e0*/  STL [R1+0x714], R22 ;  /* 0x0007141601007387 */ /* 0x000fe80000100800 */
[----:B------:R1:W-:Y:S04]  /*1d8f0*/  STL [R1+0x720], R20 ;  /* 0x0007201401007387 */ /* 0x0003e80000100800 */
[----:B------:R1:W-:Y:S02]  /*1d900*/  STL [R1+0x728], R18 ;  /* 0x0007281201007387 */ /* 0x0003e40000100800 */
[----:B-1----:R-:W-:-:S05]  /*1d910*/  IMAD.MOV.U32 R20, RZ, RZ, R21 ;  /* 0x000000ffff147224 */ /* 0x002fca00078e0015 */
[----:B------:R-:W-:Y:S01]  /*1d920*/  STL [R1+0x71c], R20 ;  /* 0x00071c1401007387 */ /* 0x000fe20000100800 */
[----:B------:R-:W-:-:S03]  /*1d930*/  IMAD.MOV.U32 R18, RZ, RZ, R19 ;  /* 0x000000ffff127224 */ /* 0x000fc600078e0013 */
[----:B------:R-:W3:Y:S04]  /*1d940*/  LDL.LU.64 R186, [R1+0x7a0] ;  /* 0x0007a00001ba7983 */ /* 0x000ee80000300a00 */
[----:B------:R1:W-:Y:S04]  /*1d950*/  STL [R1+0x730], R16 ;  /* 0x0007301001007387 */ /* 0x0003e80000100800 */
[----:B------:R-:W-:Y:S04]  /*1d960*/  STL [R1+0x724], R18 ;  /* 0x0007241201007387 */ /* 0x000fe80000100800 */
[----:B------:R-:W3:Y:S01]  /*1d970*/  LDL.LU.64 R190, [R1+0x7a8] ;  /* 0x0007a80001be7983 */ /* 0x000ee20000300a00 */
[----:B-1----:R-:W-:-:S05]  /*1d980*/  IMAD.MOV.U32 R16, RZ, RZ, R17 ;  /* 0x000000ffff107224 */ /* 0x002fca00078e0011 */
[----:B------:R-:W-:Y:S04]  /*1d990*/  STL [R1+0x72c], R16 ;  /* 0x00072c1001007387 */ /* 0x000fe80000100800 */
[----:B------:R1:W-:Y:S02]  /*1d9a0*/  STL [R1+0x738], R14 ;  /* 0x0007380e01007387 */ /* 0x0003e40000100800 */
[----:B-1----:R-:W-:Y:S02]  /*1d9b0*/  IMAD.MOV.U32 R14, RZ, RZ, R15 ;  /* 0x000000ffff0e7224 */ /* 0x002fe400078e000f */
[----:B------:R1:W-:Y:S04]  /*1d9c0*/  STL [R1+0x740], R12 ;  /* 0x0007400c01007387 */ /* 0x0003e80000100800 */
[----:B------:R-:W-:Y:S04]  /*1d9d0*/  STL [R1+0x734], R14 ;  /* 0x0007340e01007387 */ /* 0x000fe80000100800 */
[----:B------:R-:W3:Y:S01]  /*1d9e0*/  LDL.LU.64 R154, [R1+0x7b0] ;  /* 0x0007b000019a7983 */ /* 0x000ee20000300a00 */
[----:B-1----:R-:W-:-:S03]  /*1d9f0*/  MOV R12, R13 ;  /* 0x0000000d000c7202 */ /* 0x002fc60000000f00 */
[----:B------:R-:W3:Y:S04]  /*1da00*/  LDL.LU.64 R152, [R1+0x7b8] ;  /* 0x0007b80001987983 */ /* 0x000ee80000300a00 */
[----:B------:R-:W-:Y:S04]  /*1da10*/  STL [R1+0x73c], R12 ;  /* 0x00073c0c01007387 */ /* 0x000fe80000100800 */
[----:B----4-:R1:W-:Y:S04]  /*1da20*/  STL [R1+0x748], R10 ;  /* 0x0007480a01007387 */ /* 0x0103e80000100800 */
[----:B------:R-:W4:Y:S04]  /*1da30*/  LDL.LU.64 R22, [R1+0x7c0] ;  /* 0x0007c00001167983 */ /* 0x000f280000300a00 */
[----:B------:R-:W4:Y:S01]  /*1da40*/  LDL.LU.64 R20, [R1+0x7c8] ;  /* 0x0007c80001147983 */ /* 0x000f220000300a00 */
[----:B-1----:R-:W-:-:S05]  /*1da50*/  IMAD.MOV.U32 R10, RZ, RZ, R11 ;  /* 0x000000ffff0a7224 */ /* 0x002fca00078e000b */
[----:B------:R-:W-:Y:S04]  /*1da60*/  STL [R1+0x744], R10 ;  /* 0x0007440a01007387 */ /* 0x000fe80000100800 */
[----:B------:R1:W-:Y:S04]  /*1da70*/  STL [R1+0x750], R8 ;  /* 0x0007500801007387 */ /* 0x0003e80000100800 */
        /* <DEDUP_REMOVED lines=9> */
[----:B--2---:R1:W-:Y:S04]  /*1db10*/  STL [R1+0x760], R4 ;  /* 0x0007600401007387 */ /* 0x0043e80000100800 */
[----:B------:R-:W2:Y:S04]  /*1db20*/  LDL.LU.64 R10, [R1+0x7f0] ;  /* 0x0007f000010a7983 */ /* 0x000ea80000300a00 */
[----:B------:R-:W2:Y:S01]  /*1db30*/  LDL.64 R8, [R1+0x840] ;  /* 0x0008400001087983 */ /* 0x000ea20000100a00 */
[----:B-1----:R-:W-:-:S05]  /*1db40*/  IMAD.MOV.U32 R4, RZ, RZ, R5 ;  /* 0x000000ffff047224 */ /* 0x002fca00078e0005 */
[----:B------:R1:W-:Y:S04]  /*1db50*/  STL [R1+0x75c], R4 ;  /* 0x00075c0401007387 */ /* 0x0003e80000100800 */
[----:B---3--:R3:W-:Y:S04]  /*1db60*/  STL [R1+0x768], R2 ;  /* 0x0007680201007387 */ /* 0x0087e80000100800 */
[----:B------:R-:W2:Y:S04]  /*1db70*/  LDL.LU.64 R6, [R1+0x848] ;  /* 0x0008480001067983 */ /* 0x000ea80000300a00 */
[----:B-1----:R-:W2:Y:S01]  /*1db80*/  LDL.LU.64 R4, [R1+0x850] ;  /* 0x0008500001047983 */ /* 0x002ea20000300a00 */
[----:B---3--:R-:W-:-:S05]  /*1db90*/  IMAD.MOV.U32 R2, RZ, RZ, R3 ;  /* 0x000000ffff027224 */ /* 0x008fca00078e0003 */
[----:B------:R1:W-:Y:S04]  /*1dba0*/  STL [R1+0x764], R2 ;  /* 0x0007640201007387 */ /* 0x0003e80000100800 */
[----:B------:R3:W-:Y:S04]  /*1dbb0*/  STL [R1+0x770], R186 ;  /* 0x000770ba01007387 */ /* 0x0007e80000100800 */
[----:B-1----:R-:W2:Y:S04]  /*1dbc0*/  LDL.LU.64 R2, [R1+0x858] ;  /* 0x0008580001027983 */ /* 0x002ea80000300a00 */
[----:B------:R-:W2:Y:S01]  /*1dbd0*/  LDL.LU.64 R184, [R1+0x860] ;  /* 0x0008600001b87983 */ /* 0x000ea20000300a00 */
[----:B---3--:R-:W-:-:S05]  /*1dbe0*/  IMAD.MOV.U32 R186, RZ, RZ, R187 ;  /* 0x000000ffffba7224 */ /* 0x008fca00078e00bb */
[----:B------:R1:W-:Y:S04]  /*1dbf0*/  STL [R1+0x76c], R186 ;  /* 0x00076cba01007387 */ /* 0x0003e80000100800 */
[----:B------:R3:W-:Y:S01]  /*1dc00*/  STL [R1+0x778], R190 ;  /* 0x000778be01007387 */ /* 0x0007e20000100800 */
[----:B------:R-:W-:-:S03]  /*1dc10*/  IMAD.MOV.U32 R188, RZ, RZ, R191 ;  /* 0x000000ffffbc7224 */ /* 0x000fc600078e00bf */
[----:B-1----:R-:W2:Y:S04]  /*1dc20*/  LDL.LU.64 R186, [R1+0x868] ;  /* 0x0008680001ba7983 */ /* 0x002ea80000300a00 */
[----:B---3--:R-:W3:Y:S04]  /*1dc30*/  LDL.LU.64 R190, [R1+0x870] ;  /* 0x0008700001be7983 */ /* 0x008ee80000300a00 */
[----:B------:R1:W-:Y:S02]  /*1dc40*/  STL [R1+0x774], R188 ;  /* 0x000774bc01007387 */ /* 0x0003e40000100800 */
[----:B-1----:R-:W-:-:S02]  /*1dc50*/  IMAD.MOV.U32 R188, RZ, RZ, R155 ;  /* 0x000000ffffbc7224 */ /* 0x002fc400078e009b */
[----:B------:R1:W-:Y:S04]  /*1dc60*/  STL [R1+0x780], R154 ;  /* 0x0007809a01007387 */ /* 0x0003e80000100800 */
[----:B-1----:R1:W5:Y:S04]  /*1dc70*/  LDL.LU.64 R154, [R1+0xa18] ;  /* 0x000a1800019a7983 */ /* 0x0023680000300a00 */
[----:B------:R-:W-:Y:S04]  /*1dc80*/  STL [R1+0x788], R152 ;  /* 0x0007889801007387 */ /* 0x000fe80000100800 */
[----:B------:R1:W-:Y:S02]  /*1dc90*/  STL [R1+0x77c], R188 ;  /* 0x00077cbc01007387 */ /* 0x0003e40000100800 */
[----:B-1----:R-:W-:-:S02]  /*1dca0*/  IMAD.MOV.U32 R188, RZ, RZ, R153 ;  /* 0x000000ffffbc7224 */ /* 0x002fc400078e0099 */
[----:B------:R1:W5:Y:S04]  /*1dcb0*/  LDL.LU.64 R152, [R1+0xa10] ;  /* 0x000a100001987983 */ /* 0x0003680000300a00 */
[----:B----4-:R-:W-:Y:S04]  /*1dcc0*/  STL [R1+0x790], R22 ;  /* 0x0007901601007387 */ /* 0x010fe80000100800 */
[----:B------:R4:W-:Y:S02]  /*1dcd0*/  STL [R1+0x784], R188 ;  /* 0x000784bc01007387 */ /* 0x0009e40000100800 */
[----:B----4-:R-:W-:-:S02]  /*1dce0*/  IMAD.MOV.U32 R188, RZ, RZ, R23 ;  /* 0x000000ffffbc7224 */ /* 0x010fc400078e0017 */
[----:B------:R1:W5:Y:S04]  /*1dcf0*/  LDL.LU.64 R22, [R1+0xa08] ;  /* 0x000a080001167983 */ /* 0x0003680000300a00 */
[----:B------:R-:W-:Y:S04]  /*1dd00*/  STL [R1+0x798], R20 ;  /* 0x0007981401007387 */ /* 0x000fe80000100800 */
        /* <DEDUP_REMOVED lines=19> */
[----:B--2---:R-:W-:Y:S04]  /*1de40*/  STL [R1+0x7c0], R10 ;  /* 0x0007c00a01007387 */ /* 0x004fe80000100800 */
[----:B------:R2:W-:Y:S02]  /*1de50*/  STL [R1+0x7b4], R188 ;  /* 0x0007b4bc01007387 */ /* 0x0005e40000100800 */
[----:B--2---:R-:W-:-:S02]  /*1de60*/  IMAD.MOV.U32 R188, RZ, RZ, R11 ;  /* 0x000000ffffbc7224 */ /* 0x004fc400078e000b */
[----:B------:R1:W5:Y:S04]  /*1de70*/  LDL.LU.64 R10, [R1+0x9d8] ;  /* 0x0009d800010a7983 */ /* 0x0003680000300a00 */
[----:B------:R-:W-:Y:S04]  /*1de80*/  STL [R1+0x7c8], R8 ;  /* 0x0007c80801007387 */ /* 0x000fe80000100800 */
        /* <DEDUP_REMOVED lines=15> */
[----:B------:R2:W-:Y:S04]  /*1df80*/  STL [R1+0x7e8], R184 ;  /* 0x0007e8b801007387 */ /* 0x0005e80000100800 */
[----:B------:R-:W-:Y:S04]  /*1df90*/  STL [R1+0x7dc], R188 ;  /* 0x0007dcbc01007387 */ /* 0x000fe80000100800 */
[----:B------:R-:W-:Y:S01]  /*1dfa0*/  STL [R1+0x7f0], R186 ;  /* 0x0007f0ba01007387 */ /* 0x000fe20000100800 */
[----:B--2---:R-:W-:-:S05]  /*1dfb0*/  IMAD.MOV.U32 R184, RZ, RZ, R185 ;  /* 0x000000ffffb87224 */ /* 0x004fca00078e00b9 */
[----:B------:R2:W-:Y:S04]  /*1dfc0*/  STL [R1+0x7e4], R184 ;  /* 0x0007e4b801007387 */ /* 0x0005e80000100800 */
[----:B---3--:R-:W-:Y:S01]  /*1dfd0*/  STL [R1+0x7f8], R190 ;  /* 0x0007f8be01007387 */ /* 0x008fe20000100800 */
[----:B--2---:R-:W-:-:S05]  /*1dfe0*/  IMAD.MOV.U32 R184, RZ, RZ, R187 ;  /* 0x000000ffffb87224 */ /* 0x004fca00078e00bb */
[----:B------:R2:W-:Y:S01]  /*1dff0*/  STL [R1+0x7ec], R184 ;  /* 0x0007ecb801007387 */ /* 0x0005e20000100800 */
[----:B------:R-:W-:Y:S02]  /*1e000*/  SHF.R.S32.HI R186, RZ, 0x1f, R106 ;  /* 0x0000001fffba7819 */ /* 0x000fe4000001146a */
[----:B------:R-:W-:Y:S01]  /*1e010*/  SHF.R.S32.HI R188, RZ, 0x7, R104 ;  /* 0x00000007ffbc7819 */ /* 0x000fe20000011468 */
[----:B--2---:R-:W-:-:S05]  /*1e020*/  IMAD.MOV.U32 R184, RZ, RZ, R191 ;  /* 0x000000ffffb87224 */ /* 0x004fca00078e00bf */
[----:B------:R2:W-:Y:S01]  /*1e030*/  STL [R1+0x7f4], R184 ;  /* 0x0007f4b801007387 */ /* 0x0005e20000100800 */
[----:B------:R-:W-:Y:S01]  /*1e040*/  IMAD.MOV.U32 R203, RZ, RZ, R215 ;  /* 0x000000ffffcb7224 */ /* 0x000fe200078e00d7 */
[C---:B------:R-:W-:Y:S01]  /*1e050*/  SHF.L.U64.HI R186, R106.reuse, 0x2, R186 ;  /* 0x000000026aba7819 */ /* 0x040fe200000102ba */
[----:B------:R-:W-:Y:S01]  /*1e060*/  IMAD.MOV.U32 R215, RZ, RZ, R227 ;  /* 0x000000ffffd77224 */ /* 0x000fe200078e00e3 */
[----:B------:R-:W-:Y:S01]  /*1e070*/  CS2R R24, SRZ ;  /* 0x0000000000187805 */ /* 0x000fe2000001ff00 */
[C---:B------:R-:W-:Y:S01]  /*1e080*/  IMAD.SHL.U32 R185, R105.reuse, 0x4, RZ ;  /* 0x0000000469b97824 */ /* 0x040fe200078e00ff */
[----:B--2---:R-:W-:Y:S01]  /*1e090*/  SHF.R.S32.HI R184, RZ, 0x1f, R105 ;  /* 0x0000001fffb87819 */ /* 0x004fe20000011469 */
[----:B------:R-:W-:Y:S01]  /*1e0a0*/  IMAD.SHL.U32 R187, R106, 0x4, RZ ;  /* 0x000000046abb7824 */ /* 0x000fe200078e00ff */
[----:B------:R-:W-:Y:S01]  /*1e0b0*/  CS2R R26, SRZ ;  /* 0x00000000001a7805 */ /* 0x000fe2000001ff00 */
[----:B------:R-:W-:Y:S01]  /*1e0c0*/  IMAD.MOV.U32 R227, RZ, RZ, R239 ;  /* 0x000000ffffe37224 */ /* 0x000fe200078e00ef */
[----:B------:R-:W-:-:S02]  /*1e0d0*/  SHF.L.U64.HI R184, R105, 0x2, R184 ;  /* 0x0000000269b87819 */ /* 0x000fc400000102b8 */
        /* <DEDUP_REMOVED lines=61> */
[----:B------:R-:W-:Y:S01]  /*1e4b0*/  CS2R R150, SRZ ;  /* 0x0000000000967805 */ /* 0x000fe2000001ff00 */
[----:B------:R-:W-:Y:S01]  /*1e4c0*/  VIADD R188, R188, 0xffffffff ;  /* 0xffffffffbcbc7836 */ /* 0x000fe20000000000 */
[----:B------:R-:W-:Y:S01]  /*1e4d0*/  UMOV UR13, 0xffffffff ;  /* 0xffffffff000d7882 */ /* 0x000fe20000000000 */
[----:B------:R-:W-:Y:S01]  /*1e4e0*/  UMOV UR5, URZ ;  /* 0x0000003f00057c82 */ /* 0x000fe20008000000 */
[----:B-1----:R-:W-:-:S05]  /*1e4f0*/  UMOV UR4, URZ ;  /* 0x0000003f00047c82 */ /* 0x002fca0008000000 */
.L_x_1:
[----:B------:R-:W-:Y:S01]  /*1e500*/  UIADD3 UR13, UR13, 0x1, URZ ;  /* 0x000000010d0d7890 */ /* 0x000fe2000fffe03f */
[----:B------:R-:W-:-:S04]  /*1e510*/  DEPBAR.LE SB0, 0x0 ;  /* 0x000080000000791a */ /* 0x000fc80000000000 */
[----:B------:R-:W-:Y:S01]  /*1e520*/  BAR.SYNC.DEFER_BLOCKING 0x0 ;  /* 0x0000000000007b1d */ /* 0x000fe20000010000 */
[----:B------:R-:W-:-:S04]  /*1e530*/  UISETP.GT.AND UP0, UPT, UR13, 0x1, UPT ;  /* 0x000000010d00788c */ /* 0x000fc8000bf04270 */
[----:B------:R-:W-:-:S03]  /*1e540*/  USEL UR13, UR13, URZ, !UP0 ;  /* 0x0000003f0d0d7287 */ /* 0x000fc6000c000000 */
[----:B------:R-:W1:Y:S01]  /*1e550*/  LDC R188, c[0x0][0x230] ;  /* 0x00008c00ffbc7b82 */ /* 0x000e620000000800 */
[----:B------:R-:W-:Y:S01]  /*1e560*/  UMOV UR11, 0x40000040 ;  /* 0x40000040000b7882 */ /* 0x000fe20000000000 */
[----:B------:R-:W-:Y:S01]  /*1e570*/  UMOV UR9, 0x40000040 ;  /* 0x4000004000097882 */ /* 0x000fe20000000000 */
[----:B------:R-:W-:Y:S01]  /*1e580*/  ULEA UR6, UR13, UR12, 0xf ;  /* 0x0000000c0d067291 */ /* 0x000fe2000f8e783f */
[----:B-----5:R2:W-:Y:S01]  /*1e590*/  STL [R1+0x9b8], R0 ;  /* 0x0009b80001007387 */ /* 0x0205e20000100800 */
[----:B------:R-:W-:Y:S02]  /*1e5a0*/  ULEA UR7, UR13, UR12, 0x11 ;  /* 0x0000000c0d077291 */ /* 0x000fe4000f8e883f */
[----:B------:R-:W-:Y:S02]  /*1e5b0*/  UIADD3 UR6, UR6, 0x40000, URZ ;  /* 0x0004000006067890 */ /* 0x000fe4000fffe03f */
[----:B------:R-:W-:Y:S02]  /*1e5c0*/  USHF.R.U32.HI UR7, URZ, 0x4, UR7 ;  /* 0x000000043f077899 */ /* 0x000fe40008011607 */
[----:B------:R-:W-:-:S02]  /*1e5d0*/  USHF.R.U32.HI UR6, URZ, 0x4, UR6 ;  /* 0x000000043f067899 */ /* 0x000fc40008011606 */
[----:B------:R-:W-:Y:S01]  /*1e5e0*/  USGXT.U32 UR10, UR7, 0xe ;  /* 0x0000000e070a789a */ /* 0x000fe20008000000 */
[----:B--2---:R-:W2:Y:S01]  /*1e5f0*/  LDL.LU R0, [R1+0x80c] ;  /* 0x00080c0001007983 */ /* 0x004ea20000300800 */
[----:B------:R-:W-:Y:S01]  /*1e600*/  USGXT.U32 UR8, UR6, 0xe ;  /* 0x0000000e0608789a */ /* 0x000fe20008000000 */
[----:B------:R-:W-:Y:S01]  /*1e610*/  UMOV UR7, URZ ;  /* 0x0000003f00077c82 */ /* 0x000fe20008000000 */
[----:B------:R-:W-:Y:S01]  /*1e620*/  WARPGROUP.ARRIVE ;  /* 0x00000000000079c5 */ /* 0x000fe20000000000 */
[----:B------:R-:W-:-:S06]  /*1e630*/  UMOV UR6, URZ ;  /* 0x0000003f00067c82 */ /* 0x000fcc0008000000 */
[----:B------:R-:W-:Y:S01]  /*1e640*/  HGMMA.64x256x8.F32.TF32 R24, gdesc[UR8], R24 ;  /* 0x07e00000081879f0 */ /* 0x000fe20008702818 */
[----:B------:R-:W-:Y:S01]  /*1e650*/  UIADD3 UR10, UP1, UR10, 0x2, URZ ;  /* 0x000000020a0a7890 */ /* 0x000fe2000ff3e03f */
[----:B-1----:R-:W-:Y:S01]  /*1e660*/  VIADD R188, R188, 0x7f ;  /* 0x0000007fbcbc7836 */ /* 0x002fe20000000000 */
[----:B------:R-:W-:Y:S02]  /*1e670*/  UIADD3 UR8, UP0, UR8, 0x2, URZ ;  /* 0x0000000208087890 */ /* 0x000fe4000ff1e03f */
[----:B------:R-:W-:Y:S02]  /*1e680*/  UIADD3.X UR11, UR7, 0x40000040, URZ, UP1, !UPT ;  /* 0x40000040070b7890 */ /* 0x000fe40008ffe43f */
[----:B------:R-:W-:Y:S01]  /*1e690*/  UIADD3.X UR9, UR6, 0x40000040, URZ, UP0, !UPT ;  /* 0x4000004006097890 */ /* 0x000fe200087fe43f */
[----:B------:R-:W-:Y:S01]  /*1e6a0*/  SHF.R.S32.HI R190, RZ, 0x1f, R188 ;  /* 0x0000001fffbe7819 */ /* 0x000fe200000114bc */
[----:B------:R-:W-:Y:S02]  /*1e6b0*/  UIADD3.64 UR22, UR10, 0x2, URZ ;  /* 0x000000020a167897 */ /* 0x000fe4000fffe03f */
[----:B------:R-:W-:Y:S01]  /*1e6c0*/  UIADD3.64 UR20, UR8, 0x2, URZ ;  /* 0x0000000208147897 */ /* 0x000fe2000fffe03f */
[----:B------:R-:W-:Y:S01]  /*1e6d0*/  LEA.HI R190, R190, R188, RZ, 0x7 ;  /* 0x000000bcbebe7211 */ /* 0x000fe200078f38ff */
[----:B------:R-:W-:Y:S01]  /*1e6e0*/  UIADD3 UR6, UR4, 0x1, URZ ;  /* 0x0000000104067890 */ /* 0x000fe2000fffe03f */
[----:B------:R-:W1:Y:S02]  /*1e6f0*/  S2R R188, SR_TID.X ;  /* 0x0000000000bc7919 */ /* 0x000e640000002100 */
[----:B------:R-:W-:Y:S01]  /*1e700*/  SHF.R.S32.HI R190, RZ, 0x7, R190 ;  /* 0x00000007ffbe7819 */ /* 0x000fe200000114be */
[----:B------:R-:W-:Y:S01]  /*1e710*/  UIMAD UR7, UR6, -0x80, UR15 ;  /* 0xffffff80060778a4 */ /* 0x000fe2000f8e020f */
[----:B------:R-:W3:Y:S03]  /*1e720*/  S2R R239, SR_TID.X ;  /* 0x0000000000ef7919 */ /* 0x000ee60000002100 */
[----:B------:R-:W-:-:S02]  /*1e730*/  VIADD R190, R190, 0xffffffff ;  /* 0xffffffffbebe7836 */ /* 0x000fc40000000000 */
[----:B-----5:R-:W-:Y:S02]  /*1e740*/  ISETP.GE.AND P1, PT, R3, UR7, PT ;  /* 0x0000000703007c0c */ /* 0x020fe4000bf26270 */
[----:B------:R-:W4:Y:S01]  /*1e750*/  LDL.LU R3, [R1+0x808] ;  /* 0x0008080001037983 */ /* 0x000f220000300800 */
[----:B------:R-:W-:Y:S01]  /*1e760*/  ISETP.LE.AND P0, PT, R190, UR4, PT ;  /* 0x00000004be007c0c */ /* 0x000fe2000bf03270 */
[----:B------:R-:W-:Y:S01]  /*1e770*/  UIADD3 UR5, UR5, 0x1, URZ ;  /* 0x0000000105057890 */ /* 0x000fe2000fffe03f */
[----:B------:R-:W-:Y:S01]  /*1e780*/  HGMMA.64x256x8.F32.TF32 R24, gdesc[UR8], R24 ;  /* 0x07e00000081879f0 */ /* 0x000fe20008702818 */
[----:B-1----:R-:W-:Y:S02]  /*1e790*/  SHF.R.U32.HI R190, RZ, 0x6, R188 ;  /* 0x00000006ffbe7819 */ /* 0x002fe400000116bc */
[----:B------:R-:W-:Y:S02]  /*1e7a0*/  SEL R188, RZ, 0x4, P1 ;  /* 0x00000004ffbc7807 */ /* 0x000fe40000800000 */
[----:B------:R-:W-:Y:S01]  /*1e7b0*/  SGXT.U32 R190, R190, 0x1 ;  /* 0x00000001bebe781a */ /* 0x000fe20000000000 */
[----:B------:R-:W-:Y:S01]  /*1e7c0*/  UISETP.GT.AND UP0, UPT, UR5, 0x1, UPT ;  /* 0x000000010500788c */ /* 0x000fe2000bf04270 */
[----:B------:R-:W-:-:S02]  /*1e7d0*/  SEL R188, R188, RZ, !P0 ;  /* 0x000000ffbcbc7207 */ /* 0x000fc40004000000 */
[----:B------:R-:W-:-:S15]  /*1e7e0*/  LOP3.LUT R190, R190, 0x2, RZ, 0xfc, !PT ;  /* 0x00000002bebe7812 */ /* 0x000fde00078efcff */
[----:B------:R-:W-:-:S04]  /*1e7f0*/  NOP ;  /* 0x0000000000007918 */ /* 0x000fc80000000000 */
[----:B------:R-:W-:Y:S01]  /*1e800*/  HGMMA.64x256x8.F32.TF32 R24, gdesc[UR20], R24 ;  /* 0x07e00000141879f0 */ /* 0x000fe20008702818 */
[----:B------:R-:W-:Y:S01]  /*1e810*/  UIADD3.64 UR22, UR10, 0x4, URZ ;  /* 0x000000040a167897 */ /* 0x000fe2000fffe03f */
[----:B------:R-:W-:Y:S01]  /*1e820*/  ISETP.GE.AND P1, PT, R190, UR7, PT ;  /* 0x00000007be007c0c */ /* 0x000fe2000bf26270 */
[----:B------:R-:W-:Y:S01]  /*1e830*/  UIADD3.64 UR20, UR8, 0x4, URZ ;  /* 0x0000000408147897 */ /* 0x000fe2000fffe03f */
[----:B------:R-:W-:-:S15]  /*1e840*/  ISETP.NE.U32.AND P2, PT, R188, RZ, PT ;  /* 0x000000ffbc00720c */ /* 0x000fde0003f45070 */
[----:B------:R-:W-:-:S09]  /*1e850*/  NOP ;  /* 0x0000000000007918 */ /* 0x000fd20000000000 */
[----:B------:R-:W-:Y:S01]  /*1e860*/  HGMMA.64x256x8.F32.TF32 R24, gdesc[UR20], R24 ;  /* 0x07e00000141879f0 */ /* 0x000fe20008702818 */
[----:B------:R-:W-:Y:S02]  /*1e870*/  UIADD3.64 UR22, UR10, 0x7fe, URZ ;  /* 0x000007fe0a167897 */ /* 0x000fe4000fffe03f */
[----:B------:R-:W-:-:S15]  /*1e880*/  UIADD3.64 UR20, UR8, 0x1fe, URZ ;  /* 0x000001fe08147897 */ /* 0x000fde000fffe03f */
[----:B------:R-:W-:-:S10]  /*1e890*/  NOP ;  /* 0x0000000000007918 */ /* 0x000fd40000000000 */
        /* <DEDUP_REMOVED lines=38> */
[----:B------:R-:W-:Y:S02]  /*1eb00*/  UIADD3.64 UR20, UR8, 0x602, URZ ;  /* 0x0000060208147897 */ /* 0x000fe4000fffe03f */
[----:B------:R-:W-:Y:S02]  /*1eb10*/  UIADD3.64 UR10, UR10, 0x1804, URZ ;  /* 0x000018040a0a7897 */ /* 0x000fe4000fffe03f */
[----:B------:R-:W-:-:S15]  /*1eb20*/  UIADD3.64 UR8, UR8, 0x604, URZ ;  /* 0x0000060408087897 */ /* 0x000fde000fffe03f */
[----:B------:R-:W-:-:S06]  /*1eb30*/  NOP ;  /* 0x0000000000007918 */ /* 0x000fcc0000000000 */
[----:B------:R-:W-:-:S15]  /*1eb40*/  HGMMA.64x256x8.F32.TF32 R24, gdesc[UR20], R24 ;  /* 0x07e00000141879f0 */ /* 0x000fde0008702818 */
[----:B------:R-:W-:-:S13]  /*1eb50*/  NOP ;  /* 0x0000000000007918 */ /* 0x000fda0000000000 */
[----:B------:R-:W-:Y:S01]  /*1eb60*/  HGMMA.64x256x8.F32.TF32 R24, gdesc[UR8], R24, gsb0 ;  /* 0x07e00000081879f0 */ /* 0x000fe20008002818 */
[----:B------:R-:W-:Y:S01]  /*1eb70*/  USEL UR5, UR5, URZ, !UP0 ;  /* 0x0000003f05057287 */ /* 0x000fe2000c000000 */
[----:B------:R-:W-:Y:S02]  /*1eb80*/  SEL R188, RZ, 0x4, P1 ;  /* 0x00000004ffbc7807 */ /* 0x000fe40000800000 */
[-C--:B------:R-:W-:Y:S01]  /*1eb90*/  IADD3 R5, P3, R5, R185.reuse, RZ ;  /* 0x000000b905057210 */ /* 0x080fe20007f7e0ff */
[----:B------:R-:W-:Y:S01]  /*1eba0*/  ULEA UR4, UR5, UR12, 0xf ;  /* 0x0000000c05047291 */ /* 0x000fe2000f8e783f */
[----:B------:R-:W-:Y:S02]  /*1ebb0*/  SEL R188, R188, RZ, !P0 ;  /* 0x000000ffbcbc7207 */ /* 0x000fe40004000000 */
[----:B------:R-:W-:Y:S01]  /*1ebc0*/  IADD3 R7, P4, R7, R185, RZ ;  /* 0x000000b907077210 */ /* 0x000fe20007f9e0ff */
[----:B------:R-:W-:Y:S01]  /*1ebd0*/  IMAD.X R6, R6, 0x1, R184, P3 ;  /* 0x0000000106067824 */ /* 0x000fe200018e06b8 */
[----:B------:R-:W-:Y:S01]  /*1ebe0*/  ISETP.NE.U32.AND P1, PT, R188, RZ, PT ;  /* 0x000000ffbc00720c */ /* 0x000fe20003f25070 */
[----:B------:R-:W-:Y:S01]  /*1ebf0*/  VIADD R188, R2, UR4 ;  /* 0x0000000402bc7c36 */ /* 0x000fe20008000000 */
[----:B------:R3:W-:Y:S01]  /*1ec00*/  STL [R1+0x9bc], R2 ;  /* 0x0009bc0201007387 */ /* 0x0007e20000100800 */
[----:B------:R-:W-:-:S02]  /*1ec10*/  IMAD.MOV.U32 R190, RZ, RZ, R5 ;  /* 0x000000ffffbe7224 */ /* 0x000fc400078e0005 */
[----:B------:R-:W-:Y:S02]  /*1ec20*/  IMAD.MOV.U32 R191, RZ, RZ, R6 ;  /* 0x000000ffffbf7224 */ /* 0x000fe400078e0006 */
[----:B------:R-:W-:Y:S01]  /*1ec30*/  IMAD.X R8, R8, 0x1, R184, P4 ;  /* 0x0000000108087824 */ /* 0x000fe200020e06b8 */
[--C-:B---3--:R-:W-:Y:S02]  /*1ec40*/  SHF.R.U32.HI R2, RZ, 0x6, R239.reuse ;  /* 0x00000006ff027819 */ /* 0x108fe400000116ef */
[----:B------:R-:W-:Y:S02]  /*1ec50*/  SHF.R.U32.HI R239, RZ, 0x6, R239 ;  /* 0x00000006ffef7819 */ /* 0x000fe400000116ef */
[----:B------:R-:W-:Y:S02]  /*1ec60*/  SGXT.U32 R2, R2, 0x1 ;  /* 0x000000010202781a */ /* 0x000fe40000000000 */
[----:B------:R-:W-:Y:S02]  /*1ec70*/  SGXT.U32 R239, R239, 0x1 ;  /* 0x00000001efef781a */ /* 0x000fe40000000000 */
[----:B------:R-:W-:-:S02]  /*1ec80*/  LOP3.LUT R2, R2, 0x20, RZ, 0xfc, !PT ;  /* 0x0000002002027812 */ /* 0x000fc400078efcff */
[----:B------:R-:W-:Y:S02]  /*1ec90*/  LOP3.LUT R239, R239, 0x22, RZ, 0xfc, !PT ;  /* 0x00000022efef7812 */ /* 0x000fe400078efcff */
[-C--:B------:R-:W-:Y:S02]  /*1eca0*/  IADD3 R165, P3, R165, R185.reuse, RZ ;  /* 0x000000b9a5a57210 */ /* 0x080fe40007f7e0ff */
[----:B------:R-:W-:-:S03]  /*1ecb0*/  IADD3 R167, P4, R167, R185, RZ ;  /* 0x000000b9a7a77210 */ /* 0x000fc60007f9e0ff */
[--C-:B------:R-:W-:Y:S02]  /*1ecc0*/  IMAD.X R166, R166, 0x1, R184.reuse, P3 ;  /* 0x00000001a6a67824 */ /* 0x100fe400018e06b8 */
[----:B------:R-:W-:Y:S01]  /*1ecd0*/  IMAD.X R168, R168, 0x1, R184, P4 ;  /* 0x00000001a8a87824 */ /* 0x000fe200020e06b8 */
[-C--:B--2---:R-:W-:Y:S01]  /*1ece0*/  IADD3 R0, P3, R0, R185.reuse, RZ ;  /* 0x000000b900007210 */ /* 0x084fe20007f7e0ff */
[----:B------:R-:W-:Y:S01]  /*1ecf0*/  STL [R1+0x9c4], R5 ;  /* 0x0009c40501007387 */ /* 0x000fe20000100800 */
[----:B----4-:R-:W-:-:S03]  /*1ed00*/  IADD3 R3, P4, R3, R185, RZ ;  /* 0x000000b903037210 */ /* 0x010fc60007f9e0ff */
[----:B------:R-:W-:Y:S04]  /*1ed10*/  STL [R1+0x9c0], R6 ;  /* 0x0009c00601007387 */ /* 0x000fe80000100800 */
[----:B------:R-:W-:Y:S04]  /*1ed20*/  STL [R1+0x9cc], R7 ;  /* 0x0009cc0701007387 */ /* 0x000fe80000100800 */
[----:B------:R-:W-:Y:S04]  /*1ed30*/  STL [R1+0x9c8], R8 ;  /* 0x0009c80801007387 */ /* 0x000fe80000100800 */
[----:B------:R1:W-:Y:S04]  /*1ed40*/  STL [R1+0x80c], R0 ;  /* 0x00080c0001007387 */ /* 0x0003e80000100800 */
[----:B------:R2:W-:Y:S01]  /*1ed50*/  STL [R1+0x808], R3 ;  /* 0x0008080301007387 */ /* 0x0005e20000100800 */
[----:B------:R-:W-:-:S02]  /*1ed60*/  WARPGROUP.DEPBAR.LE gsb0, 0x1 ;  /* 0x00008000000079c5 */ /* 0x000fc40000010100 */
[----:B------:R-:W-:Y:S06]  /*1ed70*/  BAR.SYNC.DEFER_BLOCKING 0x0 ;  /* 0x0000000000007b1d */ /* 0x000fec0000010000 */
[----:B------:R-:W-:Y:S01]  /*1ed80*/  @!PT LDS RZ, [RZ] ;  /* 0x00000000fffff984 */ /* 0x000fe20000000800 */
[----:B------:R-:W-:Y:S01]  /*1ed90*/  @!PT LDS RZ, [RZ] ;  /* 0x00000000fffff984 */ /* 0x000fe20000000800 */
[----:B------:R-:W-:Y:S01]  /*1eda0*/  @!PT LDS RZ, [RZ] ;  /* 0x00000000fffff984 */ /* 0x000fe20000000800 */
[----:B------:R3:W-:Y:S02]  /*1edb0*/  LDGSTS.E [R188+0x40000], desc[UR16][R190.64], P2 ;  /* 0x40000000bebc7fae */ /* 0x0007e40009121850 */
[----:B---3--:R-:W-:Y:S02]  /*1edc0*/  IMAD.MOV.U32 R190, RZ, RZ, R7 ;  /* 0x000000ffffbe7224 */ /* 0x008fe400078e0007 */
[----:B------:R-:W-:-:S05]  /*1edd0*/  IMAD.MOV.U32 R191, RZ, RZ, R8 ;  /* 0x000000ffffbf7224 */ /* 0x000fca00078e0008 */
[----:B------:R3:W-:Y:S01]  /*1ede0*/  LDGSTS.E [R188+0x40008], desc[UR16][R190.64], P1 ;  /* 0x40008000bebc7fae */ /* 0x0007e20008921850 */
[----:B------:R-:W-:-:S04]  /*1edf0*/  ISETP.GE.AND P1, PT, R2, UR7, PT ;  /* 0x0000000702007c0c */ /* 0x000fc8000bf26270 */
[----:B---3--:R-:W-:Y:S02]  /*1ee00*/  SEL R190, RZ, 0x4, P1 ;  /* 0x00000004ffbe7807 */ /* 0x008fe40000800000 */
[----:B------:R-:W-:Y:S02]  /*1ee10*/  ISETP.GE.AND P1, PT, R239, UR7, PT ;  /* 0x00000007ef007c0c */ /* 0x000fe4000bf26270 */
[----:B------:R-:W3:Y:S01]  /*1ee20*/  S2R R239, SR_TID.X ;  /* 0x0000000000ef7919 */ /* 0x000ee20000002100 */
[----:B------:R-:W-:-:S04]  /*1ee30*/  SEL R190, R190, RZ, !P0 ;  /* 0x000000ffbebe7207 */ /* 0x000fc80004000000 */
[----:B------:R-:W-:Y:S02]  /*1ee40*/  ISETP.NE.U32.AND P2, PT, R190, RZ, PT ;  /* 0x000000ffbe00720c */ /* 0x000fe40003f45070 */
[----:B------:R-:W-:-:S04]  /*1ee50*/  SEL R190, RZ, 0x4, P1 ;  /* 0x00000004ffbe7807 */ /* 0x000fc80000800000 */
[----:B------:R-:W-:Y:S01]  /*1ee60*/  SEL R190, R190, RZ, !P0 ;  /* 0x000000ffbebe7207 */ /* 0x000fe20004000000 */
[----:B------:R-:W-:-:S03]  /*1ee70*/  IMAD.MOV.U32 R191, RZ, RZ, R166 ;  /* 0x000000ffffbf7224 */ /* 0x000fc600078e00a6 */
[----:B------:R-:W-:Y:S01]  /*1ee80*/  ISETP.NE.U32.AND P1, PT, R190, RZ, PT ;  /* 0x000000ffbe00720c */ /* 0x000fe20003f25070 */
[----:B------:R-:W-:-:S05]  /*1ee90*/  IMAD.MOV.U32 R190, RZ, RZ, R165 ;  /* 0x000000ffffbe7224 */ /* 0x000fca00078e00a5 */
[----:B------:R4:W-:Y:S01]  /*1eea0*/  LDGSTS.E [R188+0x42000], desc[UR16][R190.64], P2 ;  /* 0x42000000bebc7fae */ /* 0x0009e20009121850 */
[----:B---3--:R-:W-:Y:S01]  /*1eeb0*/  SHF.R.U32.HI R2, RZ, 0x6, R239 ;  /* 0x00000006ff027819 */ /* 0x008fe200000116ef */
[----:B----4-:R-:W-:-:S03]  /*1eec0*/  IMAD.MOV.U32 R190, RZ, RZ, R167 ;  /* 0x000000ffffbe7224 */ /* 0x010fc600078e00a7 */
[----:B------:R-:W-:Y:S01]  /*1eed0*/  SGXT.U32 R2, R2, 0x1 ;  /* 0x000000010202781a */ /* 0x000fe20000000000 */
[----:B------:R-:W-:Y:S01]  /*1eee0*/  IMAD.MOV.U32 R191, RZ, RZ, R168 ;  /* 0x000000ffffbf7224 */ /* 0x000fe200078e00a8 */
[----:B------:R-:W-:Y:S02]  /*1eef0*/  SHF.R.U32.HI R239, RZ, 0x6, R239 ;  /* 0x00000006ffef7819 */ /* 0x000fe400000116ef */
[----:B------:R-:W-:Y:S02]  /*1ef00*/  LOP3.LUT R2, R2, 0x40, RZ, 0xfc, !PT ;  /* 0x0000004002027812 */ /* 0x000fe400078efcff */
[----:B------:R3:W-:Y:S01]  /*1ef10*/  LDGSTS.E [R188+0x42008], desc[UR16][R190.64], P1 ;  /* 0x42008000bebc7fae */ /* 0x0007e20008921850 */
[----:B------:R-:W-:Y:S02]  /*1ef20*/  SGXT.U32 R239, R239, 0x1 ;  /* 0x00000001efef781a */ /* 0x000fe40000000000 */
[----:B------:R-:W-:Y:S02]  /*1ef30*/  ISETP.GE.AND P1, PT, R2, UR7, PT ;  /* 0x0000000702007c0c */ /* 0x000fe4000bf26270 */
[----:B------:R-:W-:-:S02]  /*1ef40*/  LOP3.LUT R239, R239, 0x42, RZ, 0xfc, !PT ;  /* 0x00000042efef7812 */ /* 0x000fc400078efcff */
[----:B---3--:R-:W-:Y:S02]  /*1ef50*/  SEL R190, RZ, 0x4, P1 ;  /* 0x00000004ffbe7807 */ /* 0x008fe40000800000 */
[----:B------:R-:W-:Y:S02]  /*1ef60*/  ISETP.GE.AND P1, PT, R239, UR7, PT ;  /* 0x00000007ef007c0c */ /* 0x000fe4000bf26270 */
[----:B------:R-:W-:-:S04]  /*1ef70*/  SEL R190, R190, RZ, !P0 ;  /* 0x000000ffbebe7207 */ /* 0x000fc80004000000 */
[----:B------:R-:W-:Y:S02]  /*1ef80*/  ISETP.NE.U32.AND P2, PT, R190, RZ, PT ;  /* 0x000000ffbe00720c */ /* 0x000fe40003f45070 */
[----:B------:R-:W-:-:S04]  /*1ef90*/  SEL R190, RZ, 0x4, P1 ;  /* 0x00000004ffbe7807 */ /* 0x000fc80000800000 */
[----:B------:R-:W-:-:S04]  /*1efa0*/  SEL R190, R190, RZ, !P0 ;  /* 0x000000ffbebe7207 */ /* 0x000fc80004000000 */
[----:B------:R-:W-:Y:S01]  /*1efb0*/  ISETP.NE.U32.AND P1, PT, R190, RZ, PT ;  /* 0x000000ffbe00720c */ /* 0x000fe20003f25070 */
[----:B------:R-:W-:Y:S02]  /*1efc0*/  IMAD.MOV.U32 R190, RZ, RZ, R0 ;  /* 0x000000ffffbe7224 */ /* 0x000fe400078e0000 */
[----:B-1----:R-:W3:Y:S01]  /*1efd0*/  LDL R0, [R1+0x980] ;  /* 0x0009800001007983 */ /* 0x002ee20000100800 */
[----:B------:R-:W2:Y:S01]  /*1efe0*/  S2R R239, SR_TID.X ;  /* 0x0000000000ef7919 */ /* 0x000ea20000002100 */
[----:B------:R-:W-:-:S04]  /*1eff0*/  IMAD.X R192, R192, 0x1, R184, P3 ;  /* 0x00000001c0c07824 */ /* 0x000fc800018e06b8 */
[----:B------:R-:W-:-:S05]  /*1f000*/  IMAD.MOV.U32 R191, RZ, RZ, R192 ;  /* 0x000000ffffbf7224 */ /* 0x000fca00078e00c0 */
[----:B------:R1:W-:Y:S01]  /*1f010*/  LDGSTS.E [R188+0x44000], desc[UR16][R190.64], P2 ;  /* 0x44000000bebc7fae */ /* 0x0003e20009121850 */
[----:B------:R-:W-:Y:S02]  /*1f020*/  IMAD.X R193, R193, 0x1, R184, P4 ;  /* 0x00000001c1c17824 */ /* 0x000fe400020e06b8 */
[----:B-1----:R-:W-:Y:S02]  /*1f030*/  IMAD.MOV.U32 R190, RZ, RZ, R3 ;  /* 0x000000ffffbe7224 */ /* 0x002fe400078e0003 */
[----:B------:R-:W-:-:S05]  /*1f040*/  IMAD.MOV.U32 R191, RZ, RZ, R193 ;  /* 0x000000ffffbf7224 */ /* 0x000fca00078e00c1 */
[----:B------:R1:W-:Y:S01]  /*1f050*/  LDGSTS.E [R188+0x44008], desc[UR16][R190.64], P1 ;  /* 0x44008000bebc7fae */ /* 0x0003e20008921850 */
[--C-:B--2---:R-:W-:Y:S02]  /*1f060*/  SHF.R.U32.HI R3, RZ, 0x6, R239.reuse ;  /* 0x00000006ff037819 */ /* 0x104fe400000116ef */
[----:B------:R-:W-:Y:S02]  /*1f070*/  SHF.R.U32.HI R2, RZ, 0x6, R239 ;  /* 0x00000006ff027819 */ /* 0x000fe400000116ef */
[----:B------:R-:W2:Y:S01]  /*1f080*/  S2R R239, SR_TID.X ;  /* 0x0000000000ef7919 */ /* 0x000ea20000002100 */
[----:B------:R-:W-:-:S04]  /*1f090*/  SGXT.U32 R3, R3, 0x1 ;  /* 0x000000010303781a */ /* 0x000fc80000000000 */
[----:B------:R-:W-:Y:S02]  /*1f0a0*/  LOP3.LUT R3, R3, 0x60, RZ, 0xfc, !PT ;  /* 0x0000006003037812 */ /* 0x000fe400078efcff */
[----:B------:R-:W-:Y:S02]  /*1f0b0*/  SGXT.U32 R2, R2, 0x1 ;  /* 0x000000010202781a */ /* 0x000fe40000000000 */
[----:B------:R-:W-:Y:S02]  /*1f0c0*/  ISETP.GE.AND P1, PT, R3, UR7, PT ;  /* 0x0000000703007c0c */ /* 0x000fe4000bf26270 */
[----:B------:R-:W-:Y:S02]  /*1f0d0*/  LOP3.LUT R2, R2, 0x62, RZ, 0xfc, !PT ;  /* 0x0000006202027812 */ /* 0x000fe400078efcff */
[----:B-1----:R-:W-:Y:S02]  /*1f0e0*/  SEL R190, RZ, 0x4, P1 ;  /* 0x00000004ffbe7807 */ /* 0x002fe40000800000 */
[----:B------:R-:W-:-:S02]  /*1f0f0*/  ISETP.GE.AND P1, PT, R2, UR7, PT ;  /* 0x0000000702007c0c */ /* 0x000fc4000bf26270 */
[----:B------:R-:W-:Y:S02]  /*1f100*/  SEL R190, R190, RZ, !P0 ;  /* 0x000000ffbebe7207 */ /* 0x000fe40004000000 */
[----:B------:R-:W-:Y:S02]  /*1f110*/  IADD3 R220, P3, R220, R185, RZ ;  /* 0x000000b9dcdc7210 */ /* 0x000fe40007f7e0ff */
[----:B------:R-:W-:Y:S02]  /*1f120*/  ISETP.NE.U32.AND P2, PT, R190, RZ, PT ;  /* 0x000000ffbe00720c */ /* 0x000fe40003f45070 */
[----:B------:R-:W-:Y:S01]  /*1f130*/  SEL R190, RZ, 0x4, P1 ;  /* 0x00000004ffbe7807 */ /* 0x000fe20000800000 */
[----:B------:R-:W-:-:S03]  /*1f140*/  IMAD.X R219, R219, 0x1, R184, P3 ;  /* 0x00000001dbdb7824 */ /* 0x000fc600018e06b8 */
[----:B------:R-:W-:Y:S02]  /*1f150*/  SEL R190, R190, RZ, !P0 ;  /* 0x000000ffbebe7207 */ /* 0x000fe40004000000 */
[----:B------:R-:W-:Y:S02]  /*1f160*/  IADD3 R222, P4, R222, R185, RZ ;  /* 0x000000b9dede7210 */ /* 0x000fe40007f9e0ff */
[--C-:B--2---:R-:W-:Y:S02]  /*1f170*/  SHF.R.U32.HI R2, RZ, 0x6, R239.reuse ;  /* 0x00000006ff027819 */ /* 0x104fe400000116ef */
[----:B------:R-:W-:Y:S02]  /*1f180*/  ISETP.NE.U32.AND P1, PT, R190, RZ, PT ;  /* 0x000000ffbe00720c */ /* 0x000fe40003f25070 */
[----:B------:R-:W-:Y:S01]  /*1f190*/  SHF.R.U32.HI R3, RZ, 0x6, R239 ;  /* 0x00000006ff037819 */ /* 0x000fe200000116ef */
[----:B------:R-:W-:Y:S01]  /*1f1a0*/  IMAD.MOV.U32 R190, RZ, RZ, R220 ;  /* 0x000000ffffbe7224 */ /* 0x000fe200078e00dc */
[----:B------:R-:W1:Y:S01]  /*1f1b0*/  S2R R239, SR_TID.X ;  /* 0x0000000000ef7919 */ /* 0x000e620000002100 */
[----:B------:R-:W-:Y:S01]  /*1f1c0*/  IMAD.MOV.U32 R191, RZ, RZ, R219 ;  /* 0x000000ffffbf7224 */ /* 0x000fe200078e00db */
[----:B------:R-:W-:Y:S01]  /*1f1d0*/  SGXT.U32 R2, R2, 0x1 ;  /* 0x000000010202781a */ /* 0x000fe20000000000 */
[----:B------:R-:W-:-:S03]  /*1f1e0*/  IMAD.X R221, R221, 0x1, R184, P4 ;  /* 0x00000001dddd7824 */ /* 0x000fc600020e06b8 */
[----:B------:R-:W-:Y:S01]  /*1f1f0*/  LOP3.LUT R2, R2, 0x6, RZ, 0xfc, !PT ;  /* 0x0000000602027812 */ /* 0x000fe200078efcff */
[----:B------:R2:W-:Y:S01]  /*1f200*/  LDGSTS.E [R188+0x46000], desc[UR16][R190.64], P2 ;  /* 0x46000000bebc7fae */ /* 0x0005e20009121850 */
[----:B------:R-:W-:Y:S02]  /*1f210*/  SGXT.U32 R3, R3, 0x1 ;  /* 0x000000010303781a */ /* 0x000fe40000000000 */
[----:B------:R-:W-:Y:S01]  /*1f220*/  ISETP.GE.AND P2, PT, R2, UR7, PT ;  /* 0x0000000702007c0c */ /* 0x000fe2000bf46270 */
[----:B--2---:R-:W-:Y:S02]  /*1f230*/  IMAD.MOV.U32 R190, RZ, RZ, R222 ;  /* 0x000000ffffbe7224 */ /* 0x004fe400078e00de */
[----:B------:R-:W-:Y:S01]  /*1f240*/  IMAD.MOV.U32 R191, RZ, RZ, R221 ;  /* 0x000000ffffbf7224 */ /* 0x000fe200078e00dd */
[----:B------:R-:W-:-:S04]  /*1f250*/  LOP3.LUT R3, R3, 0x4, RZ, 0xfc, !PT ;  /* 0x0000000403037812 */ /* 0x000fc800078efcff */
[----:B------:R2:W-:Y:S01]  /*1f260*/  LDGSTS.E [R188+0x46008], desc[UR16][R190.64], P1 ;  /* 0x46008000bebc7fae */ /* 0x0005e20008921850 */
[----:B------:R-:W-:Y:S02]  /*1f270*/  ISETP.GE.AND P1, PT, R3, UR7, PT ;  /* 0x0000000703007c0c */ /* 0x000fe4000bf26270 */
[----:B--2---:R-:W-:-:S04]  /*1f280*/  SEL R188, RZ, 0x4, P2 ;  /* 0x00000004ffbc7807 */ /* 0x004fc80001000000 */
[----:B------:R-:W-:Y:S02]  /*1f290*/  SEL R188, R188, RZ, !P0 ;  /* 0x000000ffbcbc7207 */ /* 0x000fe40004000000 */
[----:B------:R-:W-:Y:S02]  /*1f2a0*/  SEL R190, RZ, 0x4, P1 ;  /* 0x00000004ffbe7807 */ /* 0x000fe40000800000 */
[----:B------:R-:W-:Y:S02]  /*1f2b0*/  ISETP.NE.U32.AND P2, PT, R188, RZ, PT ;  /* 0x000000ffbc00720c */ /* 0x000fe40003f45070 */
[----:B------:R-:W-:Y:S02]  /*1f2c0*/  SEL R190, R190, RZ, !P0 ;  /* 0x000000ffbebe7207 */ /* 0x000fe40004000000 */
[----:B------:R-:W-:Y:S02]  /*1f2d0*/  IADD3 R9, P3, R9, R185, RZ ;  /* 0x000000b909097210 */ /* 0x000fe40007f7e0ff */
[----:B------:R-:W-:-:S02]  /*1f2e0*/  ISETP.NE.U32.AND P1, PT, R190, RZ, PT ;  /* 0x000000ffbe00720c */ /* 0x000fc40003f25070 */
[----:B-1----:R-:W-:Y:S01]  /*1f2f0*/  SHF.R.U32.HI R2, RZ, 0x6, R239 ;  /* 0x00000006ff027819 */ /* 0x002fe200000116ef */
[----:B------:R-:W-:-:S03]  /*1f300*/  IMAD.X R10, R10, 0x1, R184, P3 ;  /* 0x000000010a0a7824 */ /* 0x000fc600018e06b8 */
[----:B------:R-:W-:Y:S01]  /*1f310*/  SGXT.U32 R2, R2, 0x1 ;  /* 0x000000010202781a */ /* 0x000fe20000000000 */
[----:B------:R-:W-:Y:S02]  /*1f320*/  IMAD.MOV.U32 R190, RZ, RZ, R9 ;  /* 0x000000ffffbe7224 */ /* 0x000fe400078e0009 */
[----:B------:R-:W-:Y:S01]  /*1f330*/  IMAD.MOV.U32 R191, RZ, RZ, R10 ;  /* 0x000000ffffbf7224 */ /* 0x000fe200078e000a */
[----:B------:R-:W-:Y:S01]  /*1f340*/  LOP3.LUT R2, R2, 0x24, RZ, 0xfc, !PT ;  /* 0x0000002402027812 */ /* 0x000fe200078efcff */
[----:B---3--:R-:W-:Y:S02]  /*1f350*/  VIADD R188, R0, UR4 ;  /* 0x0000000400bc7c36 */ /* 0x008fe40008000000 */
[----:B------:R-:W2:Y:S04]  /*1f360*/  LDL.LU R0, [R1+0x804] ;  /* 0x0008040001007983 */ /* 0x000ea80000300800 */
[----:B------:R1:W-:Y:S01]  /*1f370*/  LDGSTS.E [R188+0x40000], desc[UR16][R190.64], P1 ;  /* 0x40000000bebc7fae */ /* 0x0003e20008921850 */
[----:B------:R-:W-:-:S03]  /*1f380*/  ISETP.GE.AND P1, PT, R2, UR7, PT ;  /* 0x0000000702007c0c */ /* 0x000fc6000bf26270 */
[----:B------:R-:W3:Y:S01]  /*1f390*/  LDL.LU R2, [R1+0x800] ;  /* 0x0008000001027983 */ /* 0x000ee20000300800 */
[----:B------:R-:W4:Y:S01]  /*1f3a0*/  S2R R239, SR_TID.X ;  /* 0x0000000000ef7919 */ /* 0x000f220000002100 */
[----:B------:R-:W-:-:S05]  /*1f3b0*/  IADD3 R11, P4, R11, R185, RZ ;  /* 0x000000b90b0b7210 */ /* 0x000fca0007f9e0ff */
[----:B------:R-:W-:Y:S02]  /*1f3c0*/  IMAD.X R12, R12, 0x1, R184, P4 ;  /* 0x000000010c0c7824 */ /* 0x000fe400020e06b8 */
[----:B-1----:R-:W-:Y:S02]  /*1f3d0*/  IMAD.MOV.U32 R190, RZ, RZ, R11 ;  /* 0x000000ffffbe7224 */ /* 0x002fe400078e000b */
[----:B------:R-:W-:-:S05]  /*1f3e0*/  IMAD.MOV.U32 R191, RZ, RZ, R12 ;  /* 0x000000ffffbf7224 */ /* 0x000fca00078e000c */
[----:B------:R1:W-:Y:S01]  /*1f3f0*/  LDGSTS.E [R188+0x40008], desc[UR16][R190.64], P2 ;  /* 0x40008000bebc7fae */ /* 0x0003e20009121850 */
[----:B----4-:R-:W-:Y:S02]  /*1f400*/  SHF.R.U32.HI R3, RZ, 0x6, R239 ;  /* 0x00000006ff037819 */ /* 0x010fe400000116ef */
[----:B------:R-:W4:Y:S02]  /*1f410*/  S2R R239, SR_TID.X ;  /* 0x0000000000ef7919 */ /* 0x000f240000002100 */
[----:B------:R-:W-:Y:S02]  /*1f420*/  SGXT.U32 R3, R3, 0x1 ;  /* 0x000000010303781a */ /* 0x000fe40000000000 */
[----:B-1----:R-:W-:Y:S02]  /*1f430*/  SEL R190, RZ, 0x4, P1 ;  /* 0x00000004ffbe7807 */ /* 0x002fe40000800000 */
[----:B------:R-:W-:Y:S02]  /*1f440*/  LOP3.LUT R3, R3, 0x26, RZ, 0xfc, !PT ;  /* 0x0000002603037812 */ /* 0x000fe400078efcff */
[----:B------:R-:W-:-:S02]  /*1f450*/  SEL R190, R190, RZ, !P0 ;  /* 0x000000ffbebe7207 */ /* 0x000fc40004000000 */
[----:B------:R-:W-:Y:S02]  /*1f460*/  ISETP.GE.AND P1, PT, R3, UR7, PT ;  /* 0x0000000703007c0c */ /* 0x000fe4000bf26270 */
[----:B------:R-:W-:Y:S02]  /*1f470*/  ISETP.NE.U32.AND P2, PT, R190, RZ, PT ;  /* 0x000000ffbe00720c */ /* 0x000fe40003f45070 */
[----:B------:R-:W-:Y:S02]  /*1f480*/  SEL R190, RZ, 0x4, P1 ;  /* 0x00000004ffbe7807 */ /* 0x000fe40000800000 */
[-C--:B------:R-:W-:Y:S02]  /*1f490*/  IADD3 R169, P3, R169, R185.reuse, RZ ;  /* 0x000000b9a9a97210 */ /* 0x080fe40007f7e0ff */
[----:B------:R-:W-:Y:S02]  /*1f4a0*/  SEL R190, R190, RZ, !P0 ;  /* 0x000000ffbebe7207 */ /* 0x000fe40004000000 */
[----:B------:R-:W-:Y:S01]  /*1f4b0*/  IADD3 R171, P4, R171, R185, RZ ;  /* 0x000000b9abab7210 */ /* 0x000fe20007f9e0ff */
[----:B------:R-:W-:Y:S01]  /*1f4c0*/  IMAD.X R170, R170, 0x1, R184, P3 ;  /* 0x00000001aaaa7824 */ /* 0x000fe200018e06b8 */
[----:B------:R-:W-:Y:S01]  /*1f4d0*/  ISETP.NE.U32.AND P1, PT, R190, RZ, PT ;  /* 0x000000ffbe00720c */ /* 0x000fe20003f25070 */
[----:B------:R-:W-:-:S02]  /*1f4e0*/  IMAD.MOV.U32 R190, RZ, RZ, R169 ;  /* 0x000000ffffbe7224 */ /* 0x000fc400078e00a9 */
[----:B------:R-:W-:Y:S02]  /*1f4f0*/  IMAD.MOV.U32 R191, RZ, RZ, R170 ;  /* 0x000000ffffbf7224 */ /* 0x000fe400078e00aa */
[----:B------:R-:W-:-:S03]  /*1f500*/  IMAD.X R172, R172, 0x1, R184, P4 ;  /* 0x00000001acac7824 */ /* 0x000fc600020e06b8 */
[----:B------:R1:W-:Y:S01]  /*1f510*/  LDGSTS.E [R188+0x42000], desc[UR16][R190.64], P2 ;  /* 0x42000000bebc7fae */ /* 0x0003e20009121850 */
[--C-:B----4-:R-:W-:Y:S02]  /*1f520*/  SHF.R.U32.HI R5, RZ, 0x6, R239.reuse ;  /* 0x00000006ff057819 */ /* 0x110fe400000116ef */
[----:B------:R-:W-:Y:S02]  /*1f530*/  SHF.R.U32.HI R3, RZ, 0x6, R239 ;  /* 0x00000006ff037819 */ /* 0x000fe400000116ef */
[----:B------:R-:W4:Y:S01]  /*1f540*/  S2R R239, SR_TID.X ;  /* 0x0000000000ef7919 */ /* 0x000f220000002100 */
[----:B------:R-:W-:Y:S01]  /*1f550*/  SGXT.U32 R5, R5, 0x1 ;  /* 0x000000010505781a */ /* 0x000fe20000000000 */
[----:B-1----:R-:W-:Y:S02]  /*1f560*/  IMAD.MOV.U32 R190, RZ, RZ, R171 ;  /* 0x000000ffffbe7224 */ /* 0x002fe400078e00ab */
[----:B------:R-:W-:Y:S01]  /*1f570*/  IMAD.MOV.U32 R191, RZ, RZ, R172 ;  /* 0x000000ffffbf7224 */ /* 0x000fe200078e00ac */
[----:B------:R-:W-:-:S02]  /*1f580*/  LOP3.LUT R5, R5, 0x44, RZ, 0xfc, !PT ;  /* 0x0000004405057812 */ /* 0x000fc400078efcff */
[----:B------:R-:W-:Y:S02]  /*1f590*/  SGXT.U32 R3, R3, 0x1 ;  /* 0x000000010303781a */ /* 0x000fe40000000000 */
[----:B------:R1:W-:Y:S01]  /*1f5a0*/  LDGSTS.E [R188+0x42008], desc[UR16][R190.64], P1 ;  /* 0x42008000bebc7fae */ /* 0x0003e20008921850 */
[----:B------:R-:W-:Y:S02]  /*1f5b0*/  ISETP.GE.AND P1, PT, R5, UR7, PT ;  /* 0x0000000705007c0c */ /* 0x000fe4000bf26270 */
[----:B------:R-:W-:Y:S02]  /*1f5c0*/  LOP3.LUT R3, R3, 0x46, RZ, 0xfc, !PT ;  /* 0x0000004603037812 */ /* 0x000fe400078efcff */
[----:B-1----:R-:W-:Y:S02]  /*1f5d0*/  SEL R190, RZ, 0x4, P1 ;  /* 0x00000004ffbe7807 */ /* 0x002fe40000800000 */
[----:B------:R-:W-:Y:S02]  /*1f5e0*/  ISETP.GE.AND P1, PT, R3, UR7, PT ;  /* 0x0000000703007c0c */ /* 0x000fe4000bf26270 */
[----:B------:R-:W-:-:S04]  /*1f5f0*/  SEL R190, R190, RZ, !P0 ;  /* 0x000000ffbebe7207 */ /* 0x000fc80004000000 */
[----:B------:R-:W-:Y:S02]  /*1f600*/  ISETP.NE.U32.AND P2, PT, R190, RZ, PT ;  /* 0x000000ffbe00720c */ /* 0x000fe40003f45070 */
[----:B------:R-:W-:-:S04]  /*1f610*/  SEL R190, RZ, 0x4, P1 ;  /* 0x00000004ffbe7807 */ /* 0x000fc80000800000 */
[----:B------:R-:W-:-:S04]  /*1f620*/  SEL R190, R190, RZ, !P0 ;  /* 0x000000ffbebe7207 */ /* 0x000fc80004000000 */
[----:B------:R-:W-:Y:S02]  /*1f630*/  ISETP.NE.U32.AND P1, PT, R190, RZ, PT ;  /* 0x000000ffbe00720c */ /* 0x000fe40003f25070 */
[----:B--2---:R-:W-:-:S05]  /*1f640*/  IADD3 R0, P3, R0, R185, RZ ;  /* 0x000000b900007210 */ /* 0x004fca0007f7e0ff */
[----:B------:R4:W-:Y:S01]  /*1f650*/  STL [R1+0x804], R0 ;  /* 0x0008040001007387 */ /* 0x0009e20000100800 */
[----:B------:R-:W-:Y:S01]  /*1f660*/  IMAD.MOV.U32 R190, RZ, RZ, R0 ;  /* 0x000000ffffbe7224 */ /* 0x000fe200078e0000 */
[----:B----4-:R-:W-:Y:S02]  /*1f670*/  SHF.R.U32.HI R0, RZ, 0x6, R239 ;  /* 0x00000006ff007819 */ /* 0x010fe400000116ef */
[----:B------:R-:W1:Y:S01]  /*1f680*/  S2R R239, SR_TID.X ;  /* 0x0000000000ef7919 */ /* 0x000e620000002100 */
[----:B------:R-:W-:Y:S01]  /*1f690*/  IMAD.X R194, R194, 0x1, R184, P3 ;  /* 0x00000001c2c27824 */ /* 0x000fe200018e06b8 */
[----:B---3--:R-:W-:-:S03]  /*1f6a0*/  IADD3 R2, P4, R2, R185, RZ ;  /* 0x000000b902027210 */ /* 0x008fc60007f9e0ff */
[----:B------:R-:W-:Y:S02]  /*1f6b0*/  IMAD.MOV.U32 R191, RZ, RZ, R194 ;  /* 0x000000ffffbf7224 */ /* 0x000fe400078e00c2 */
[----:B------:R-:W-:Y:S01]  /*1f6c0*/  IMAD.X R195, R195, 0x1, R184, P4 ;  /* 0x00000001c3c37824 */ /* 0x000fe200020e06b8 */
[----:B------:R-:W-:Y:S02]  /*1f6d0*/  SGXT.U32 R0, R0, 0x1 ;  /* 0x000000010000781a */ /* 0x000fe40000000000 */
[----:B------:R2:W-:Y:S02]  /*1f6e0*/  LDGSTS.E [R188+0x44000], desc[UR16][R190.64], P2 ;  /* 0x44000000bebc7fae */ /* 0x0005e40009121850 */
[----:B------:R-:W-:Y:S02]  /*1f6f0*/  LOP3.LUT R0, R0, 0x64, RZ, 0xfc, !PT ;  /* 0x0000006400007812 */ /* 0x000fe400078efcff */
[----:B--2---:R-:W-:Y:S01]  /*1f700*/  MOV R190, R2 ;  /* 0x0000000200be7202 */ /* 0x004fe20000000f00 */
[----:B------:R-:W-:-:S05]  /*1f710*/  IMAD.MOV.U32 R191, RZ, RZ, R195 ;  /* 0x000000ffffbf7224 */ /* 0x000fca00078e00c3 */
[----:B------:R2:W-:Y:S01]  /*1f720*/  LDGSTS.E [R188+0x44008], desc[UR16][R190.64], P1 ;  /* 0x44008000bebc7fae */ /* 0x0005e20008921850 */
[----:B------:R-:W-:Y:S02]  /*1f730*/  ISETP.GE.AND P1, PT, R0, UR7, PT ;  /* 0x0000000700007c0c */ /* 0x000fe4000bf26270 */
[----:B-1----:R-:W-:Y:S02]  /*1f740*/  SHF.R.U32.HI R0, RZ, 0x6, R239 ;  /* 0x00000006ff007819 */ /* 0x002fe400000116ef */
[----:B------:R-:W1:Y:S02]  /*1f750*/  S2R R239, SR_TID.X ;  /* 0x0000000000ef7919 */ /* 0x000e640000002100 */
[----:B------:R-:W-:Y:S01]  /*1f760*/  SGXT.U32 R0, R0, 0x1 ;  /* 0x000000010000781a */ /* 0x000fe20000000000 */
[----:B------:R1:W-:Y:S01]  /*1f770*/  STL [R1+0x800], R2 ;  /* 0x0008000201007387 */ /* 0x0003e20000100800 */
[----:B--2---:R-:W-:Y:S02]  /*1f780*/  SEL R190, RZ, 0x4, P1 ;  /* 0x00000004ffbe7807 */ /* 0x004fe40000800000 */
[----:B------:R-:W-:Y:S01]  /*1f790*/  LOP3.LUT R0, R0, 0x66, RZ, 0xfc, !PT ;  /* 0x0000006600007812 */ /* 0x000fe200078efcff */
[----:B------:R-:W2:Y:S01]  /*1f7a0*/  LDL R5, [R1+0x960] ;  /* 0x0009600001057983 */ /* 0x000ea20000100800 */
[----:B------:R-:W-:-:S02]  /*1f7b0*/  SEL R190, R190, RZ, !P0 ;  /* 0x000000ffbebe7207 */ /* 0x000fc40004000000 */
[----:B------:R-:W-:Y:S01]  /*1f7c0*/  ISETP.GE.AND P1, PT, R0, UR7, PT ;  /* 0x0000000700007c0c */ /* 0x000fe2000bf26270 */
[----:B------:R-:W3:Y:S01]  /*1f7d0*/  LDL.LU R3, [R1+0x83c] ;  /* 0x00083c0001037983 */ /* 0x000ee20000300800 */
        /* <DEDUP_REMOVED lines=9> */
[----:B------:R-:W-:Y:S01]  /*1f870*/  IMAD.X R225, R225, 0x1, R184, P4 ;  /* 0x00000001e1e17824 */ /* 0x000fe200020e06b8 */
[----:B-1----:R-:W-:Y:S02]  /*1f880*/  SHF.R.U32.HI R2, RZ, 0x6, R239 ;  /* 0x00000006ff027819 */ /* 0x002fe400000116ef */
[----:B------:R1:W-:Y:S02]  /*1f890*/  LDGSTS.E [R188+0x46000], desc[UR16][R190.64], P2 ;  /* 0x46000000bebc7fae */ /* 0x0003e40009121850 */
[----:B------:R-:W-:-:S04]  /*1f8a0*/  SGXT.U32 R2, R2, 0x1 ;  /* 0x000000010202781a */ /* 0x000fc80000000000 */
[----:B------:R-:W-:Y:S01]  /*1f8b0*/  LOP3.LUT R2, R2, 0x8, RZ, 0xfc, !PT ;  /* 0x0000000802027812 */ /* 0x000fe200078efcff */
[----:B-1----:R-:W-:Y:S02]  /*1f8c0*/  IMAD.MOV.U32 R190, RZ, RZ, R226 ;  /* 0x000000ffffbe7224 */ /* 0x002fe400078e00e2 */
[----:B------:R-:W-:-:S05]  /*1f8d0*/  IMAD.MOV.U32 R191, RZ, RZ, R225 ;  /* 0x000000ffffbf7224 */ /* 0x000fca00078e00e1 */
[----:B------:R1:W-:Y:S01]  /*1f8e0*/  LDGSTS.E [R188+0x46008], desc[UR16][R190.64], P1 ;  /* 0x46008000bebc7fae */ /* 0x0003e20008921850 */
[----:B------:R-:W-:-:S03]  /*1f8f0*/  ISETP.GE.AND P1, PT, R2, UR7, PT ;  /* 0x0000000702007c0c */ /* 0x000fc6000bf26270 */
[----:B------:R-:W4:Y:S01]  /*1f900*/  LDL.LU R2, [R1+0x838] ;  /* 0x0008380001027983 */ /* 0x000f220000300800 */
[----:B------:R-:W-:-:S04]  /*1f910*/  SHF.R.U32.HI R0, RZ, 0x6, R239 ;  /* 0x00000006ff007819 */ /* 0x000fc800000116ef */
[----:B------:R-:W-:-:S04]  /*1f920*/  SGXT.U32 R0, R0, 0x1 ;  /* 0x000000010000781a */ /* 0x000fc80000000000 */
[----:B------:R-:W-:-:S04]  /*1f930*/  LOP3.LUT R0, R0, 0xa, RZ, 0xfc, !PT ;  /* 0x0000000a00007812 */ /* 0x000fc800078efcff */
[----:B------:R-:W-:Y:S02]  /*1f940*/  ISETP.GE.AND P2, PT, R0, UR7, PT ;  /* 0x0000000700007c0c */ /* 0x000fe4000bf46270 */
[----:B------:R-:W4:Y:S01]  /*1f950*/  LDL.LU R0, [R1+0x7fc] ;  /* 0x0007fc0001007983 */ /* 0x000f220000300800 */
[----:B------:R-:W1:Y:S02]  /*1f960*/  S2R R239, SR_TID.X ;  /* 0x0000000000ef7919 */ /* 0x000e640000002100 */
[----:B-1----:R-:W-:Y:S02]  /*1f970*/  SEL R190, RZ, 0x4, P1 ;  /* 0x00000004ffbe7807 */ /* 0x002fe40000800000 */
[----:B------:R-:W-:Y:S02]  /*1f980*/  SEL R188, RZ, 0x4, P2 ;  /* 0x00000004ffbc7807 */ /* 0x000fe40001000000 */
[----:B------:R-:W-:Y:S02]  /*1f990*/  SEL R190, R190, RZ, !P0 ;  /* 0x000000ffbebe7207 */ /* 0x000fe40004000000 */
[----:B------:R-:W-:-:S02]  /*1f9a0*/  IADD3 R13, P3, R13, R185, RZ ;  /* 0x000000b90d0d7210 */ /* 0x000fc40007f7e0ff */
[----:B------:R-:W-:Y:S02]  /*1f9b0*/  ISETP.NE.U32.AND P1, PT, R190, RZ, PT ;  /* 0x000000ffbe00720c */ /* 0x000fe40003f25070 */
[----:B------:R-:W-:Y:S01]  /*1f9c0*/  SEL R188, R188, RZ, !P0 ;  /* 0x000000ffbcbc7207 */ /* 0x000fe20004000000 */
[----:B------:R-:W-:Y:S01]  /*1f9d0*/  IMAD.X R14, R14, 0x1, R184, P3 ;  /* 0x000000010e0e7824 */ /* 0x000fe200018e06b8 */
[----:B------:R-:W-:Y:S02]  /*1f9e0*/  IADD3 R15, P4, R15, R185, RZ ;  /* 0x000000b90f0f7210 */ /* 0x000fe40007f9e0ff */
[----:B------:R-:W-:Y:S01]  /*1f9f0*/  ISETP.NE.U32.AND P2, PT, R188, RZ, PT ;  /* 0x000000ffbc00720c */ /* 0x000fe20003f45070 */
[----:B------:R-:W-:Y:S02]  /*1fa00*/  IMAD.MOV.U32 R190, RZ, RZ, R13 ;  /* 0x000000ffffbe7224 */ /* 0x000fe400078e000d */
[----:B------:R-:W-:Y:S02]  /*1fa10*/  IMAD.MOV.U32 R191, RZ, RZ, R14 ;  /* 0x000000ffffbf7224 */ /* 0x000fe400078e000e */
[----:B------:R-:W-:Y:S01]  /*1fa20*/  IMAD.X R16, R16, 0x1, R184, P4 ;  /* 0x0000000110107824 */ /* 0x000fe200020e06b8 */
[----:B------:R-:W-:-:S04]  /*1fa30*/  SHF.R.U32.HI R6, RZ, 0x6, R239 ;  /* 0x00000006ff067819 */ /* 0x000fc800000116ef */
[----:B------:R-:W-:-:S04]  /*1fa40*/  SGXT.U32 R6, R6, 0x1 ;  /* 0x000000010606781a */ /* 0x000fc80000000000 */
[----:B------:R-:W-:Y:S01]  /*1fa50*/  LOP3.LUT R6, R6, 0x28, RZ, 0xfc, !PT ;  /* 0x0000002806067812 */ /* 0x000fe200078efcff */
[----:B--2---:R-:W-:Y:S01]  /*1fa60*/  VIADD R188, R5, UR4 ;  /* 0x0000000405bc7c36 */ /* 0x004fe20008000000 */
[----:B------:R-:W-:Y:S02]  /*1fa70*/  SHF.R.U32.HI R5, RZ, 0x6, R239 ;  /* 0x00000006ff057819 */ /* 0x000fe400000116ef */
[----:B------:R-:W1:Y:S02]  /*1fa80*/  S2R R239, SR_TID.X ;  /* 0x0000000000ef7919 */ /* 0x000e640000002100 */
[----:B------:R2:W-:Y:S01]  /*1fa90*/  LDGSTS.E [R188+0x40000], desc[UR16][R190.64], P1 ;  /* 0x40000000bebc7fae */ /* 0x0005e20008921850 */
[----:B------:R-:W-:Y:S02]  /*1faa0*/  ISETP.GE.AND P1, PT, R6, UR7, PT ;  /* 0x0000000706007c0c */ /* 0x000fe4000bf26270 */
[----:B------:R-:W-:Y:S01]  /*1fab0*/  SGXT.U32 R5, R5, 0x1 ;  /* 0x000000010505781a */ /* 0x000fe20000000000 */
[----:B--2---:R-:W-:-:S02]  /*1fac0*/  IMAD.MOV.U32 R190, RZ, RZ, R15 ;  /* 0x000000ffffbe7224 */ /* 0x004fc400078e000f */
[----:B------:R-:W-:Y:S01]  /*1fad0*/  IMAD.MOV.U32 R191, RZ, RZ, R16 ;  /* 0x000000ffffbf7224 */ /* 0x000fe200078e0010 */
[----:B------:R-:W-:-:S04]  /*1fae0*/  LOP3.LUT R5, R5, 0x2a, RZ, 0xfc, !PT ;  /* 0x0000002a05057812 */ /* 0x000fc800078efcff */
[----:B------:R2:W-:Y:S01]  /*1faf0*/  LDGSTS.E [R188+0x40008], desc[UR16][R190.64], P2 ;  /* 0x40008000bebc7fae */ /* 0x0005e20009121850 */
[----:B---3--:R-:W-:Y:S02]  /*1fb00*/  IADD3 R3, P3, R3, R185, RZ ;  /* 0x000000b903037210 */ /* 0x008fe40007f7e0ff */
[----:B--2---:R-:W-:Y:S02]  /*1fb10*/  SEL R190, RZ, 0x4, P1 ;  /* 0x00000004ffbe7807 */ /* 0x004fe40000800000 */
[----:B------:R-:W-:Y:S02]  /*1fb20*/  ISETP.GE.AND P1, PT, R5, UR7, PT ;  /* 0x0000000705007c0c */ /* 0x000fe4000bf26270 */
[----:B------:R-:W-:-:S04]  /*1fb30*/  SEL R190, R190, RZ, !P0 ;  /* 0x000000ffbebe7207 */ /* 0x000fc80004000000 */
[----:B------:R-:W-:Y:S02]  /*1fb40*/  ISETP.NE.U32.AND P2, PT, R190, RZ, PT ;  /* 0x000000ffbe00720c */ /* 0x000fe40003f45070 */
[----:B------:R-:W-:Y:S01]  /*1fb50*/  SEL R190, RZ, 0x4, P1 ;  /* 0x00000004ffbe7807 */ /* 0x000fe20000800000 */
[----:B------:R-:W-:-:S03]  /*1fb60*/  IMAD.X R173, R173, 0x1, R184, P3 ;  /* 0x00000001adad7824 */ /* 0x000fc600018e06b8 */
[----:B------:R-:W-:Y:S01]  /*1fb70*/  SEL R190, R190, RZ, !P0 ;  /* 0x000000ffbebe7207 */ /* 0x000fe20004000000 */
[----:B------:R-:W-:Y:S01]  /*1fb80*/  IMAD.MOV.U32 R191, RZ, RZ, R173 ;  /* 0x000000ffffbf7224 */ /* 0x000fe200078e00ad */
[----:B----4-:R-:W-:Y:S02]  /*1fb90*/  IADD3 R2, P4, R2, R185, RZ ;  /* 0x000000b902027210 */ /* 0x010fe40007f9e0ff */
[----:B------:R-:W-:Y:S01]  /*1fba0*/  ISETP.NE.U32.AND P1, PT, R190, RZ, PT ;  /* 0x000000ffbe00720c */ /* 0x000fe20003f25070 */
[----:B------:R-:W-:Y:S01]  /*1fbb0*/  IMAD.MOV.U32 R190, RZ, RZ, R3 ;  /* 0x000000ffffbe7224 */ /* 0x000fe200078e0003 */
[----:B------:R1:W-:Y:S01]  /*1fbc0*/  STL [R1+0x83c], R3 ;  /* 0x00083c0301007387 */ /* 0x0003e20000100800 */
[----:B------:R-:W-:-:S03]  /*1fbd0*/  IMAD.X R174, R174, 0x1, R184, P4 ;  /* 0x00000001aeae7824 */ /* 0x000fc600020e06b8 */
[----:B------:R2:W-:Y:S04]  /*1fbe0*/  LDGSTS.E [R188+0x42000], desc[UR16][R190.64], P2 ;  /* 0x42000000bebc7fae */ /* 0x0005e80009121850 */
[----:B------:R3:W-:Y:S01]  /*1fbf0*/  STL [R1+0x838], R2 ;  /* 0x0008380201007387 */ /* 0x0007e20000100800 */
[--C-:B-1----:R-:W-:Y:S01]  /*1fc00*/  SHF.R.U32.HI R3, RZ, 0x6, R239.reuse ;  /* 0x00000006ff037819 */ /* 0x102fe200000116ef */
[----:B--2---:R-:W-:Y:S01]  /*1fc10*/  IMAD.MOV.U32 R190, RZ, RZ, R2 ;  /* 0x000000ffffbe7224 */ /* 0x004fe200078e0002 */
[----:B---3--:R-:W-:Y:S02]  /*1fc20*/  SHF.R.U32.HI R2, RZ, 0x6, R239 ;  /* 0x00000006ff027819 */ /* 0x008fe400000116ef */
[----:B------:R-:W1:Y:S01]  /*1fc30*/  S2R R239, SR_TID.X ;  /* 0x0000000000ef7919 */ /* 0x000e620000002100 */
[----:B------:R-:W-:Y:S01]  /*1fc40*/  SGXT.U32 R3, R3, 0x1 ;  /* 0x000000010303781a */ /* 0x000fe20000000000 */
[----:B------:R-:W-:-:S03]  /*1fc50*/  IMAD.MOV.U32 R191, RZ, RZ, R174 ;  /* 0x000000ffffbf7224 */ /* 0x000fc600078e00ae */
[----:B------:R-:W-:Y:S02]  /*1fc60*/  LOP3.LUT R3, R3, 0x48, RZ, 0xfc, !PT ;  /* 0x0000004803037812 */ /* 0x000fe400078efcff */
[----:B------:R2:W-:Y:S01]  /*1fc70*/  LDGSTS.E [R188+0x42008], desc[UR16][R190.64], P1 ;  /* 0x42008000bebc7fae */ /* 0x0005e20008921850 */
[----:B------:R-:W-:Y:S02]  /*1fc80*/  SGXT.U32 R2, R2, 0x1 ;  /* 0x000000010202781a */ /* 0x000fe40000000000 */
[----:B------:R-:W-:Y:S02]  /*1fc90*/  ISETP.GE.AND P1, PT, R3, UR7, PT ;  /* 0x0000000703007c0c */ /* 0x000fe4000bf26270 */
[----:B------:R-:W-:Y:S02]  /*1fca0*/  LOP3.LUT R2, R2, 0x4a, RZ, 0xfc, !PT ;  /* 0x0000004a02027812 */ /* 0x000fe400078efcff */
[----:B------:R-:W-:Y:S02]  /*1fcb0*/  IADD3 R0, P3, R0, R185, RZ ;  /* 0x000000b900007210 */ /* 0x000fe40007f7e0ff */
[----:B--2---:R-:W-:-:S02]  /*1fcc0*/  SEL R190, RZ, 0x4, P1 ;  /* 0x00000004ffbe7807 */ /* 0x004fc40000800000 */
[----:B------:R-:W-:Y:S02]  /*1fcd0*/  ISETP.GE.AND P1, PT, R2, UR7, PT ;  /* 0x0000000702007c0c */ /* 0x000fe4000bf26270 */
[----:B------:R-:W-:Y:S01]  /*1fce0*/  SEL R190, R190, RZ, !P0 ;  /* 0x000000ffbebe7207 */ /* 0x000fe20004000000 */
[----:B------:R2:W-:Y:S03]  /*1fcf0*/  STL [R1+0x7fc], R0 ;  /* 0x0007fc0001007387 */ /* 0x0005e60000100800 */
[----:B------:R-:W-:Y:S01]  /*1fd00*/  ISETP.NE.U32.AND P2, PT, R190, RZ, PT ;  /* 0x000000ffbe00720c */ /* 0x000fe20003f45070 */
[----:B------:R-:W3:Y:S01]  /*1fd10*/  LDL R3, [R1+0x930] ;  /* 0x0009300001037983 */ /* 0x000ee20000100800 */
[----:B------:R-:W-:Y:S01]  /*1fd20*/  SEL R190, RZ, 0x4, P1 ;  /* 0x00000004ffbe7807 */ /* 0x000fe20000800000 */
[----:B------:R-:W-:-:S03]  /*1fd30*/  IMAD.X R196, R196, 0x1, R184, P3 ;  /* 0x00000001c4c47824 */ /* 0x000fc600018e06b8 */
[----:B------:R-:W-:Y:S02]  /*1fd40*/  SEL R190, R190, RZ, !P0 ;  /* 0x000000ffbebe7207 */ /* 0x000fe40004000000 */
[----:B------:R-:W-:Y:S02]  /*1fd50*/  IADD3 R198, P4, R198, R185, RZ ;  /* 0x000000b9c6c67210 */ /* 0x000fe40007f9e0ff */
[----:B------:R-:W-:Y:S01]  /*1fd60*/  ISETP.NE.U32.AND P1, PT, R190, RZ, PT ;  /* 0x000000ffbe00720c */ /* 0x000fe20003f25070 */
[----:B------:R-:W-:Y:S01]  /*1fd70*/  IMAD.MOV.U32 R190, RZ, RZ, R0 ;  /* 0x000000ffffbe7224 */ /* 0x000fe200078e0000 */
[----:B-1----:R-:W-:Y:S01]  /*1fd80*/  SHF.R.U32.HI R2, RZ, 0x6, R239 ;  /* 0x00000006ff027819 */ /* 0x002fe200000116ef */
[----:B------:R-:W-:Y:S02]  /*1fd90*/  IMAD.MOV.U32 R191, RZ, RZ, R196 ;  /* 0x000000ffffbf7224 */ /* 0x000fe400078e00c4 */
[----:B------:R-:W-:Y:S01]  /*1fda0*/  IMAD.X R197, R197, 0x1, R184, P4 ;  /* 0x00000001c5c57824 */ /* 0x000fe200020e06b8 */
[----:B------:R-:W-:-:S02]  /*1fdb0*/  SGXT.U32 R2, R2, 0x1 ;  /* 0x000000010202781a */ /* 0x000fc40000000000 */
[----:B------:R1:W-:Y:S02]  /*1fdc0*/  LDGSTS.E [R188+0x44000], desc[UR16][R190.64], P2 ;  /* 0x44000000bebc7fae */ /* 0x0003e40009121850 */
[----:B------:R-:W-:Y:S02]  /*1fdd0*/  LOP3.LUT R2, R2, 0x68, RZ, 0xfc, !PT ;  /* 0x0000006802027812 */ /* 0x000fe400078efcff */
[----:B--2---:R-:W-:Y:S01]  /*1fde0*/  SHF.R.U32.HI R0, RZ, 0x6, R239 ;  /* 0x00000006ff007819 */ /* 0x004fe200000116ef */
[----:B-1----:R-:W-:Y:S02]  /*1fdf0*/  IMAD.MOV.U32 R190, RZ, RZ, R198 ;  /* 0x000000ffffbe7224 */ /* 0x002fe400078e00c6 */
[----:B------:R-:W-:Y:S01]  /*1fe00*/  IMAD.MOV.U32 R191, RZ, RZ, R197 ;  /* 0x000000ffffbf7224 */ /* 0x000fe200078e00c5 */
[----:B------:R-:W-:-:S04]  /*1fe10*/  SGXT.U32 R0, R0, 0x1 ;  /* 0x000000010000781a */ /* 0x000fc80000000000 */
[----:B------:R1:W-:Y:S01]  /*1fe20*/  LDGSTS.E [R188+0x44008], desc[UR16][R190.64], P1 ;  /* 0x44008000bebc7fae */ /* 0x0003e20008921850 */
[----:B------:R-:W-:-:S03]  /*1fe30*/  ISETP.GE.AND P1, PT, R2, UR7, PT ;  /* 0x0000000702007c0c */ /* 0x000fc6000bf26270 */
[----:B------:R-:W2:Y:S01]  /*1fe40*/  LDL.LU R2, [R1+0x834] ;  /* 0x0008340001027983 */ /* 0x000ea20000300800 */
[----:B------:R-:W-:Y:S02]  /*1fe50*/  LOP3.LUT R0, R0, 0x6a, RZ, 0xfc, !PT ;  /* 0x0000006a00007812 */ /* 0x000fe400078efcff */
[----:B-1----:R-:W-:Y:S02]  /*1fe60*/  SEL R190, RZ, 0x4, P1 ;  /* 0x00000004ffbe7807 */ /* 0x002fe40000800000 */
[----:B------:R-:W-:Y:S02]  /*1fe70*/  ISETP.GE.AND P1, PT, R0, UR7, PT ;  /* 0x0000000700007c0c */ /* 0x000fe4000bf26270 */
[----:B------:R-:W4:Y:S01]  /*1fe80*/  LDL.LU R0, [R1+0x830] ;  /* 0x0008300001007983 */ /* 0x000f220000300800 */
[----:B------:R-:W1:Y:S01]  /*1fe90*/  S2R R239, SR_TID.X ;  /* 0x0000000000ef7919 */ /* 0x000e620000002100 */
[----:B------:R-:W-:Y:S02]  /*1fea0*/  SEL R190, R190, RZ, !P0 ;  /* 0x000000ffbebe7207 */ /* 0x000fe40004000000 */
[----:B------:R-:W-:-:S02]  /*1feb0*/  IADD3 R228, P3, R228, R185, RZ ;  /* 0x000000b9e4e47210 */ /* 0x000fc40007f7e0ff */
[----:B------:R-:W-:Y:S02]  /*1fec0*/  ISETP.NE.U32.AND P2, PT, R190, RZ, PT ;  /* 0x000000ffbe00720c */ /* 0x000fe40003f45070 */
[----:B------:R-:W-:Y:S01]  /*1fed0*/  SEL R190, RZ, 0x4, P1 ;  /* 0x00000004ffbe7807 */ /* 0x000fe20000800000 */
[----:B------:R-:W-:-:S03]  /*1fee0*/  IMAD.X R227, R227, 0x1, R184, P3 ;  /* 0x00000001e3e37824 */ /* 0x000fc600018e06b8 */
[----:B------:R-:W-:Y:S02]  /*1fef0*/  SEL R190, R190, RZ, !P0 ;  /* 0x000000ffbebe7207 */ /* 0x000fe40004000000 */
[----:B------:R-:W-:Y:S02]  /*1ff00*/  IADD3 R230, P4, R230, R185, RZ ;  /* 0x000000b9e6e67210 */ /* 0x000fe40007f9e0ff */
[----:B------:R-:W-:Y:S01]  /*1ff10*/  ISETP.NE.U32.AND P1, PT, R190, RZ, PT ;  /* 0x000000ffbe00720c */ /* 0x000fe20003f25070 */
[----:B------:R-:W-:Y:S02]  /*1ff20*/  IMAD.MOV.U32 R190, RZ, RZ, R228 ;  /* 0x000000ffffbe7224 */ /* 0x000fe400078e00e4 */
[----:B------:R-:W-:Y:S02]  /*1ff30*/  IMAD.MOV.U32 R191, RZ, RZ, R227 ;  /* 0x000000ffffbf7224 */ /* 0x000fe400078e00e3 */
[----:B------:R-:W-:-:S03]  /*1ff40*/  IMAD.X R229, R229, 0x1, R184, P4 ;  /* 0x00000001e5e57824 */ /* 0x000fc600020e06b8 */
[----:B------:R1:W-:Y:S02]  /*1ff50*/  LDGSTS.E [R188+0x46000], desc[UR16][R190.64], P2 ;  /* 0x46000000bebc7fae */ /* 0x0003e40009121850 */
[--C-:B-1----:R-:W-:Y:S02]  /*1ff60*/  SHF.R.U32.HI R5, RZ, 0x6, R239.reuse ;  /* 0x00000006ff057819 */ /* 0x102fe400000116ef */
[----:B------:R-:W-:Y:S02]  /*1ff70*/  SHF.R.U32.HI R6, RZ, 0x6, R239 ;  /* 0x00000006ff067819 */ /* 0x000fe400000116ef */
[----:B------:R-:W1:Y:S02]  /*1ff80*/  S2R R239, SR_TID.X ;  /* 0x0000000000ef7919 */ /* 0x000e640000002100 */
[----:B------:R-:W-:Y:S01]  /*1ff90*/  SGXT.U32 R6, R6, 0x1 ;  /* 0x000000010606781a */ /* 0x000fe20000000000 */
[----:B------:R-:W-:Y:S02]  /*1ffa0*/  IMAD.MOV.U32 R190, RZ, RZ, R230 ;  /* 0x000000ffffbe7224 */ /* 0x000fe400078e00e6 */
[----:B------:R-:W-:Y:S01]  /*1ffb0*/  IMAD.MOV.U32 R191, RZ, RZ, R229 ;  /* 0x000000ffffbf7224 */ /* 0x000fe200078e00e5 */
[----:B------:R-:W-:-:S02]  /*1ffc0*/  LOP3.LUT R6, R6, 0xc, RZ, 0xfc, !PT ;  /* 0x0000000c06067812 */ /* 0x000fc400078efcff */
[----:B------:R-:W-:Y:S02]  /*1ffd0*/  SGXT.U32 R5, R5, 0x1 ;  /* 0x000000010505781a */ /* 0x000fe40000000000 */
[----:B------:R1:W-:Y:S01]  /*1ffe0*/  LDGSTS.E [R188+0x46008], desc[UR16][R190.64], P1 ;  /* 0x46008000bebc7fae */ /* 0x0003e20008921850 */
[----:B------:R-:W-:Y:S02]  /*1fff0*/  ISETP.GE.AND P1, PT, R6, UR7, PT ;  /* 0x0000000706007c0c */ /* 0x000fe4000bf26270 */
[----:B------:R-:W-:-:S04]  /*20000*/  LOP3.LUT R5, R5, 0xe, RZ, 0xfc, !PT ;  /* 0x0000000e05057812 */ /* 0x000fc800078efcff */
[----:B------:R-:W-:Y:S02]  /*20010*/  ISETP.GE.AND P2, PT, R5, UR7, PT ;  /* 0x0000000705007c0c */ /* 0x000fe4000bf46270 */
[----:B-1----:R-:W-:Y:S02]  /*20020*/  SEL R190, RZ, 0x4, P1 ;  /* 0x00000004ffbe7807 */ /* 0x002fe40000800000 */
[----:B------:R-:W-:Y:S02]  /*20030*/  SEL R188, RZ, 0x4, P2 ;  /* 0x00000004ffbc7807 */ /* 0x000fe40001000000 */
[----:B------:R-:W-:Y:S02]  /*20040*/  SEL R190, R190, RZ, !P0 ;  /* 0x000000ffbebe7207 */ /* 0x000fe40004000000 */
[----:B------:R-:W-:Y:S02]  /*20050*/  IADD3 R17, P3, R17, R185, RZ ;  /* 0x000000b911117210 */ /* 0x000fe40007f7e0ff */
[----:B------:R-:W-:-:S02]  /*20060*/  ISETP.NE.U32.AND P1, PT, R190, RZ, PT ;  /* 0x000000ffbe00720c */ /* 0x000fc40003f25070 */
[----:B------:R-:W-:Y:S01]  /*20070*/  SEL R188, R188, RZ, !P0 ;  /* 0x000000ffbcbc7207 */ /* 0x000fe20004000000 */
[----:B------:R-:W-:Y:S01]  /*20080*/  IMAD.X R18, R18, 0x1, R184, P3 ;  /* 0x0000000112127824 */ /* 0x000fe200018e06b8 */
[----:B------:R-:W-:Y:S02]  /*20090*/  SHF.R.U32.HI R5, RZ, 0x6, R239 ;  /* 0x00000006ff057819 */ /* 0x000fe400000116ef */
[----:B------:R-:W-:Y:S02]  /*200a0*/  IADD3 R19, P4, R19, R185, RZ ;  /* 0x000000b913137210 */ /* 0x000fe40007f9e0ff */
[----:B------:R-:W-:Y:S01]  /*200b0*/  ISETP.NE.U32.AND P2, PT, R188, RZ, PT ;  /* 0x000000ffbc00720c */ /* 0x000fe20003f45070 */
[----:B------:R-:W-:Y:S01]  /*200c0*/  IMAD.MOV.U32 R190, RZ, RZ, R17 ;  /* 0x000000ffffbe7224 */ /* 0x000fe200078e0011 */
[----:B------:R-:W-:Y:S01]  /*200d0*/  SGXT.U32 R5, R5, 0x1 ;  /* 0x000000010505781a */ /* 0x000fe20000000000 */
[----:B------:R-:W-:Y:S02]  /*200e0*/  IMAD.MOV.U32 R191, RZ, RZ, R18 ;  /* 0x000000ffffbf7224 */ /* 0x000fe400078e0012 */
[----:B------:R-:W-:Y:S01]  /*200f0*/  IMAD.X R20, R20, 0x1, R184, P4 ;  /* 0x0000000114147824 */ /* 0x000fe200020e06b8 */
[----:B------:R-:W-:Y:S01]  /*20100*/  LOP3.LUT R5, R5, 0x2c, RZ, 0xfc, !PT ;  /* 0x0000002c05057812 */ /* 0x000fe200078efcff */
[----:B---3--:R-:W-:Y:S01]  /*20110*/  VIADD R188, R3, UR4 ;  /* 0x0000000403bc7c36 */ /* 0x008fe20008000000 */
[----:B------:R-:W-:-:S02]  /*20120*/  SHF.R.U32.HI R3, RZ, 0x6, R239 ;  /* 0x00000006ff037819 */ /* 0x000fc400000116ef */
[----:B------:R-:W1:Y:S02]  /*20130*/  S2R R239, SR_TID.X ;  /* 0x0000000000ef7919 */ /* 0x000e640000002100 */
[----:B------:R3:W-:Y:S01]  /*20140*/  LDGSTS.E [R188+0x40000], desc[UR16][R190.64], P1 ;  /* 0x40000000bebc7fae */ /* 0x0007e20008921850 */
[----:B------:R-:W-:Y:S02]  /*20150*/  ISETP.GE.AND P1, PT, R5, UR7, PT ;  /* 0x0000000705007c0c */ /* 0x000fe4000bf26270 */
[----:B------:R-:W-:Y:S01]  /*20160*/  SGXT.U32 R3, R3, 0x1 ;  /* 0x000000010303781a */ /* 0x000fe20000000000 */
[----:B---3--:R-:W-:Y:S02]  /*20170*/  IMAD.MOV.U32 R190, RZ, RZ, R19 ;  /* 0x000000ffffbe7224 */ /* 0x008fe400078e0013 */
[----:B------:R-:W-:Y:S01]  /*20180*/  IMAD.MOV.U32 R191, RZ, RZ, R20 ;  /* 0x000000ffffbf7224 */ /* 0x000fe200078e0014 */
[----:B------:R-:W-:-:S04]  /*20190*/  LOP3.LUT R3, R3, 0x2e, RZ, 0xfc, !PT ;  /* 0x0000002e03037812 */ /* 0x000fc800078efcff */
[----:B------:R3:W-:Y:S02]  /*201a0*/  LDGSTS.E [R188+0x40008], desc[UR16][R190.64], P2 ;  /* 0x40008000bebc7fae */ /* 0x0007e40009121850 */
[----:B---3--:R-:W-:Y:S02]  /*201b0*/  SEL R190, RZ, 0x4, P1 ;  /* 0x00000004ffbe7807 */ /* 0x008fe40000800000 */
[----:B------:R-:W-:Y:S02]  /*201c0*/  ISETP.GE.AND P1, PT, R3, UR7, PT ;  /* 0x0000000703007c0c */ /* 0x000fe4000bf26270 */
[----:B------:R-:W-:Y:S02]  /*201d0*/  SEL R190, R190, RZ, !P0 ;  /* 0x000000ffbebe7207 */ /* 0x000fe40004000000 */
[----:B--2---:R-:W-:Y:S02]  /*201e0*/  IADD3 R2, P3, R2, R185, RZ ;  /* 0x000000b902027210 */ /* 0x004fe40007f7e0ff */
[----:B------:R-:W-:-:S02]  /*201f0*/  ISETP.NE.U32.AND P2, PT, R190, RZ, PT ;  /* 0x000000ffbe00720c */ /* 0x000fc40003f45070 */
        /* <DEDUP_REMOVED lines=11> */
[--C-:B-1----:R-:W-:Y:S02]  /*202b0*/  SHF.R.U32.HI R2, RZ, 0x6, R239.reuse ;  /* 0x00000006ff027819 */ /* 0x102fe400000116ef */
[----:B------:R-:W-:Y:S01]  /*202c0*/  IADD3 R200, P3, R200, R185, RZ ;  /* 0x000000b9c8c87210 */ /* 0x000fe20007f7e0ff */
[----:B------:R-:W4:Y:S01]  /*202d0*/  LDL R3, [R1+0x910] ;  /* 0x0009100001037983 */ /* 0x000f220000100800 */
[----:B--2---:R-:W-:Y:S01]  /*202e0*/  IMAD.MOV.U32 R190, RZ, RZ, R0 ;  /* 0x000000ffffbe7224 */ /* 0x004fe200078e0000 */
[----:B---3--:R-:W-:-:S02]  /*202f0*/  SHF.R.U32.HI R0, RZ, 0x6, R239 ;  /* 0x00000006ff007819 */ /* 0x008fc400000116ef */
        /* <DEDUP_REMOVED lines=8> */
[----:B--2---:R-:W-:Y:S02]  /*20380*/  SEL R190, RZ, 0x4, P1 ;  /* 0x00000004ffbe7807 */ /* 0x004fe40000800000 */
[----:B------:R-:W-:-:S02]  /*20390*/  ISETP.GE.AND P1, PT, R0, UR7, PT ;  /* 0x0000000700007c0c */ /* 0x000fc4000bf26270 */
[----:B------:R-:W-:-:S04]  /*203a0*/  SEL R190, R190, RZ, !P0 ;  /* 0x000000ffbebe7207 */ /* 0x000fc80004000000 */
[----:B------:R-:W-:Y:S02]  /*203b0*/  ISETP.NE.U32.AND P2, PT, R190, RZ, PT ;  /* 0x000000ffbe00720c */ /* 0x000fe40003f45070 */
        /* <DEDUP_REMOVED lines=12> */
[----:B------:R-:W-:Y:S01]  /*20480*/  SHF.R.U32.HI R0, RZ, 0x6, R239 ;  /* 0x00000006ff007819 */ /* 0x000fe200000116ef */
        /* <DEDUP_REMOVED lines=9> */
[----:B------:R-:W3:Y:S01]  /*20520*/  LDL.LU R0, [R1+0x828] ;  /* 0x0008280001007983 */ /* 0x000ee20000300800 */
        /* <DEDUP_REMOVED lines=40> */
[----:B----4-:R-:W-:Y:S01]  /*207b0*/  VIADD R188, R3, UR4 ;  /* 0x0000000403bc7c36 */ /* 0x010fe20008000000 */
[----:B------:R-:W-:-:S02]  /*207c0*/  SHF.R.U32.HI R3, RZ, 0x6, R239 ;  /* 0x00000006ff037819 */ /* 0x000fc400000116ef */
[----:B------:R-:W1:Y:S02]  /*207d0*/  S2R R239, SR_TID.X ;  /* 0x0000000000ef7919 */ /* 0x000e640000002100 */
[----:B------:R4:W-:Y:S01]  /*207e0*/  LDGSTS.E [R188+0x40000], desc[UR16][R190.64], P1 ;  /* 0x40000000bebc7fae */ /* 0x0009e20008921850 */
[----:B------:R-:W-:Y:S02]  /*207f0*/  ISETP.GE.AND P1, PT, R5, UR7, PT ;  /* 0x0000000705007c0c */ /* 0x000fe4000bf26270 */
[----:B------:R-:W-:Y:S01]  /*20800*/  SGXT.U32 R3, R3, 0x1 ;  /* 0x000000010303781a */ /* 0x000fe20000000000 */
[----:B----4-:R-:W-:Y:S02]  /*20810*/  IMAD.MOV.U32 R190, RZ, RZ, R23 ;  /* 0x000000ffffbe7224 */ /* 0x010fe400078e0017 */
[----:B------:R-:W-:Y:S01]  /*20820*/  IMAD.MOV.U32 R191, RZ, RZ, R152 ;  /* 0x000000ffffbf7224 */ /* 0x000fe200078e0098 */
[----:B------:R-:W-:-:S04]  /*20830*/  LOP3.LUT R3, R3, 0x32, RZ, 0xfc, !PT ;  /* 0x0000003203037812 */ /* 0x000fc800078efcff */
[----:B------:R4:W-:Y:S02]  /*20840*/  LDGSTS.E [R188+0x40008], desc[UR16][R190.64], P2 ;  /* 0x40008000bebc7fae */ /* 0x0009e40009121850 */
[----:B----4-:R-:W-:Y:S02]  /*20850*/  SEL R190, RZ, 0x4, P1 ;  /* 0x00000004ffbe7807 */ /* 0x010fe40000800000 */
[----:B------:R-:W-:Y:S02]  /*20860*/  ISETP.GE.AND P1, PT, R3, UR7, PT ;  /* 0x0000000703007c0c */ /* 0x000fe4000bf26270 */
[----:B------:R-:W-:-:S04]  /*20870*/  SEL R190, R190, RZ, !P0 ;  /* 0x000000ffbebe7207 */ /* 0x000fc80004000000 */
[----:B------:R-:W-:Y:S02]  /*20880*/  ISETP.NE.U32.AND P2, PT, R190, RZ, PT ;  /* 0x000000ffbe00720c */ /* 0x000fe40003f45070 */
[----:B------:R-:W-:-:S04]  /*20890*/  SEL R190, RZ, 0x4, P1 ;  /* 0x00000004ffbe7807 */ /* 0x000fc80000800000 */
[----:B------:R-:W-:-:S04]  /*208a0*/  SEL R190, R190, RZ, !P0 ;  /* 0x000000ffbebe7207 */ /* 0x000fc80004000000 */
[----:B------:R-:W-:Y:S02]  /*208b0*/  ISETP.NE.U32.AND P1, PT, R190, RZ, PT ;  /* 0x000000ffbe00720c */ /* 0x000fe40003f25070 */
[----:B--2---:R-:W-:-:S05]  /*208c0*/  IADD3 R2, P3, R2, R185, RZ ;  /* 0x000000b902027210 */ /* 0x004fca0007f7e0ff */
[----:B------:R-:W-:Y:S02]  /*208d0*/  IMAD.X R177, R177, 0x1, R184, P3 ;  /* 0x00000001b1b17824 */ /* 0x000fe400018e06b8 */
[----:B------:R-:W-:Y:S02]  /*208e0*/  IMAD.MOV.U32 R190, RZ, RZ, R2 ;  /* 0x000000ffffbe7224 */ /* 0x000fe400078e0002 */
[----:B------:R-:W-:Y:S01]  /*208f0*/  IMAD.MOV.U32 R191, RZ, RZ, R177 ;  /* 0x000000ffffbf7224 */ /* 0x000fe200078e00b1 */
[----:B---3--:R-:W-:Y:S01]  /*20900*/  IADD3 R0, P4, R0, R185, RZ ;  /* 0x000000b900007210 */ /* 0x008fe20007f9e0ff */
[----:B------:R1:W-:Y:S04]  /*20910*/  STL [R1+0x82c], R2 ;  /* 0x00082c0201007387 */ /* 0x0003e80000100800 */
[----:B------:R2:W-:Y:S01]  /*20920*/  LDGSTS.E [R188+0x42000], desc[UR16][R190.64], P2 ;  /* 0x42000000bebc7fae */ /* 0x0005e20009121850 */
[----:B------:R-:W-:-:S03]  /*20930*/  IMAD.X R178, R178, 0x1, R184, P4 ;  /* 0x00000001b2b27824 */ /* 0x000fc600020e06b8 */
[----:B------:R3:W-:Y:S01]  /*20940*/  STL [R1+0x828], R0 ;  /* 0x0008280001007387 */ /* 0x0007e20000100800 */
[--C-:B-1----:R-:W-:Y:S02]  /*20950*/  SHF.R.U32.HI R2, RZ, 0x6, R239.reuse ;  /* 0x00000006ff027819 */ /* 0x102fe400000116ef */
[----:B------:R-:W-:Y:S01]  /*20960*/  IADD3 R204, P3, R204, R185, RZ ;  /* 0x000000b9cccc7210 */ /* 0x000fe20007f7e0ff */
[----:B------:R-:W4:Y:S01]  /*20970*/  LDL R3, [R1+0x8f0] ;  /* 0x0008f00001037983 */ /* 0x000f220000100800 */
        /* <DEDUP_REMOVED lines=14> */
[----:B------:R-:W-:Y:S02]  /*20a60*/  SEL R190, RZ, 0x4, P1 ;  /* 0x00000004ffbe7807 */ /* 0x000fe40000800000 */
[----:B------:R-:W-:Y:S02]  /*20a70*/  IADD3.X R203, R203, R184, RZ, P3, !PT ;  /* 0x000000b8cbcb7210 */ /* 0x000fe40001ffe4ff */
[----:B------:R-:W-:Y:S02]  /*20a80*/  SEL R190, R190, RZ, !P0 ;  /* 0x000000ffbebe7207 */ /* 0x000fe40004000000 */
[----:B------:R-:W-:Y:S02]  /*20a90*/  IADD3 R206, P4, R206, R185, RZ ;  /* 0x000000b9cece7210 */ /* 0x000fe40007f9e0ff */
[----:B------:R-:W-:Y:S01]  /*20aa0*/  ISETP.NE.U32.AND P1, PT, R190, RZ, PT ;  /* 0x000000ffbe00720c */ /* 0x000fe20003f25070 */
[----:B------:R-:W-:Y:S01]  /*20ab0*/  IMAD.MOV.U32 R190, RZ, RZ, R204 ;  /* 0x000000ffffbe7224 */ /* 0x000fe200078e00cc */
[----:B-1----:R-:W-:Y:S01]  /*20ac0*/  SHF.R.U32.HI R2, RZ, 0x6, R239 ;  /* 0x00000006ff027819 */ /* 0x002fe200000116ef */
[----:B------:R-:W-:-:S02]  /*20ad0*/  IMAD.MOV.U32 R191, RZ, RZ, R203 ;  /* 0x000000ffffbf7224 */ /* 0x000fc400078e00cb */
[----:B------:R-:W-:Y:S01]  /*20ae0*/  IMAD.X R205, R205, 0x1, R184, P4 ;  /* 0x00000001cdcd7824 */ /* 0x000fe200020e06b8 */
[----:B------:R-:W-:Y:S02]  /*20af0*/  SGXT.U32 R2, R2, 0x1 ;  /* 0x000000010202781a */ /* 0x000fe40000000000 */
        /* <DEDUP_REMOVED lines=185> */
[----:B-1----:R-:W-:-:S03]  /*21690*/  SHF.R.U32.HI R2, RZ, 0x6, R239 ;  /* 0x00000006ff027819 */ /* 0x002fc600000116ef */
        /* <DEDUP_REMOVED lines=23> */
[----:B------:R-:W-:Y:S01]  /*21810*/  IMAD.MOV.U32 R191, RZ, RZ, R211 ;  /* 0x000000ffffbf7224 */ /* 0x000fe200078e00d3 */
[----:B------:R-:W-:Y:S01]  /*21820*/  SHF.R.U32.HI R0, RZ, 0x6, R239 ;  /* 0x00000006ff007819 */ /* 0x000fe200000116ef */
[----:B------:R-:W-:Y:S01]  /*21830*/  IMAD.X R213, R213, 0x1, R184, P4 ;  /* 0x00000001d5d57824 */ /* 0x000fe200020e06b8 */
[----:B------:R-:W-:Y:S01]  /*21840*/  SGXT.U32 R2, R2, 0x1 ;  /* 0x000000010202781a */ /* 0x000fe20000000000 */
[----:B------:R-:W1:Y:S01]  /*21850*/  S2R R239, SR_TID.X ;  /* 0x0000000000ef7919 */ /* 0x000e620000002100 */
[----:B------:R-:W-:Y:S01]  /*21860*/  SGXT.U32 R0, R0, 0x1 ;  /* 0x000000010000781a */ /* 0x000fe20000000000 */
[----:B------:R2:W-:Y:S01]  /*21870*/  LDGSTS.E [R188+0x44000], desc[UR16][R190.64], P2 ;  /* 0x44000000bebc7fae */ /* 0x0005e20009121850 */
[----:B------:R-:W-:-:S02]  /*21880*/  LOP3.LUT R2, R2, 0x78, RZ, 0xfc, !PT ;  /* 0x0000007802027812 */ /* 0x000fc400078efcff */
[----:B------:R-:W-:Y:S01]  /*21890*/  LOP3.LUT R0, R0, 0x7a, RZ, 0xfc, !PT ;  /* 0x0000007a00007812 */ /* 0x000fe200078efcff */
[----:B--2---:R-:W-:Y:S02]  /*218a0*/  IMAD.MOV.U32 R190, RZ, RZ, R214 ;  /* 0x000000ffffbe7224 */ /* 0x004fe400078e00d6 */
[----:B------:R-:W-:-:S05]  /*218b0*/  IMAD.MOV.U32 R191, RZ, RZ, R213 ;  /* 0x000000ffffbf7224 */ /* 0x000fca00078e00d5 */
[----:B------:R2:W-:Y:S01]  /*218c0*/  LDGSTS.E [R188+0x44008], desc[UR16][R190.64], P1 ;  /* 0x44008000bebc7fae */ /* 0x0005e20008921850 */
[----:B------:R-:W-:-:S04]  /*218d0*/  ISETP.GE.AND P1, PT, R2, UR7, PT ;  /* 0x0000000702007c0c */ /* 0x000fc8000bf26270 */
[----:B--2---:R-:W-:Y:S02]  /*218e0*/  SEL R190, RZ, 0x4, P1 ;  /* 0x00000004ffbe7807 */ /* 0x004fe40000800000 */
[----:B------:R-:W-:Y:S02]  /*218f0*/  ISETP.GE.AND P1, PT, R0, UR7, PT ;  /* 0x0000000700007c0c */ /* 0x000fe4000bf26270 */
[----:B------:R-:W2:Y:S01]  /*21900*/  LDL.LU R0, [R1+0x814] ;  /* 0x0008140001007983 */ /* 0x000ea20000300800 */
        /* <DEDUP_REMOVED lines=14> */
[----:B------:R-:W-:Y:S01]  /*219f0*/  LOP3.LUT R2, R2, 0x1c, RZ, 0xfc, !PT ;  /* 0x0000001c02027812 */ /* 0x000fe200078efcff */
[----:B-1----:R-:W-:Y:S02]  /*21a00*/  IMAD.MOV.U32 R190, RZ, RZ, R247 ;  /* 0x000000ffffbe7224 */ /* 0x002fe400078e00f7 */
[----:B------:R-:W-:-:S05]  /*21a10*/  IMAD.MOV.U32 R191, RZ, RZ, R246 ;  /* 0x000000ffffbf7224 */ /* 0x000fca00078e00f6 */
[----:B------:R1:W-:Y:S01]  /*21a20*/  LDGSTS.E [R188+0x46008], desc[UR16][R190.64], P1 ;  /* 0x46008000bebc7fae */ /* 0x0003e20008921850 */
[----:B------:R-:W-:-:S03]  /*21a30*/  ISETP.GE.AND P1, PT, R2, UR7, PT ;  /* 0x0000000702007c0c */ /* 0x000fc6000bf26270 */
[----:B------:R-:W3:Y:S01]  /*21a40*/  LDL.LU R2, [R1+0x810] ;  /* 0x0008100001027983 */ /* 0x000ee20000300800 */
[----:B------:R-:W-:-:S04]  /*21a50*/  SHF.R.U32.HI R5, RZ, 0x6, R239 ;  /* 0x00000006ff057819 */ /* 0x000fc800000116ef */
[----:B------:R-:W-:-:S04]  /*21a60*/  SGXT.U32 R5, R5, 0x1 ;  /* 0x000000010505781a */ /* 0x000fc80000000000 */
[----:B------:R-:W-:Y:S02]  /*21a70*/  LOP3.LUT R5, R5, 0x1e, RZ, 0xfc, !PT ;  /* 0x0000001e05057812 */ /* 0x000fe400078efcff */
[----:B-1----:R-:W-:Y:S02]  /*21a80*/  SEL R190, RZ, 0x4, P1 ;  /* 0x00000004ffbe7807 */ /* 0x002fe40000800000 */
[----:B------:R-:W-:Y:S02]  /*21a90*/  ISETP.GE.AND P2, PT, R5, UR7, PT ;  /* 0x0000000705007c0c */ /* 0x000fe4000bf46270 */
[----:B------:R-:W-:Y:S02]  /*21aa0*/  SEL R190, R190, RZ, !P0 ;  /* 0x000000ffbebe7207 */ /* 0x000fe40004000000 */
[----:B------:R-:W-:Y:S02]  /*21ab0*/  SEL R188, RZ, 0x4, P2 ;  /* 0x00000004ffbc7807 */ /* 0x000fe40001000000 */
        /* <DEDUP_REMOVED lines=8> */
[----:B------:R-:W-:-:S02]  /*21b40*/  IMAD.X R164, R164, 0x1, R184, P4 ;  /* 0x00000001a4a47824 */ /* 0x000fc400020e06b8 */
[----:B----4-:R-:W-:Y:S02]  /*21b50*/  VIADD R239, R3, UR4 ;  /* 0x0000000403ef7c36 */ /* 0x010fe40008000000 */
[----:B------:R-:W1:Y:S03]  /*21b60*/  S2R R3, SR_TID.X ;  /* 0x0000000000037919 */ /* 0x000e660000002100 */
[----:B------:R4:W-:Y:S02]  /*21b70*/  LDGSTS.E [R239+0x40000], desc[UR16][R190.64], P1 ;  /* 0x40000000beef7fae */ /* 0x0009e40008921850 */
[----:B----4-:R-:W-:Y:S02]  /*21b80*/  IMAD.MOV.U32 R190, RZ, RZ, R163 ;  /* 0x000000ffffbe7224 */ /* 0x010fe400078e00a3 */
[----:B------:R-:W-:-:S05]  /*21b90*/  IMAD.MOV.U32 R191, RZ, RZ, R164 ;  /* 0x000000ffffbf7224 */ /* 0x000fca00078e00a4 */
[----:B------:R4:W-:Y:S01]  /*21ba0*/  LDGSTS.E [R239+0x40008], desc[UR16][R190.64], P2 ;  /* 0x40008000beef7fae */ /* 0x0009e20009121850 */
[----:B-1----:R-:W-:-:S04]  /*21bb0*/  SHF.R.U32.HI R5, RZ, 0x6, R3 ;  /* 0x00000006ff057819 */ /* 0x002fc80000011603 */
[----:B------:R-:W-:Y:S02]  /*21bc0*/  SGXT.U32 R5, R5, 0x1 ;  /* 0x000000010505781a */ /* 0x000fe40000000000 */
[----:B------:R-:W-:Y:S02]  /*21bd0*/  SHF.R.U32.HI R3, RZ, 0x6, R3 ;  /* 0x00000006ff037819 */ /* 0x000fe40000011603 */
[----:B------:R-:W-:Y:S02]  /*21be0*/  LOP3.LUT R5, R5, 0x3c, RZ, 0xfc, !PT ;  /* 0x0000003c05057812 */ /* 0x000fe400078efcff */
[----:B------:R-:W-:Y:S02]  /*21bf0*/  SGXT.U32 R3, R3, 0x1 ;  /* 0x000000010303781a */ /* 0x000fe40000000000 */
[----:B------:R-:W-:Y:S02]  /*21c00*/  ISETP.GE.AND P1, PT, R5, UR7, PT ;  /* 0x0000000705007c0c */ /* 0x000fe4000bf26270 */
[----:B------:R-:W-:-:S02]  /*21c10*/  LOP3.LUT R3, R3, 0x3e, RZ, 0xfc, !PT ;  /* 0x0000003e03037812 */ /* 0x000fc400078efcff */
[----:B------:R-:W-:Y:S02]  /*21c20*/  SEL R188, RZ, 0x4, P1 ;  /* 0x00000004ffbc7807 */ /* 0x000fe40000800000 */
[----:B------:R-:W-:Y:S02]  /*21c30*/  ISETP.GE.AND P1, PT, R3, UR7, PT ;  /* 0x0000000703007c0c */ /* 0x000fe4000bf26270 */
[----:B------:R-:W-:-:S04]  /*21c40*/  SEL R188, R188, RZ, !P0 ;  /* 0x000000ffbcbc7207 */ /* 0x000fc80004000000 */
[----:B------:R-:W-:Y:S02]  /*21c50*/  ISETP.NE.U32.AND P2, PT, R188, RZ, PT ;  /* 0x000000ffbc00720c */ /* 0x000fe40003f45070 */
[----:B------:R-:W-:Y:S02]  /*21c60*/  SEL R188, RZ, 0x4, P1 ;  /* 0x00000004ffbc7807 */ /* 0x000fe40000800000 */
[----:B--2---:R-:W-:-:S04]  /*21c70*/  IADD3 R0, P3, R0, R185, RZ ;  /* 0x000000b900007210 */ /* 0x004fc80007f7e0ff */
[----:B----4-:R-:W-:Y:S01]  /*21c80*/  MOV R190, R0 ;  /* 0x0000000000be7202 */ /* 0x010fe20000000f00 */
[----:B------:R1:W-:Y:S02]  /*21c90*/  STL [R1+0x814], R0 ;  /* 0x0008140001007387 */ /* 0x0003e40000100800 */
[----:B-1----:R-:W1:Y:S01]  /*21ca0*/  S2R R0, SR_TID.X ;  /* 0x0000000000007919 */ /* 0x002e620000002100 */
[----:B------:R-:W-:Y:S01]  /*21cb0*/  SEL R188, R188, RZ, !P0 ;  /* 0x000000ffbcbc7207 */ /* 0x000fe20004000000 */
[----:B------:R-:W-:-:S03]  /*21cc0*/  IMAD.X R183, R183, 0x1, R184, P3 ;  /* 0x00000001b7b77824 */ /* 0x000fc600018e06b8 */
[----:B------:R-:W-:Y:S01]  /*21cd0*/  ISETP.NE.U32.AND P1, PT, R188, RZ, PT ;  /* 0x000000ffbc00720c */ /* 0x000fe20003f25070 */
[----:B------:R-:W-:-:S05]  /*21ce0*/  IMAD.MOV.U32 R191, RZ, RZ, R183 ;  /* 0x000000ffffbf7224 */ /* 0x000fca00078e00b7 */
[----:B------:R-:W-:Y:S01]  /*21cf0*/  LDGSTS.E [R239+0x42000], desc[UR16][R190.64], P2 ;  /* 0x42000000beef7fae */ /* 0x000fe20009121850 */
[----:B---3--:R-:W-:-:S05]  /*21d00*/  IADD3 R2, P4, R2, R185, RZ ;  /* 0x000000b902027210 */ /* 0x008fca0007f9e0ff */
[----:B------:R1:W-:Y:S01]  /*21d10*/  STL [R1+0x810], R2 ;  /* 0x0008100201007387 */ /* 0x0003e20000100800 */
[----:B------:R-:W-:Y:S02]  /*21d20*/  IMAD.MOV.U32 R188, RZ, RZ, R2 ;  /* 0x000000ffffbc7224 */ /* 0x000fe400078e0002 */
[----:B------:R-:W-:-:S05]  /*21d30*/  IMAD.X R189, R189, 0x1, R184, P4 ;  /* 0x00000001bdbd7824 */ /* 0x000fca00020e06b8 */
[----:B------:R2:W-:Y:S01]  /*21d40*/  LDGSTS.E [R239+0x42008], desc[UR16][R188.64], P1 ;  /* 0x42008000bcef7fae */ /* 0x0005e20008921850 */
[--C-:B-1----:R-:W-:Y:S02]  /*21d50*/  SHF.R.U32.HI R2, RZ, 0x6, R0.reuse ;  /* 0x00000006ff027819 */ /* 0x102fe40000011600 */
[----:B------:R-:W-:Y:S02]  /*21d60*/  SHF.R.U32.HI R0, RZ, 0x6, R0 ;  /* 0x00000006ff007819 */ /* 0x000fe40000011600 */
[----:B------:R-:W-:Y:S02]  /*21d70*/  SGXT.U32 R2, R2, 0x1 ;  /* 0x000000010202781a */ /* 0x000fe40000000000 */
[----:B------:R-:W-:Y:S02]  /*21d80*/  SGXT.U32 R0, R0, 0x1 ;  /* 0x000000010000781a */ /* 0x000fe40000000000 */
[----:B------:R-:W-:Y:S02]  /*21d90*/  LOP3.LUT R2, R2, 0x5c, RZ, 0xfc, !PT ;  /* 0x0000005c02027812 */ /* 0x000fe400078efcff */
[----:B------:R-:W-:-:S02]  /*21da0*/  LOP3.LUT R0, R0, 0x5e, RZ, 0xfc, !PT ;  /* 0x0000005e00007812 */ /* 0x000fc400078efcff */
[----:B------:R-:W-:-:S04]  /*21db0*/  ISETP.GE.AND P1, PT, R2, UR7, PT ;  /* 0x0000000702007c0c */ /* 0x000fc8000bf26270 */
[----:B--2---:R-:W-:Y:S02]  /*21dc0*/  SEL R188, RZ, 0x4, P1 ;  /* 0x00000004ffbc7807 */ /* 0x004fe40000800000 */
[----:B------:R-:W-:Y:S02]  /*21dd0*/  ISETP.GE.AND P1, PT, R0, UR7, PT ;  /* 0x0000000700007c0c */ /* 0x000fe4000bf26270 */
[----:B------:R-:W1:Y:S01]  /*21de0*/  S2R R0, SR_TID.X ;  /* 0x0000000000007919 */ /* 0x000e620000002100 */
        /* <DEDUP_REMOVED lines=11> */
[----:B------:R2:W-:Y:S01]  /*21ea0*/  LDGSTS.E [R239+0x44000], desc[UR16][R190.64], P2 ;  /* 0x44000000beef7fae */ /* 0x0005e20009121850 */
[----:B-1----:R-:W-:-:S04]  /*21eb0*/  SHF.R.U32.HI R2, RZ, 0x6, R0 ;  /* 0x00000006ff027819 */ /* 0x002fc80000011600 */
[----:B------:R-:W-:Y:S01]  /*21ec0*/  SGXT.U32 R2, R2, 0x1 ;  /* 0x000000010202781a */ /* 0x000fe20000000000 */
[----:B--2---:R-:W-:Y:S02]  /*21ed0*/  IMAD.MOV.U32 R190, RZ, RZ, R218 ;  /* 0x000000ffffbe7224 */ /* 0x004fe400078e00da */
[----:B------:R-:W-:Y:S01]  /*21ee0*/  IMAD.MOV.U32 R191, RZ, RZ, R217 ;  /* 0x000000ffffbf7224 */ /* 0x000fe200078e00d9 */
[----:B------:R-:W-:Y:S02]  /*21ef0*/  LOP3.LUT R2, R2, 0x7c, RZ, 0xfc, !PT ;  /* 0x0000007c02027812 */ /* 0x000fe400078efcff */
[----:B------:R-:W-:Y:S02]  /*21f00*/  SHF.R.U32.HI R0, RZ, 0x6, R0 ;  /* 0x00000006ff007819 */ /* 0x000fe40000011600 */
[----:B------:R1:W-:Y:S01]  /*21f10*/  LDGSTS.E [R239+0x44008], desc[UR16][R190.64], P1 ;  /* 0x44008000beef7fae */ /* 0x0003e20008921850 */
[----:B------:R-:W-:Y:S02]  /*21f20*/  ISETP.GE.AND P1, PT, R2, UR7, PT ;  /* 0x0000000702007c0c */ /* 0x000fe4000bf26270 */
[----:B------:R-:W-:-:S02]  /*21f30*/  SGXT.U32 R0, R0, 0x1 ;  /* 0x000000010000781a */ /* 0x000fc40000000000 */
[----:B------:R-:W-:Y:S02]  /*21f40*/  SEL R188, RZ, 0x4, P1 ;  /* 0x00000004ffbc7807 */ /* 0x000fe40000800000 */
[----:B------:R-:W-:Y:S02]  /*21f50*/  LOP3.LUT R0, R0, 0x7e, RZ, 0xfc, !PT ;  /* 0x0000007e00007812 */ /* 0x000fe400078efcff */
[----:B------:R-:W-:Y:S02]  /*21f60*/  SEL R188, R188, RZ, !P0 ;  /* 0x000000ffbcbc7207 */ /* 0x000fe40004000000 */
[----:B------:R-:W-:Y:S02]  /*21f70*/  ISETP.GE.AND P1, PT, R0, UR7, PT ;  /* 0x0000000700007c0c */ /* 0x000fe4000bf26270 */
[----:B------:R-:W-:Y:S01]  /*21f80*/  ISETP.NE.U32.AND P2, PT, R188, RZ, PT ;  /* 0x000000ffbc00720c */ /* 0x000fe20003f45070 */
[----:B------:R-:W2:Y:S01]  /*21f90*/  LDL.LU R0, [R1] ;  /* 0x0000000001007983 */ /* 0x000ea20000300800 */
[----:B------:R-:W-:-:S02]  /*21fa0*/  SEL R188, RZ, 0x4, P1 ;  /* 0x00000004ffbc7807 */ /* 0x000fc40000800000 */
[-C--:B------:R-:W-:Y:S01]  /*21fb0*/  IADD3 R249, P3, R249, R185.reuse, RZ ;  /* 0x000000b9f9f97210 */ /* 0x080fe20007f7e0ff */
[----:B------:R-:W3:Y:S01]  /*21fc0*/  LDL.LU R2, [R1+0x40] ;  /* 0x0000400001027983 */ /* 0x000ee20000300800 */
[----:B------:R-:W-:Y:S02]  /*21fd0*/  SEL R188, R188, RZ, !P0 ;  /* 0x000000ffbcbc7207 */ /* 0x000fe40004000000 */
[----:B------:R-:W-:Y:S01]  /*21fe0*/  IADD3 R251, P4, R251, R185, RZ ;  /* 0x000000b9fbfb7210 */ /* 0x000fe20007f9e0ff */
[----:B------:R-:W-:Y:S01]  /*21ff0*/  IMAD.X R248, R248, 0x1, R184, P3 ;  /* 0x00000001f8f87824 */ /* 0x000fe200018e06b8 */
[----:B------:R-:W-:Y:S01]  /*22000*/  ISETP.NE.U32.AND P1, PT, R188, RZ, PT ;  /* 0x000000ffbc00720c */ /* 0x000fe20003f25070 */
[----:B-1----:R-:W-:Y:S02]  /*22010*/  IMAD.MOV.U32 R190, RZ, RZ, R249 ;  /* 0x000000ffffbe7224 */ /* 0x002fe400078e00f9 */
[----:B------:R-:W-:Y:S02]  /*22020*/  IMAD.MOV.U32 R191, RZ, RZ, R248 ;  /* 0x000000ffffbf7224 */ /* 0x000fe400078e00f8 */
[----:B------:R-:W-:-:S03]  /*22030*/  IMAD.X R250, R250, 0x1, R184, P4 ;  /* 0x00000001fafa7824 */ /* 0x000fc600020e06b8 */
[----:B------:R1:W-:Y:S02]  /*22040*/  LDGSTS.E [R239+0x46000], desc[UR16][R190.64], P2 ;  /* 0x46000000beef7fae */ /* 0x0003e40009121850 */
[----:B-1----:R-:W-:Y:S02]  /*22050*/  IMAD.MOV.U32 R190, RZ, RZ, R251 ;  /* 0x000000ffffbe7224 */ /* 0x002fe400078e00fb */
[----:B------:R-:W-:-:S05]  /*22060*/  IMAD.MOV.U32 R191, RZ, RZ, R250 ;  /* 0x000000ffffbf7224 */ /* 0x000fca00078e00fa */
[----:B------:R1:W-:Y:S01]  /*22070*/  LDGSTS.E [R239+0x46008], desc[UR16][R190.64], P1 ;  /* 0x46008000beef7fae */ /* 0x0003e20008921850 */
[----:B------:R-:W4:Y:S01]  /*22080*/  S2R R3, SR_TID.X ;  /* 0x0000000000037919 */ /* 0x000f220000002100 */
[----:B------:R-:W-:Y:S02]  /*22090*/  ULEA UR4, UR5, UR12, 0x11 ;  /* 0x0000000c05047291 */ /* 0x000fe4000f8e883f */
[----:B------:R-:W0:Y:S04]  /*220a0*/  LDGDEPBAR ;  /* 0x00000000000079af */ /* 0x000e280000000000 */
[----:B------:R-:W3:Y:S04]  /*220b0*/  LDL.LU R239, [R1+0x3c] ;  /* 0x00003c0001ef7983 */ /* 0x000ee80000300800 */
[----:B------:R-:W3:Y:S01]  /*220c0*/  LDL.LU R6, [R1+0x7c] ;  /* 0x00007c0001067983 */ /* 0x000ee20000300800 */
[----:B----4-:R-:W-:-:S04]  /*220d0*/  LOP3.LUT R3, R3, 0x7f, RZ, 0xc0, !PT ;  /* 0x0000007f03037812 */ /* 0x010fc800078ec0ff */
[----:B------:R-:W-:Y:S02]  /*220e0*/  ISETP.GE.AND P1, PT, R3, UR7, PT ;  /* 0x0000000703007c0c */ /* 0x000fe4000bf26270 */
[----:B------:R-:W4:Y:S04]  /*220f0*/  LDL.LU R3, [R1+0x80] ;  /* 0x0000800001037983 */ /* 0x000f280000300800 */
[----:B------:R-:W4:Y:S04]  /*22100*/  LDL.LU R7, [R1+0xbc] ;  /* 0x0000bc0001077983 */ /* 0x000f280000300800 */
[----:B------:R-:W4:Y:S01]  /*22110*/  LDL.LU R5, [R1+0xc0] ;  /* 0x0000c00001057983 */ /* 0x000f220000300800 */
[----:B------:R-:W-:-:S04]  /*22120*/  SEL R188, RZ, 0x4, P1 ;  /* 0x00000004ffbc7807 */ /* 0x000fc80000800000 */
[----:B------:R-:W-:-:S04]  /*22130*/  SEL R188, R188, RZ, !P0 ;  /* 0x000000ffbcbc7207 */ /* 0x000fc80004000000 */
[----:B------:R-:W-:Y:S01]  /*22140*/  ISETP.NE.U32.AND P0, PT, R188, RZ, PT ;  /* 0x000000ffbc00720c */ /* 0x000fe20003f05070 */
[----:B------:R-:W-:Y:S01]  /*22150*/  VIADD R188, R4, UR4 ;  /* 0x0000000404bc7c36 */ /* 0x000fe20008000000 */
[-C--:B--2---:R-:W-:Y:S02]  /*22160*/  IADD3 R0, P1, R0, R187.reuse, RZ ;  /* 0x000000bb00007210 */ /* 0x084fe40007f3e0ff */
[----:B---3--:R-:W-:-:S03]  /*22170*/  IADD3 R2, P2, R2, R187, RZ ;  /* 0x000000bb02027210 */ /* 0x008fc60007f5e0ff */
[----:B------:R-:W-:Y:S01]  /*22180*/  IMAD.X R252, R252, 0x1, R186, P1 ;  /* 0x00000001fcfc7824 */ /* 0x000fe200008e06ba */
[----:B------:R2:W-:Y:S01]  /*22190*/  STL [R1], R0 ;  /* 0x0000000001007387 */ /* 0x0005e20000100800 */
[----:B-1----:R-:W-:Y:S02]  /*221a0*/  IMAD.MOV.U32 R190, RZ, RZ, R0 ;  /* 0x000000ffffbe7224 */ /* 0x002fe400078e0000 */
[----:B------:R-:W-:Y:S01]  /*221b0*/  IMAD.MOV.U32 R191, RZ, RZ, R252 ;  /* 0x000000ffffbf7224 */ /* 0x000fe200078e00fc */
[----:B------:R1:W-:Y:S04]  /*221c0*/  STL [R1+0x40], R2 ;  /* 0x0000400201007387 */ /* 0x0003e80000100800 */
[----:B------:R3:W-:Y:S02]  /*221d0*/  LDGSTS.E [R188], desc[UR16][R190.64], P0 ;  /* 0x00000000bebc7fae */ /* 0x0007e40008121850 */
[----:B---3--:R-:W-:-:S02]  /*221e0*/  IMAD.MOV.U32 R190, RZ, RZ, R2 ;  /* 0x000000ffffbe7224 */ /* 0x008fc400078e0002 */
[----:B------:R-:W-:-:S05]  /*221f0*/  IMAD.X R239, R239, 0x1, R186, P2 ;  /* 0x00000001efef7824 */ /* 0x000fca00010e06ba */
[----:B------:R3:W-:Y:S04]  /*22200*/  STL [R1+0x3c], R239 ;  /* 0x00003cef01007387 */ /* 0x0007e80000100800 */
[----:B--2---:R-:W2:Y:S04]  /*22210*/  LDL.LU R0, [R1+0x100] ;  /* 0x0001000001007983 */ /* 0x004ea80000300800 */
[----:B------:R-:W2:Y:S04]  /*22220*/  LDL.LU R8, [R1+0x140] ;  /* 0x0001400001087983 */ /* 0x000ea80000300800 */
[----:B-1----:R-:W2:Y:S01]  /*22230*/  LDL.LU R2, [R1+0xfc] ;  /* 0x0000fc0001027983 */ /* 0x002ea20000300800 */
[----:B------:R-:W-:-:S03]  /*22240*/  IMAD.MOV.U32 R191, RZ, RZ, R239 ;  /* 0x000000ffffbf7224 */ /* 0x000fc600078e00ef */
[----:B---3--:R-:W3:Y:S04]  /*22250*/  LDL.LU R239, [R1+0x13c] ;  /* 0x00013c0001ef7983 */ /* 0x008ee80000300800 */
[----:B------:R1:W-:Y:S01]  /*22260*/  LDGSTS.E [R188+0x400], desc[UR16][R190.64], P0 ;  /* 0x00400000bebc7fae */ /* 0x0003e20008121850 */
[----:B----4-:R-:W-:-:S05]  /*22270*/  IADD3 R3, P1, R3, R187, RZ ;  /* 0x000000bb03037210 */ /* 0x010fca0007f3e0ff */
[----:B------:R-:W-:Y:S01]  /*22280*/  IMAD.X R6, R6, 0x1, R186, P1 ;  /* 0x0000000106067824 */ /* 0x000fe200008e06ba */
[----:B------:R-:W-:Y:S01]  /*22290*/  IADD3 R5, P2, R5, R187, RZ ;  /* 0x000000bb05057210 */ /* 0x000fe20007f5e0ff */
[----:B------:R4:W-:Y:S01]  /*222a0*/  STL [R1+0x80], R3 ;  /* 0x0000800301007387 */ /* 0x0009e20000100800 */
[----:B-1----:R-:W-:Y:S02]  /*222b0*/  IMAD.MOV.U32 R190, RZ, RZ, R3 ;  /* 0x000000ffffbe7224 */ /* 0x002fe400078e0003 */
[----:B------:R-:W-:Y:S01]  /*222c0*/  IMAD.MOV.U32 R191, RZ, RZ, R6 ;  /* 0x000000ffffbf7224 */ /* 0x000fe200078e0006 */
[----:B------:R1:W-:Y:S01]  /*222d0*/  STL [R1+0x7c], R6 ;  /* 0x00007c0601007387 */ /* 0x0003e20000100800 */
[----:B------:R-:W-:-:S03]  /*222e0*/  IMAD.X R7, R7, 0x1, R186, P2 ;  /* 0x0000000107077824 */ /* 0x000fc600010e06ba */
[----:B------:R1:W-:Y:S04]  /*222f0*/  STL [R1+0xc0], R5 ;  /* 0x0000c00501007387 */ /* 0x0003e80000100800 */
[----:B----4-:R-:W4:Y:S04]  /*22300*/  LDL.LU R3, [R1+0x180] ;  /* 0x0001800001037983 */ /* 0x010f280000300800 */
[----:B------:R1:W-:Y:S04]  /*22310*/  STL [R1+0xbc], R7 ;  /* 0x0000bc0701007387 */ /* 0x0003e80000100800 */
[----:B------:R1:W-:Y:S04]  /*22320*/  LDGSTS.E [R188+0x800], desc[UR16][R190.64], P0 ;  /* 0x00800000bebc7fae */ /* 0x0003e80008121850 */
[----:B-1----:R-:W4:Y:S01]  /*22330*/  LDL.LU R6, [R1+0x1c0] ;  /* 0x0001c00001067983 */ /* 0x002f220000300800 */
[----:B------:R-:W-:-:S03]  /*22340*/  IMAD.MOV.U32 R190, RZ, RZ, R5 ;  /* 0x000000ffffbe7224 */ /* 0x000fc600078e0005 */
[----:B------:R-:W4:Y:S01]  /*22350*/  LDL.LU R5, [R1+0x17c] ;  /* 0x00017c0001057983 */ /* 0x000f220000300800 */
[----:B------:R-:W-:-:S03]  /*22360*/  IMAD.MOV.U32 R191, RZ, RZ, R7 ;  /* 0x000000ffffbf7224 */ /* 0x000fc600078e0007 */
[----:B------:R-:W4:Y:S04]  /*22370*/  LDL.LU R7, [R1+0x1bc] ;  /* 0x0001bc0001077983 */ /* 0x000f280000300800 */
[----:B------:R1:W-:Y:S01]  /*22380*/  LDGSTS.E [R188+0xc00], desc[UR16][R190.64], P0 ;  /* 0x00c00000bebc7fae */ /* 0x0003e20008121850 */
[-C--:B--2---:R-:W-:Y:S02]  /*22390*/  IADD3 R0, P1, R0, R187.reuse, RZ ;  /* 0x000000bb00007210 */ /* 0x084fe40007f3e0ff */
[----:B------:R-:W-:-:S03]  /*223a0*/  IADD3 R8, P2, R8, R187, RZ ;  /* 0x000000bb08087210 */ /* 0x000fc60007f5e0ff */
[----:B------:R-:W-:Y:S01]  /*223b0*/  IMAD.X R2, R2, 0x1, R186, P1 ;  /* 0x0000000102027824 */ /* 0x000fe200008e06ba */
[----:B------:R2:W-:Y:S01]  /*223c0*/  STL [R1+0x100], R0 ;  /* 0x0001000001007387 */ /* 0x0005e20000100800 */
[----:B-1----:R-:W-:Y:S02]  /*223d0*/  IMAD.MOV.U32 R190, RZ, RZ, R0 ;  /* 0x000000ffffbe7224 */ /* 0x002fe400078e0000 */
[----:B---3--:R-:W-:Y:S01]  /*223e0*/  IMAD.X R239, R239, 0x1, R186, P2 ;  /* 0x00000001efef7824 */ /* 0x008fe200010e06ba */
[----:B------:R1:W-:Y:S01]  /*223f0*/  STL [R1+0xfc], R2 ;  /* 0x0000fc0201007387 */ /* 0x0003e20000100800 */
[----:B------:R-:W-:-:S03]  /*22400*/  IMAD.MOV.U32 R191, RZ, RZ, R2 ;  /* 0x000000ffffbf7224 */ /* 0x000fc600078e0002 */
[----:B------:R3:W-:Y:S04]  /*22410*/  STL [R1+0x140], R8 ;  /* 0x0001400801007387 */ /* 0x0007e80000100800 */
[----:B--2---:R-:W2:Y:S04]  /*22420*/  LDL.LU R0, [R1+0x200] ;  /* 0x0002000001007983 */ /* 0x004ea80000300800 */
[----:B------:R3:W-:Y:S04]  /*22430*/  STL [R1+0x13c], R239 ;  /* 0x00013cef01007387 */ /* 0x0007e80000100800 */
[----:B------:R3:W-:Y:S04]  /*22440*/  LDGSTS.E [R188+0x1000], desc[UR16][R190.64], P0 ;  /* 0x01000000bebc7fae */ /* 0x0007e80008121850 */
[----:B-1----:R-:W2:Y:S01]  /*22450*/  LDL.LU R2, [R1+0x240] ;  /* 0x0002400001027983 */ /* 0x002ea20000300800 */
[----:B---3--:R-:W-:-:S03]  /*22460*/  IMAD.MOV.U32 R190, RZ, RZ, R8 ;  /* 0x000000ffffbe7224 */ /* 0x008fc600078e0008 */
[----:B------:R-:W3:Y:S01]  /*22470*/  LDL.LU R8, [R1+0x1fc] ;  /* 0x0001fc0001087983 */ /* 0x000ee20000300800 */
[----:B------:R-:W-:-:S03]  /*22480*/  IMAD.MOV.U32 R191, RZ, RZ, R239 ;  /* 0x000000ffffbf7224 */ /* 0x000fc600078e00ef */
[----:B------:R-:W3:Y:S01]  /*22490*/  LDL.LU R239, [R1+0x23c] ;  /* 0x00023c0001ef7983 */ /* 0x000ee20000300800 */
[----:B----4-:R-:W-:-:S03]  /*224a0*/  IADD3 R3, P1, R3, R187, RZ ;  /* 0x000000bb03037210 */ /* 0x010fc60007f3e0ff */
[----:B------:R1:W-:Y:S01]  /*224b0*/  LDGSTS.E [R188+0x1400], desc[UR16][R190.64], P0 ;  /* 0x01400000bebc7fae */ /* 0x0003e20008121850 */
[----:B------:R-:W-:-:S03]  /*224c0*/  IADD3 R6, P2, R6, R187, RZ ;  /* 0x000000bb06067210 */ /* 0x000fc60007f5e0ff */
[----:B------:R4:W-:Y:S01]  /*224d0*/  STL [R1+0x180], R3 ;  /* 0x0001800301007387 */ /* 0x0009e20000100800 */
[--C-:B------:R-:W-:Y:S02]  /*224e0*/  IMAD.X R5, R5, 0x1, R186.reuse, P1 ;  /* 0x0000000105057824 */ /* 0x100fe400008e06ba */
[----:B-1----:R-:W-:Y:S02]  /*224f0*/  IMAD.MOV.U32 R190, RZ, RZ, R3 ;  /* 0x000000ffffbe7224 */ /* 0x002fe400078e0003 */
[----:B------:R-:W-:Y:S01]  /*22500*/  IMAD.X R7, R7, 0x1, R186, P2 ;  /* 0x0000000107077824 */ /* 0x000fe200010e06ba */
[----:B------:R1:W-:Y:S01]  /*22510*/  STL [R1+0x17c], R5 ;  /* 0x00017c0501007387 */ /* 0x0003e20000100800 */
[----:B------:R-:W-:-:S03]  /*22520*/  IMAD.MOV.U32 R191, RZ, RZ, R5 ;  /* 0x000000ffffbf7224 */ /* 0x000fc600078e0005 */
        /* <DEDUP_REMOVED lines=10> */
[----:B--2---:R-:W-:-:S05]  /*225d0*/  IADD3 R0, P1, R0, R187, RZ ;  /* 0x000000bb00007210 */ /* 0x004fca0007f3e0ff */
[----:B------:R2:W-:Y:S01]  /*225e0*/  STL [R1+0x200], R0 ;  /* 0x0002000001007387 */ /* 0x0005e20000100800 */
[----:B-1----:R-:W-:Y:S01]  /*225f0*/  IMAD.MOV.U32 R190, RZ, RZ, R0 ;  /* 0x000000ffffbe7224 */ /* 0x002fe200078e0000 */
[----:B------:R-:W-:Y:S01]  /*22600*/  IADD3 R2, P2, R2, R187, RZ ;  /* 0x000000bb02027210 */ /* 0x000fe20007f5e0ff */
[----:B---3--:R-:W-:-:S04]  /*22610*/  IMAD.X R8, R8, 0x1, R186, P1 ;  /* 0x0000000108087824 */ /* 0x008fc800008e06ba */
[----:B------:R-:W-:Y:S01]  /*22620*/  IMAD.X R239, R239, 0x1, R186, P2 ;  /* 0x00000001efef7824 */ /* 0x000fe200010e06ba */
        /* <DEDUP_REMOVED lines=87> */
[----:B------:R-:W-:Y:S02]  /*22ba0*/  IMAD.X R6, R6, 0x1, R186, P1 ;  /* 0x0000000106067824 */ /* 0x000fe400008e06ba */
[----:B-1----:R-:W-:Y:S01]  /*22bb0*/  IMAD.MOV.U32 R190, RZ, RZ, R3 ;  /* 0x000000ffffbe7224 */ /* 0x002fe200078e0003 */
[----:B------:R-:W-:Y:S02]  /*22bc0*/  IADD3.X R7, R7, R186, RZ, P2, !PT ;  /* 0x000000ba07077210 */ /* 0x000fe400017fe4ff */
        /* <DEDUP_REMOVED lines=59> */
[----:B-1----:R-:W2:Y:S04]  /*22f80*/  LDL.LU R8, [R1+0x740] ;  /* 0x0007400001087983 */ /* 0x002ea80000300800 */
[----:B------:R1:W-:Y:S02]  /*22f90*/  LDGSTS.E [R188+0x6000], desc[UR16][R190.64], P0 ;  /* 0x06000000bebc7fae */ /* 0x0003e40008121850 */
[----:B-1----:R-:W-:-:S02]  /*22fa0*/  IMAD.MOV.U32 R190, RZ, RZ, R2 ;  /* 0x000000ffffbe7224 */ /* 0x002fc400078e0002 */
[----:B---3--:R-:W3:Y:S01]  /*22fb0*/  LDL.LU R2, [R1+0x6fc] ;  /* 0x0006fc0001027983 */ /* 0x008ee20000300800 */
[----:B------:R-:W-:-:S03]  /*22fc0*/  IMAD.MOV.U32 R191, RZ, RZ, R239 ;  /* 0x000000ffffbf7224 */ /* 0x000fc600078e00ef */
[----:B------:R-:W3:Y:S01]  /*22fd0*/  LDL.LU R239, [R1+0x73c] ;  /* 0x00073c0001ef7983 */ /* 0x000ee20000300800 */
[-C--:B----4-:R-:W-:Y:S02]  /*22fe0*/  IADD3 R3, P1, R3, R187.reuse, RZ ;  /* 0x000000bb03037210 */ /* 0x090fe40007f3e0ff */
[----:B------:R-:W-:Y:S01]  /*22ff0*/  IADD3 R5, P2, R5, R187, RZ ;  /* 0x000000bb05057210 */ /* 0x000fe20007f5e0ff */
[----:B------:R1:W-:Y:S04]  /*23000*/  LDGSTS.E [R188+0x6400], desc[UR16][R190.64], P0 ;  /* 0x06400000bebc7fae */ /* 0x0003e80008121850 */
[----:B------:R-:W-:Y:S01]  /*23010*/  STL [R1+0x680], R3 ;  /* 0x0006800301007387 */ /* 0x000fe20000100800 */
[----:B------:R-:W-:Y:S02]  /*23020*/  IMAD.X R6, R6, 0x1, R186, P1 ;  /* 0x0000000106067824 */ /* 0x000fe400008e06ba */
[----:B-1----:R-:W-:-:S02]  /*23030*/  IMAD.MOV.U32 R190, RZ, RZ, R3 ;  /* 0x000000ffffbe7224 */ /* 0x002fc400078e0003 */
[----:B------:R-:W-:Y:S01]  /*23040*/  IMAD.X R7, R7, 0x1, R186, P2 ;  /* 0x0000000107077824 */ /* 0x000fe200010e06ba */
[----:B------:R1:W-:Y:S01]  /*23050*/  STL [R1+0x67c], R6 ;  /* 0x00067c0601007387 */ /* 0x0003e20000100800 */
[----:B------:R-:W-:-:S03]  /*23060*/  IMAD.MOV.U32 R191, RZ, RZ, R6 ;  /* 0x000000ffffbf7224 */ /* 0x000fc600078e0006 */
[----:B------:R-:W-:Y:S04]  /*23070*/  STL [R1+0x6c0], R5 ;  /* 0x0006c00501007387 */ /* 0x000fe80000100800 */
[----:B------:R4:W-:Y:S04]  /*23080*/  LDGSTS.E [R188+0x6800], desc[UR16][R190.64], P0 ;  /* 0x06800000bebc7fae */ /* 0x0009e80008121850 */
[----:B-1----:R-:W3:Y:S04]  /*23090*/  LDL.LU R6, [R1+0x780] ;  /* 0x0007800001067983 */ /* 0x002ee80000300800 */
[----:B------:R1:W-:Y:S04]  /*230a0*/  STL [R1+0x6bc], R7 ;  /* 0x0006bc0701007387 */ /* 0x0003e80000100800 */
[----:B------:R-:W3:Y:S01]  /*230b0*/  LDL.LU R3, [R1+0x7c0] ;  /* 0x0007c00001037983 */ /* 0x000ee20000300800 */
[----:B----4-:R-:W-:-:S02]  /*230c0*/  IMAD.MOV.U32 R191, RZ, RZ, R7 ;  /* 0x000000ffffbf7224 */ /* 0x010fc400078e0007 */
[----:B------:R-:W-:Y:S01]  /*230d0*/  IMAD.MOV.U32 R190, RZ, RZ, R5 ;  /* 0x000000ffffbe7224 */ /* 0x000fe200078e0005 */
[----:B-1----:R-:W4:Y:S04]  /*230e0*/  LDL.LU R7, [R1+0x77c] ;  /* 0x00077c0001077983 */ /* 0x002f280000300800 */
[----:B------:R-:W4:Y:S04]  /*230f0*/  LDL.LU R5, [R1+0x7bc] ;  /* 0x0007bc0001057983 */ /* 0x000f280000300800 */
[----:B------:R1:W-:Y:S01]  /*23100*/  LDGSTS.E [R188+0x6c00], desc[UR16][R190.64], P0 ;  /* 0x06c00000bebc7fae */ /* 0x0003e20008121850 */
[----:B--2---:R-:W-:-:S02]  /*23110*/  IADD3 R0, P1, R0, R187, RZ ;  /* 0x000000bb00007210 */ /* 0x004fc40007f3e0ff */
[----:B------:R-:W-:-:S03]  /*23120*/  IADD3 R8, P2, R8, R187, RZ ;  /* 0x000000bb08087210 */ /* 0x000fc60007f5e0ff */
[----:B------:R2:W-:Y:S01]  /*23130*/  STL [R1+0x700], R0 ;  /* 0x0007000001007387 */ /* 0x0005e20000100800 */
[----:B-1----:R-:W-:Y:S02]  /*23140*/  IMAD.MOV.U32 R190, RZ, RZ, R0 ;  /* 0x000000ffffbe7224 */ /* 0x002fe400078e0000 */
[--C-:B---3--:R-:W-:Y:S02]  /*23150*/  IMAD.X R2, R2, 0x1, R186.reuse, P1 ;  /* 0x0000000102027824 */ /* 0x108fe400008e06ba */
[----:B------:R-:W-:-:S03]  /*23160*/  IMAD.X R239, R239, 0x1, R186, P2 ;  /* 0x00000001efef7824 */ /* 0x000fc600010e06ba */
        /* <DEDUP_REMOVED lines=11> */
[-C--:B------:R-:W-:Y:S02]  /*23220*/  IADD3 R6, P1, R6, R187.reuse, RZ ;  /* 0x000000bb06067210 */ /* 0x080fe40007f3e0ff */
[----:B------:R-:W-:Y:S01]  /*23230*/  IADD3 R3, P2, R3, R187, RZ ;  /* 0x000000bb03037210 */ /* 0x000fe20007f5e0ff */
[----:B------:R1:W-:Y:S02]  /*23240*/  LDGSTS.E [R188+0x7400], desc[UR16][R190.64], P0 ;  /* 0x07400000bebc7fae */ /* 0x0003e40008121850 */
[--C-:B----4-:R-:W-:Y:S02]  /*23250*/  IMAD.X R7, R7, 0x1, R186.reuse, P1 ;  /* 0x0000000107077824 */ /* 0x110fe400008e06ba */
[----:B------:R4:W-:Y:S01]  /*23260*/  STL [R1+0x780], R6 ;  /* 0x0007800601007387 */ /* 0x0009e20000100800 */
[----:B------:R-:W-:-:S03]  /*23270*/  IMAD.X R5, R5, 0x1, R186, P2 ;  /* 0x0000000105057824 */ /* 0x000fc600010e06ba */
[----:B------:R-:W-:Y:S01]  /*23280*/  STL [R1+0x77c], R7 ;  /* 0x00077c0701007387 */ /* 0x000fe20000100800 */
[----:B-1----:R-:W-:Y:S02]  /*23290*/  IMAD.MOV.U32 R190, RZ, RZ, R6 ;  /* 0x000000ffffbe7224 */ /* 0x002fe400078e0006 */
[----:B------:R-:W-:Y:S01]  /*232a0*/  IMAD.MOV.U32 R191, RZ, RZ, R7 ;  /* 0x000000ffffbf7224 */ /* 0x000fe200078e0007 */
[----:B------:R1:W-:Y:S04]  /*232b0*/  STL [R1+0x7c0], R3 ;  /* 0x0007c00301007387 */ /* 0x0003e80000100800 */
[----:B------:R1:W-:Y:S04]  /*232c0*/  LDGSTS.E [R188+0x7800], desc[UR16][R190.64], P0 ;  /* 0x07800000bebc7fae */ /* 0x0003e80008121850 */
[----:B------:R1:W-:Y:S04]  /*232d0*/  STL [R1+0x7bc], R5 ;  /* 0x0007bc0501007387 */ /* 0x0003e80000100800 */
[----:B----4-:R-:W4:Y:S01]  /*232e0*/  LDL.LU R6, [R1+0x84] ;  /* 0x0000840001067983 */ /* 0x010f220000300800 */
[----:B-1----:R-:W-:-:S03]  /*232f0*/  IMAD.MOV.U32 R190, RZ, RZ, R3 ;  /* 0x000000ffffbe7224 */ /* 0x002fc600078e0003 */
[----:B------:R-:W4:Y:S01]  /*23300*/  LDL.LU R3, [R1+0x88] ;  /* 0x0000880001037983 */ /* 0x000f220000300800 */
[----:B------:R-:W-:-:S03]  /*23310*/  IMAD.MOV.U32 R191, RZ, RZ, R5 ;  /* 0x000000ffffbf7224 */ /* 0x000fc600078e0005 */
[----:B------:R-:W4:Y:S04]  /*23320*/  LDL.LU R7, [R1+0xc4] ;  /* 0x0000c40001077983 */ /* 0x000f280000300800 */
[----:B------:R-:W4:Y:S04]  /*23330*/  LDL.LU R5, [R1+0xc8] ;  /* 0x0000c80001057983 */ /* 0x000f280000300800 */
[----:B------:R1:W-:Y:S02]  /*23340*/  LDGSTS.E [R188+0x7c00], desc[UR16][R190.64], P0 ;  /* 0x07c00000bebc7fae */ /* 0x0003e40008121850 */
[----:B-1----:R-:W-:-:S05]  /*23350*/  LOP3.LUT R191, R4, 0x10, RZ, 0x3c, !PT ;  /* 0x0000001004bf7812 */ /* 0x002fca00078e3cff */
[----:B------:R-:W-:Y:S01]  /*23360*/  VIADD R188, R191, UR4 ;  /* 0x00000004bfbc7c36 */ /* 0x000fe20008000000 */
[-C--:B--2---:R-:W-:Y:S02]  /*23370*/  IADD3 R0, P1, R0, R187.reuse, RZ ;  /* 0x000000bb00007210 */ /* 0x084fe40007f3e0ff */
[----:B------:R-:W-:-:S03]  /*23380*/  IADD3 R2, P2, R2, R187, RZ ;  /* 0x000000bb02027210 */ /* 0x000fc60007f5e0ff */
[----:B------:R1:W-:Y:S01]  /*23390*/  STL [R1+0x8], R0 ;  /* 0x0000080001007387 */ /* 0x0003e20000100800 */
[----:B------:R-:W-:Y:S02]  /*233a0*/  IMAD.MOV.U32 R190, RZ, RZ, R0 ;  /* 0x000000ffffbe7224 */ /* 0x000fe400078e0000 */
[--C-:B---3--:R-:W-:Y:S02]  /*233b0*/  IMAD.X R8, R8, 0x1, R186.reuse, P1 ;  /* 0x0000000108087824 */ /* 0x108fe400008e06ba */
[----:B------:R-:W-:-:S03]  /*233c0*/  IMAD.X R239, R239, 0x1, R186, P2 ;  /* 0x00000001efef7824 */ /* 0x000fc600010e06ba */
[----:B------:R2:W-:Y:S01]  /*233d0*/  STL [R1+0x4], R8 ;  /* 0x0000040801007387 */ /* 0x0005e20000100800 */
[----:B------:R-:W-:-:S03]  /*233e0*/  IMAD.MOV.U32 R191, RZ, RZ, R8 ;  /* 0x000000ffffbf7224 */ /* 0x000fc600078e0008 */
[----:B------:R3:W-:Y:S04]  /*233f0*/  STL [R1+0x48], R2 ;  /* 0x0000480201007387 */ /* 0x0007e80000100800 */
[----:B------:R3:W-:Y:S04]  /*23400*/  STL [R1+0x44], R239 ;  /* 0x000044ef01007387 */ /* 0x0007e80000100800 */
[----:B-1----:R-:W4:Y:S04]  /*23410*/  LDL.LU R0, [R1+0x108] ;  /* 0x0001080001007983 */ /* 0x002f280000300800 */
[----:B------:R1:W-:Y:S04]  /*23420*/  LDGSTS.E [R188+0x80], desc[UR16][R190.64], P0 ;  /* 0x00080000bebc7fae */ /* 0x0003e80008121850 */
[----:B--2---:R-:W2:Y:S01]  /*23430*/  LDL.LU R8, [R1+0x148] ;  /* 0x0001480001087983 */ /* 0x004ea20000300800 */
[----:B-1----:R-:W-:-:S03]  /*23440*/  IMAD.MOV.U32 R190, RZ, RZ, R2 ;  /* 0x000000ffffbe7224 */ /* 0x002fc600078e0002 */
[----:B---3--:R-:W3:Y:S01]  /*23450*/  LDL.LU R2, [R1+0x104] ;  /* 0x0001040001027983 */ /* 0x008ee20000300800 */
[----:B------:R-:W-:-:S03]  /*23460*/  IMAD.MOV.U32 R191, RZ, RZ, R239 ;  /* 0x000000ffffbf7224 */ /* 0x000fc600078e00ef */
[----:B------:R-:W3:Y:S01]  /*23470*/  LDL.LU R239, [R1+0x144] ;  /* 0x0001440001ef7983 */ /* 0x000ee20000300800 */
[----:B----4-:R-:W-:-:S03]  /*23480*/  IADD3 R3, P1, R3, R187, RZ ;  /* 0x000000bb03037210 */ /* 0x010fc60007f3e0ff */
[----:B------:R1:W-:Y:S02]  /*23490*/  LDGSTS.E [R188+0x480], desc[UR16][R190.64], P0 ;  /* 0x00480000bebc7fae */ /* 0x0003e40008121850 */
[--C-:B------:R-:W-:Y:S01]  /*234a0*/  IMAD.X R6, R6, 0x1, R186.reuse, P1 ;  /* 0x0000000106067824 */ /* 0x100fe200008e06ba */
[----:B------:R-:W-:Y:S01]  /*234b0*/  IADD3 R5, P2, R5, R187, RZ ;  /* 0x000000bb05057210 */ /* 0x000fe20007f5e0ff */
[----:B------:R4:W-:Y:S04]  /*234c0*/  STL [R1+0x88], R3 ;  /* 0x0000880301007387 */ /* 0x0009e80000100800 */
[----:B------:R-:W-:Y:S01]  /*234d0*/  IMAD.X R7, R7, 0x1, R186, P2 ;  /* 0x0000000107077824 */ /* 0x000fe200010e06ba */
[----:B------:R4:W-:Y:S01]  /*234e0*/  STL [R1+0x84], R6 ;  /* 0x0000840601007387 */ /* 0x0009e20000100800 */
[----:B-1----:R-:W-:-:S02]  /*234f0*/  IMAD.MOV.U32 R190, RZ, RZ, R3 ;  /* 0x000000ffffbe7224 */ /* 0x002fc400078e0003 */
[----:B------:R-:W-:Y:S01]  /*23500*/  IMAD.MOV.U32 R191, RZ, RZ, R6 ;  /* 0x000000ffffbf7224 */ /* 0x000fe200078e0006 */
[----:B------:R1:W-:Y:S04]  /*23510*/  STL [R1+0xc8], R5 ;  /* 0x0000c80501007387 */ /* 0x0003e80000100800 */
[----:B----4-:R-:W4:Y:S04]  /*23520*/  LDL.LU R3, [R1+0x188] ;  /* 0x0001880001037983 */ /* 0x010f280000300800 */
[----:B------:R1:W-:Y:S04]  /*23530*/  STL [R1+0xc4], R7 ;  /* 0x0000c40701007387 */ /* 0x0003e80000100800 */
[----:B------:R1:W-:Y:S04]  /*23540*/  LDGSTS.E [R188+0x880], desc[UR16][R190.64], P0 ;  /* 0x00880000bebc7fae */ /* 0x0003e80008121850 */
[----:B------:R-:W4:Y:S01]  /*23550*/  LDL.LU R6, [R1+0x1c8] ;  /* 0x0001c80001067983 */ /* 0x000f220000300800 */
[----:B-1----:R-:W-:-:S03]  /*23560*/  IMAD.MOV.U32 R190, RZ, RZ, R5 ;  /* 0x000000ffffbe7224 */ /* 0x002fc600078e0005 */
[----:B------:R-:W4:Y:S01]  /*23570*/  LDL.LU R5, [R1+0x184] ;  /* 0x0001840001057983 */ /* 0x000f220000300800 */
[----:B------:R-:W-:-:S03]  /*23580*/  IMAD.MOV.U32 R191, RZ, RZ, R7 ;  /* 0x000000ffffbf7224 */ /* 0x000fc600078e0007 */
[----:B------:R-:W4:Y:S04]  /*23590*/  LDL.LU R7, [R1+0x1c4] ;  /* 0x0001c40001077983 */ /* 0x000f280000300800 */
[----:B------:R1:W-:Y:S01]  /*235a0*/  LDGSTS.E [R188+0xc80], desc[UR16][R190.64], P0 ;  /* 0x00c80000bebc7fae */ /* 0x0003e20008121850 */
[-C--:B------:R-:W-:Y:S02]  /*235b0*/  IADD3 R0, P1, R0, R187.reuse, RZ ;  /* 0x000000bb00007210 */ /* 0x080fe40007f3e0ff */
[----:B--2---:R-:W-:-:S03]  /*235c0*/  IADD3 R8, P2, R8, R187, RZ ;  /* 0x000000bb08087210 */ /* 0x004fc60007f5e0ff */
        /* <DEDUP_REMOVED lines=15> */
[-C--:B----4-:R-:W-:Y:S02]  /*236c0*/  IADD3 R3, P1, R3, R187.reuse, RZ ;  /* 0x000000bb03037210 */ /* 0x090fe40007f3e0ff */
[----:B------:R-:W-:Y:S01]  /*236d0*/  IADD3 R6, P2, R6, R187, RZ ;  /* 0x000000bb06067210 */ /* 0x000fe20007f5e0ff */
[----:B------:R1:W-:Y:S02]  /*236e0*/  LDGSTS.E [R188+0x1480], desc[UR16][R190.64], P0 ;  /* 0x01480000bebc7fae */ /* 0x0003e40008121850 */
[--C-:B------:R-:W-:Y:S02]  /*236f0*/  IMAD.X R5, R5, 0x1, R186.reuse, P1 ;  /* 0x0000000105057824 */ /* 0x100fe400008e06ba */
[----:B------:R4:W-:Y:S01]  /*23700*/  STL [R1+0x188], R3 ;  /* 0x0001880301007387 */ /* 0x0009e20000100800 */
[----:B------:R-:W-:-:S03]  /*23710*/  IMAD.X R7, R7, 0x1, R186, P2 ;  /* 0x0000000107077824 */ /* 0x000fc600010e06ba */
[----:B------:R4:W-:Y:S01]  /*23720*/  STL [R1+0x184], R5 ;  /* 0x0001840501007387 */ /* 0x0009e20000100800 */
[----:B-1----:R-:W-:Y:S02]  /*23730*/  IMAD.MOV.U32 R190, RZ, RZ, R3 ;  /* 0x000000ffffbe7224 */ /* 0x002fe400078e0003 */
        /* <DEDUP_REMOVED lines=26> */
[----:B------:R-:W-:-:S03]  /*238e0*/  MOV R191, R239 ;  /* 0x000000ef00bf7202 */ /* 0x000fc60000000f00 */
        /* <DEDUP_REMOVED lines=147> */
[----:B------:R1:W-:Y:S02]  /*24220*/  LDGSTS.E [R188+0x6480], desc[UR16][R190.64], P0 ;  /* 0x06480000bebc7fae */ /* 0x0003e40008121850 */
[--C-:B------:R-:W-:Y:S02]  /*24230*/  IMAD.X R6, R6, 0x1, R186.reuse, P1 ;  /* 0x0000000106067824 */ /* 0x100fe400008e06ba */
[----:B------:R-:W-:Y:S01]  /*24240*/  STL [R1+0x688], R3 ;  /* 0x0006880301007387 */ /* 0x000fe20000100800 */
[----:B------:R-:W-:-:S03]  /*24250*/  IMAD.X R7, R7, 0x1, R186, P2 ;  /* 0x0000000107077824 */ /* 0x000fc600010e06ba */
[----:B------:R4:W-:Y:S01]  /*24260*/  STL [R1+0x684], R6 ;  /* 0x0006840601007387 */ /* 0x0009e20000100800 */
[----:B-1----:R-:W-:-:S03]  /*24270*/  IMAD.MOV.U32 R190, RZ, RZ, R3 ;  /* 0x000000ffffbe7224 */ /* 0x002fc600078e0003 */
[----:B------:R-:W-:Y:S01]  /*24280*/  STL [R1+0x6c8], R5 ;  /* 0x0006c80501007387 */ /* 0x000fe20000100800 */
[----:B------:R-:W-:-:S03]  /*24290*/  IMAD.MOV.U32 R191, RZ, RZ, R6 ;  /* 0x000000ffffbf7224 */ /* 0x000fc600078e0006 */
        /* <DEDUP_REMOVED lines=9> */
[-C--:B--2---:R-:W-:Y:S02]  /*24330*/  IADD3 R0, P1, R0, R187.reuse, RZ ;  /* 0x000000bb00007210 */ /* 0x084fe40007f3e0ff */
        /* <DEDUP_REMOVED lines=20> */
[----:B------:R-:W-:Y:S01]  /*24480*/  IMAD.X R5, R5, 0x1, R186, P2 ;  /* 0x0000000105057824 */ /* 0x000fe200010e06ba */
[----:B------:R4:W-:Y:S01]  /*24490*/  STL [R1+0x788], R6 ;  /* 0x0007880601007387 */ /* 0x0009e20000100800 */
[----:B-1----:R-:W-:-:S02]  /*244a0*/  IMAD.MOV.U32 R190, RZ, RZ, R6 ;  /* 0x000000ffffbe7224 */ /* 0x002fc400078e0006 */
[----:B------:R-:W-:Y:S01]  /*244b0*/  IMAD.MOV.U32 R191, RZ, RZ, R7 ;  /* 0x000000ffffbf7224 */ /* 0x000fe200078e0007 */
[----:B------:R-:W-:Y:S04]  /*244c0*/  STL [R1+0x784], R7 ;  /* 0x0007840701007387 */ /* 0x000fe80000100800 */
        /* <DEDUP_REMOVED lines=19> */
[----:B------:R-:W-:-:S03]  /*24600*/  MOV R191, R8 ;  /* 0x0000000800bf7202 */ /* 0x000fc60000000f00 */
        /* <DEDUP_REMOVED lines=8> */
[----:B------:R-:W3:Y:S04]  /*24690*/  LDL.LU R239, [R1+0x14c] ;  /* 0x00014c0001ef7983 */ /* 0x000ee80000300800 */
        /* <DEDUP_REMOVED lines=38> */
[----:B------:R1:W-:Y:S04]  /*24900*/  LDGSTS.E [R188+0x1500], desc[UR16][R190.64], P0 ;  /* 0x01500000bebc7fae */ /* 0x0003e80008121850 */
[----:B------:R4:W-:Y:S01]  /*24910*/  STL [R1+0x190], R3 ;  /* 0x0001900301007387 */ /* 0x0009e20000100800 */
[----:B------:R-:W-:Y:S02]  /*24920*/  IMAD.X R5, R5, 0x1, R186, P1 ;  /* 0x0000000105057824 */ /* 0x000fe400008e06ba */
[----:B-1----:R-:W-:-:S02]  /*24930*/  IMAD.MOV.U32 R190, RZ, RZ, R3 ;  /* 0x000000ffffbe7224 */ /* 0x002fc400078e0003 */
        /* <DEDUP_REMOVED lines=157> */
[----:B--2---:R-:W-:-:S04]  /*25310*/  IADD3 R0, P1, R0, R187, RZ ;  /* 0x000000bb00007210 */ /* 0x004fc80007f3e0ff */
[----:B-1----:R-:W-:Y:S01]  /*25320*/  MOV R190, R0 ;  /* 0x0000000000be7202 */ /* 0x002fe20000000f00 */
[----:B------:R1:W-:Y:S01]  /*25330*/  STL [R1+0x610], R0 ;  /* 0x0006100001007387 */ /* 0x0003e20000100800 */
[----:B------:R-:W-:Y:S01]  /*25340*/  IADD3 R2, P2, R2, R187, RZ ;  /* 0x000000bb02027210 */ /* 0x000fe20007f5e0ff */
[----:B---3--:R-:W-:-:S04]  /*25350*/  IMAD.X R8, R8, 0x1, R186, P1 ;  /* 0x0000000108087824 */ /* 0x008fc800008e06ba */
[----:B------:R-:W-:Y:S01]  /*25360*/  IMAD.X R239, R239, 0x1, R186, P2 ;  /* 0x00000001efef7824 */ /* 0x000fe200010e06ba */
[----:B------:R2:W-:Y:S01]  /*25370*/  STL [R1+0x60c], R8 ;  /* 0x00060c0801007387 */ /* 0x0005e20000100800 */
[----:B------:R-:W-:-:S03]  /*25380*/  IMAD.MOV.U32 R191, RZ, RZ, R8 ;  /* 0x000000ffffbf7224 */ /* 0x000fc600078e0008 */
[----:B------:R3:W-:Y:S04]  /*25390*/  STL [R1+0x650], R2 ;  /* 0x0006500201007387 */ /* 0x0007e80000100800 */
[----:B-1----:R-:W4:Y:S04]  /*253a0*/  LDL.LU R0, [R1+0x710] ;  /* 0x0007100001007983 */ /* 0x002f280000300800 */
[----:B------:R1:W-:Y:S04]  /*253b0*/  STL [R1+0x64c], R239 ;  /* 0x00064cef01007387 */ /* 0x0003e80000100800 */
[----:B--2---:R-:W2:Y:S04]  /*253c0*/  LDL.LU R8, [R1+0x750] ;  /* 0x0007500001087983 */ /* 0x004ea80000300800 */
[----:B------:R3:W-:Y:S02]  /*253d0*/  LDGSTS.E [R188+0x6100], desc[UR16][R190.64], P0 ;  /* 0x06100000bebc7fae */ /* 0x0007e40008121850 */
[----:B---3--:R-:W-:-:S02]  /*253e0*/  IMAD.MOV.U32 R190, RZ, RZ, R2 ;  /* 0x000000ffffbe7224 */ /* 0x008fc400078e0002 */
[----:B------:R-:W3:Y:S01]  /*253f0*/  LDL.LU R2, [R1+0x70c] ;  /* 0x00070c0001027983 */ /* 0x000ee20000300800 */
[----:B------:R-:W-:-:S03]  /*25400*/  IMAD.MOV.U32 R191, RZ, RZ, R239 ;  /* 0x000000ffffbf7224 */ /* 0x000fc600078e00ef */
[----:B-1----:R-:W3:Y:S01]  /*25410*/  LDL.LU R239, [R1+0x74c] ;  /* 0x00074c0001ef7983 */ /* 0x002ee20000300800 */
[-C--:B----4-:R-:W-:Y:S02]  /*25420*/  IADD3 R3, P1, R3, R187.reuse, RZ ;  /* 0x000000bb03037210 */ /* 0x090fe40007f3e0ff */
[----:B------:R-:W-:Y:S01]  /*25430*/  IADD3 R5, P2, R5, R187, RZ ;  /* 0x000000bb05057210 */ /* 0x000fe20007f5e0ff */
[----:B------:R1:W-:Y:S02]  /*25440*/  LDGSTS.E [R188+0x6500], desc[UR16][R190.64], P0 ;  /* 0x06500000bebc7fae */ /* 0x0003e40008121850 */
[--C-:B------:R-:W-:Y:S02]  /*25450*/  IMAD.X R6, R6, 0x1, R186.reuse, P1 ;  /* 0x0000000106067824 */ /* 0x100fe400008e06ba */
[----:B------:R-:W-:Y:S01]  /*25460*/  STL [R1+0x690], R3 ;  /* 0x0006900301007387 */ /* 0x000fe20000100800 */
[----:B------:R-:W-:-:S03]  /*25470*/  IMAD.X R7, R7, 0x1, R186, P2 ;  /* 0x0000000107077824 */ /* 0x000fc600010e06ba */
[----:B------:R4:W-:Y:S01]  /*25480*/  STL [R1+0x68c], R6 ;  /* 0x00068c0601007387 */ /* 0x0009e20000100800 */
[----:B-1----:R-:W-:Y:S02]  /*25490*/  IMAD.MOV.U32 R190, RZ, RZ, R3 ;  /* 0x000000ffffbe7224 */ /* 0x002fe400078e0003 */
[----:B------:R-:W-:Y:S01]  /*254a0*/  IMAD.MOV.U32 R191, RZ, RZ, R6 ;  /* 0x000000ffffbf7224 */ /* 0x000fe200078e0006 */
[----:B------:R-:W-:Y:S04]  /*254b0*/  STL [R1+0x6d0], R5 ;  /* 0x0006d00501007387 */ /* 0x000fe80000100800 */
[----:B------:R1:W-:Y:S04]  /*254c0*/  LDGSTS.E [R188+0x6900], desc[UR16][R190.64], P0 ;  /* 0x06900000bebc7fae */ /* 0x0003e80008121850 */
[----:B----4-:R-:W4:Y:S04]  /*254d0*/  LDL.LU R6, [R1+0x790] ;  /* 0x0007900001067983 */ /* 0x010f280000300800 */
[----:B------:R1:W-:Y:S04]  /*254e0*/  STL [R1+0x6cc], R7 ;  /* 0x0006cc0701007387 */ /* 0x0003e80000100800 */
[----:B------:R-:W4:Y:S01]  /*254f0*/  LDL.LU R3, [R1+0x7d0] ;  /* 0x0007d00001037983 */ /* 0x000f220000300800 */
[----:B-1----:R-:W-:-:S02]  /*25500*/  IMAD.MOV.U32 R191, RZ, RZ, R7 ;  /* 0x000000ffffbf7224 */ /* 0x002fc400078e0007 */
[----:B------:R-:W-:Y:S01]  /*25510*/  IMAD.MOV.U32 R190, RZ, RZ, R5 ;  /* 0x000000ffffbe7224 */ /* 0x000fe200078e0005 */
[----:B------:R-:W4:Y:S04]  /*25520*/  LDL.LU R7, [R1+0x78c] ;  /* 0x00078c0001077983 */ /* 0x000f280000300800 */
[----:B------:R-:W4:Y:S04]  /*25530*/  LDL.LU R5, [R1+0x7cc] ;  /* 0x0007cc0001057983 */ /* 0x000f280000300800 */
[----:B------:R1:W-:Y:S01]  /*25540*/  LDGSTS.E [R188+0x6d00], desc[UR16][R190.64], P0 ;  /* 0x06d00000bebc7fae */ /* 0x0003e20008121850 */
[----:B------:R-:W-:-:S02]  /*25550*/  IADD3 R0, P1, R0, R187, RZ ;  /* 0x000000bb00007210 */ /* 0x000fc40007f3e0ff */
        /* <DEDUP_REMOVED lines=21> */
[----:B------:R4:W-:Y:S04]  /*256b0*/  STL [R1+0x790], R6 ;  /* 0x0007900601007387 */ /* 0x0009e80000100800 */
[----:B------:R-:W-:Y:S01]  /*256c0*/  STL [R1+0x78c], R7 ;  /* 0x00078c0701007387 */ /* 0x000fe20000100800 */
[----:B-1----:R-:W-:-:S02]  /*256d0*/  IMAD.MOV.U32 R190, RZ, RZ, R6 ;  /* 0x000000ffffbe7224 */ /* 0x002fc400078e0006 */
        /* <DEDUP_REMOVED lines=160> */
[----:B------:R-:W-:Y:S02]  /*260e0*/  IADD3 R2, P2, R2, R187, RZ ;  /* 0x000000bb02027210 */ /* 0x000fe40007f5e0ff */
[----:B---3--:R-:W-:-:S03]  /*260f0*/  IADD3.X R8, R8, R186, RZ, P1, !PT ;  /* 0x000000ba08087210 */ /* 0x008fc60000ffe4ff */
[----:B------:R-:W-:Y:S02]  /*26100*/  IMAD.X R239, R239, 0x1, R186, P2 ;  /* 0x00000001efef7824 */ /* 0x000fe400010e06ba */
        /* <DEDUP_REMOVED lines=207> */
[----:B------:R-:W-:-:S03]  /*26e00*/  MOV R190, R6 ;  /* 0x0000000600be7202 */ /* 0x000fc60000000f00 */
        /* <DEDUP_REMOVED lines=208> */
[----:B-1----:R-:W-:Y:S01]  /*27b10*/  IMAD.MOV.U32 R190, RZ, RZ, R6 ;  /* 0x000000ffffbe7224 */ /* 0x002fe200078e0006 */
[----:B------:R-:W-:-:S02]  /*27b20*/  MOV R191, R7 ;  /* 0x0000000700bf7202 */ /* 0x000fc40000000f00 */
        /* <DEDUP_REMOVED lines=212> */
[----:B------:R-:W-:Y:S02]  /*28870*/  IMAD.X R5, R5, 0x1, R186, P1 ;  /* 0x0000000105057824 */ /* 0x000fe400008e06ba */
[----:B------:R4:W-:Y:S01]  /*28880*/  STL [R1+0x5a8], R3 ;  /* 0x0005a80301007387 */ /* 0x0009e20000100800 */
[----:B------:R-:W-:-:S03]  /*28890*/  IADD3.X R7, R7, R186, RZ, P2, !PT ;  /* 0x000000ba07077210 */ /* 0x000fc600017fe4ff */
        /* <DEDUP_REMOVED lines=369> */
[----:B-1----:R-:W-:-:S02]  /*29fb0*/  IMAD.MOV.U32 R190, RZ, RZ, R3 ;  /* 0x000000ffffbe7224 */ /* 0x002fc400078e0003 */
[----:B------:R-:W-:Y:S01]  /*29fc0*/  IMAD.MOV.U32 R191, RZ, RZ, R5 ;  /* 0x000000ffffbf7224 */ /* 0x000fe200078e0005 */
[----:B------:R-:W4:Y:S04]  /*29fd0*/  LDL.LU R3, [R1+0xb8] ;  /* 0x0000b80001037983 */ /* 0x000f280000300800 */
[----:B------:R1:W-:Y:S04]  /*29fe0*/  LDGSTS.E [R188+0x7f00], desc[UR16][R190.64], P0 ;  /* 0x07f00000bebc7fae */ /* 0x0003e80008121850 */
[----:B------:R-:W4:Y:S04]  /*29ff0*/  LDL.LU R7, [R1+0xf4] ;  /* 0x0000f40001077983 */ /* 0x000f280000300800 */
[----:B------:R-:W4:Y:S01]  /*2a000*/  LDL.LU R5, [R1+0xf8] ;  /* 0x0000f80001057983 */ /* 0x000f220000300800 */
        /* <DEDUP_REMOVED lines=22> */
[----:B------:R4:W-:Y:S01]  /*2a170*/  STL [R1+0xb8], R3 ;  /* 0x0000b80301007387 */ /* 0x0009e20000100800 */
[----:B------:R-:W-:-:S03]  /*2a180*/  IADD3 R5, P2, R5, R187, RZ ;  /* 0x000000bb05057210 */ /* 0x000fc60007f5e0ff */
[----:B------:R4:W-:Y:S01]  /*2a190*/  STL [R1+0xb4], R6 ;  /* 0x0000b40601007387 */ /* 0x0009e20000100800 */
[----:B-1----:R-:W-:Y:S02]  /*2a1a0*/  IMAD.MOV.U32 R190, RZ, RZ, R3 ;  /* 0x000000ffffbe7224 */ /* 0x002fe400078e0003 */
[----:B------:R-:W-:Y:S01]  /*2a1b0*/  IMAD.MOV.U32 R191, RZ, RZ, R6 ;  /* 0x000000ffffbf7224 */ /* 0x000fe200078e0006 */
[----:B------:R1:W-:Y:S01]  /*2a1c0*/  STL [R1+0xf8], R5 ;  /* 0x0000f80501007387 */ /* 0x0003e20000100800 */
[----:B------:R-:W-:-:S03]  /*2a1d0*/  IMAD.X R7, R7, 0x1, R186, P2 ;  /* 0x0000000107077824 */ /* 0x000fc600010e06ba */
[----:B----4-:R-:W4:Y:S04]  /*2a1e0*/  LDL.LU R3, [R1+0x1b8] ;  /* 0x0001b80001037983 */ /* 0x010f280000300800 */
[----:B------:R1:W-:Y:S04]  /*2a1f0*/  STL [R1+0xf4], R7 ;  /* 0x0000f40701007387 */ /* 0x0003e80000100800 */
[----:B------:R1:W-:Y:S04]  /*2a200*/  LDGSTS.E [R188+0xb80], desc[UR16][R190.64], P0 ;  /* 0x00b80000bebc7fae */ /* 0x0003e80008121850 */
        /* <DEDUP_REMOVED lines=13> */
[----:B------:R-:W-:-:S03]  /*2a2e0*/  MOV R191, R2 ;  /* 0x0000000200bf7202 */ /* 0x000fc60000000f00 */
        /* <DEDUP_REMOVED lines=23> */
[----:B------:R-:W-:-:S02]  /*2a460*/  IMAD.MOV.U32 R190, RZ, RZ, R6 ;  /* 0x000000ffffbe7224 */ /* 0x000fc400078e0006 */
[----:B------:R-:W-:Y:S01]  /*2a470*/  IMAD.MOV.U32 R191, RZ, RZ, R7 ;  /* 0x000000ffffbf7224 */ /* 0x000fe200078e0007 */
[----:B------:R-:W4:Y:S04]  /*2a480*/  LDL.LU R6, [R1+0x2b4] ;  /* 0x0002b40001067983 */ /* 0x000f280000300800 */
        /* <DEDUP_REMOVED lines=46> */
[----:B------:R-:W-:Y:S04]  /*2a770*/  STL [R1+0x378], R8 ;  /* 0x0003780801007387 */ /* 0x000fe80000100800 */
        /* <DEDUP_REMOVED lines=46> */
[----:B------:R-:W-:Y:S01]  /*2aa60*/  IADD3 R5, P2, R5, R187, RZ ;  /* 0x000000bb05057210 */ /* 0x000fe20007f5e0ff */
[----:B------:R-:W-:Y:S02]  /*2aa70*/  IMAD.X R6, R6, 0x1, R186, P1 ;  /* 0x0000000106067824 */ /* 0x000fe400008e06ba */
[----:B-1----:R-:W-:Y:S02]  /*2aa80*/  IMAD.MOV.U32 R190, RZ, RZ, R3 ;  /* 0x000000ffffbe7224 */ /* 0x002fe400078e0003 */
[----:B------:R-:W-:Y:S02]  /*2aa90*/  IMAD.MOV.U32 R191, RZ, RZ, R6 ;  /* 0x000000ffffbf7224 */ /* 0x000fe400078e0006 */
[----:B------:R-:W-:-:S03]  /*2aaa0*/  IMAD.X R7, R7, 0x1, R186, P2 ;  /* 0x0000000107077824 */ /* 0x000fc600010e06ba */
[----:B------:R1:W-:Y:S04]  /*2aab0*/  LDGSTS.E [R188+0x4b80], desc[UR16][R190.64], P0 ;  /* 0x04b80000bebc7fae */ /* 0x0003e80008121850 */
[----:B------:R-:W-:Y:S04]  /*2aac0*/  STL [R1+0x4b8], R3 ;  /* 0x0004b80301007387 */ /* 0x000fe80000100800 */
[----:B------:R4:W-:Y:S01]  /*2aad0*/  STL [R1+0x4b4], R6 ;  /* 0x0004b40601007387 */ /* 0x0009e20000100800 */
[----:B-1----:R-:W-:Y:S02]  /*2aae0*/  IMAD.MOV.U32 R190, RZ, RZ, R5 ;  /* 0x000000ffffbe7224 */ /* 0x002fe400078e0005 */
[----:B------:R-:W-:Y:S01]  /*2aaf0*/  IMAD.MOV.U32 R191, RZ, RZ, R7 ;  /* 0x000000ffffbf7224 */ /* 0x000fe200078e0007 */
[----:B------:R-:W-:Y:S04]  /*2ab00*/  STL [R1+0x4f8], R5 ;  /* 0x0004f80501007387 */ /* 0x000fe80000100800 */
[----:B----4-:R-:W4:Y:S04]  /*2ab10*/  LDL.LU R6, [R1+0x5b8] ;  /* 0x0005b80001067983 */ /* 0x010f280000300800 */
[----:B------:R1:W-:Y:S04]  /*2ab20*/  LDGSTS.E [R188+0x4f80], desc[UR16][R190.64], P0 ;  /* 0x04f80000bebc7fae */ /* 0x0003e80008121850 */
[----:B------:R1:W-:Y:S04]  /*2ab30*/  STL [R1+0x4f4], R7 ;  /* 0x0004f40701007387 */ /* 0x0003e80000100800 */
[----:B------:R-:W4:Y:S04]  /*2ab40*/  LDL.LU R3, [R1+0x5f8] ;  /* 0x0005f80001037983 */ /* 0x000f280000300800 */
[----:B-1----:R-:W5:Y:S04]  /*2ab50*/  LDL.LU R7, [R1+0x9cc] ;  /* 0x0009cc0001077983 */ /* 0x002f680000300800 */
[----:B------:R-:W4:Y:S01]  /*2ab60*/  LDL.LU R5, [R1+0x5f4] ;  /* 0x0005f40001057983 */ /* 0x000f220000300800 */
[----:B--2---:R-:W-:-:S05]  /*2ab70*/  IADD3 R0, P1, R0, R187, RZ ;  /* 0x000000bb00007210 */ /* 0x004fca0007f3e0ff */
[----:B------:R-:W-:Y:S01]  /*2ab80*/  IMAD.MOV.U32 R190, RZ, RZ, R0 ;  /* 0x000000ffffbe7224 */ /* 0x000fe200078e0000 */
[----:B------:R-:W-:Y:S01]  /*2ab90*/  IADD3 R239, P2, R239, R187, RZ ;  /* 0x000000bbefef7210 */ /* 0x000fe20007f5e0ff */
[----:B------:R-:W-:Y:S01]  /*2aba0*/  STL [R1+0x538], R0 ;  /* 0x0005380001007387 */ /* 0x000fe20000100800 */
[----:B---3--:R-:W-:-:S04]  /*2abb0*/  IMAD.X R2, R2, 0x1, R186, P1 ;  /* 0x0000000102027824 */ /* 0x008fc800008e06ba */
[----:B------:R-:W-:Y:S02]  /*2abc0*/  IMAD.MOV.U32 R191, RZ, RZ, R2 ;  /* 0x000000ffffbf7224 */ /* 0x000fe400078e0002 */
[----:B------:R-:W-:Y:S01]  /*2abd0*/  IMAD.X R8, R8, 0x1, R186, P2 ;  /* 0x0000000108087824 */ /* 0x000fe200010e06ba */
[----:B------:R1:W-:Y:S04]  /*2abe0*/  STL [R1+0x534], R2 ;  /* 0x0005340201007387 */ /* 0x0003e80000100800 */
[----:B------:R2:W-:Y:S04]  /*2abf0*/  LDGSTS.E [R188+0x5380], desc[UR16][R190.64], P0 ;  /* 0x05380000bebc7fae */ /* 0x0005e80008121850 */
[----:B------:R-:W-:Y:S04]  /*2ac00*/  STL [R1+0x578], R239 ;  /* 0x000578ef01007387 */ /* 0x000fe80000100800 */
[----:B-1----:R-:W3:Y:S01]  /*2ac10*/  LDL.LU R2, [R1+0x638] ;  /* 0x0006380001027983 */ /* 0x002ee20000300800 */
[----:B--2---:R-:W-:-:S02]  /*2ac20*/  IMAD.MOV.U32 R190, RZ, RZ, R239 ;  /* 0x000000ffffbe7224 */ /* 0x004fc400078e00ef */
[----:B------:R-:W-:Y:S01]  /*2ac30*/  IMAD.MOV.U32 R191, RZ, RZ, R8 ;  /* 0x000000ffffbf7224 */ /* 0x000fe200078e0008 */
[----:B------:R1:W-:Y:S04]  /*2ac40*/  STL [R1+0x574], R8 ;  /* 0x0005740801007387 */ /* 0x0003e80000100800 */
[----:B------:R-:W2:Y:S04]  /*2ac50*/  LDL.LU R0, [R1+0x678] ;  /* 0x0006780001007983 */ /* 0x000ea80000300800 */
[----:B------:R4:W-:Y:S04]  /*2ac60*/  LDGSTS.E [R188+0x5780], desc[UR16][R190.64], P0 ;  /* 0x05780000bebc7fae */ /* 0x0009e80008121850 */
[----:B-1----:R-:W5:Y:S04]  /*2ac70*/  LDL.LU R8, [R1+0x9c8] ;  /* 0x0009c80001087983 */ /* 0x002f680000300800 */
[----:B------:R-:W2:Y:S04]  /*2ac80*/  LDL.LU R239, [R1+0x674] ;  /* 0x0006740001ef7983 */ /* 0x000ea80000300800 */
[----:B------:R-:W3:Y:S01]  /*2ac90*/  LDL.LU R191, [R1+0x5b4] ;  /* 0x0005b40001bf7983 */ /* 0x000ee20000300800 */
[----:B----4-:R-:W-:-:S05]  /*2aca0*/  IADD3 R6, P1, R6, R187, RZ ;  /* 0x000000bb06067210 */ /* 0x010fca0007f3e0ff */
[----:B------:R-:W-:Y:S01]  /*2acb0*/  IMAD.MOV.U32 R190, RZ, RZ, R6 ;  /* 0x000000ffffbe7224 */ /* 0x000fe200078e0006 */
[----:B------:R-:W-:Y:S01]  /*2acc0*/  IADD3 R3, P2, R3, R187, RZ ;  /* 0x000000bb03037210 */ /* 0x000fe20007f5e0ff */
[----:B------:R1:W-:Y:S04]  /*2acd0*/  STL [R1+0x5b8], R6 ;  /* 0x0005b80601007387 */ /* 0x0003e80000100800 */
[--C-:B------:R-:W-:Y:S02]  /*2ace0*/  IMAD.X R5, R5, 0x1, R186.reuse, P2 ;  /* 0x0000000105057824 */ /* 0x100fe400010e06ba */
[----:B---3--:R-:W-:-:S05]  /*2acf0*/  IMAD.X R191, R191, 0x1, R186, P1 ;  /* 0x00000001bfbf7824 */ /* 0x008fca00008e06ba */
[----:B------:R3:W-:Y:S04]  /*2ad00*/  STL [R1+0x5b4], R191 ;  /* 0x0005b4bf01007387 */ /* 0x0007e80000100800 */
[----:B------:R4:W-:Y:S04]  /*2ad10*/  LDGSTS.E [R188+0x5b80], desc[UR16][R190.64], P0 ;  /* 0x05b80000bebc7fae */ /* 0x0009e80008121850 */
[----:B------:R-:W-:Y:S04]  /*2ad20*/  STL [R1+0x5f8], R3 ;  /* 0x0005f80301007387 */ /* 0x000fe80000100800 */
[----:B-1----:R-:W2:Y:S01]  /*2ad30*/  LDL.LU R6, [R1+0x6f8] ;  /* 0x0006f80001067983 */ /* 0x002ea20000300800 */
[----:B----4-:R-:W-:-:S02]  /*2ad40*/  IMAD.MOV.U32 R190, RZ, RZ, R3 ;  /* 0x000000ffffbe7224 */ /* 0x010fc400078e0003 */
[----:B---3--:R-:W-:Y:S01]  /*2ad50*/  IMAD.MOV.U32 R191, RZ, RZ, R5 ;  /* 0x000000ffffbf7224 */ /* 0x008fe200078e0005 */
[----:B------:R1:W-:Y:S04]  /*2ad60*/  STL [R1+0x5f4], R5 ;  /* 0x0005f40501007387 */ /* 0x0003e80000100800 */
[----:B------:R3:W-:Y:S04]  /*2ad70*/  LDGSTS.E [R188+0x5f80], desc[UR16][R190.64], P0 ;  /* 0x05f80000bebc7fae */ /* 0x0007e80008121850 */
[----:B-1----:R-:W4:Y:S04]  /*2ad80*/  LDL.LU R5, [R1+0x6f4] ;  /* 0x0006f40001057983 */ /* 0x002f280000300800 */
[----:B------:R-:W4:Y:S04]  /*2ad90*/  LDL.LU R3, [R1+0x778] ;  /* 0x0007780001037983 */ /* 0x000f280000300800 */
[----:B------:R-:W4:Y:S01]  /*2ada0*/  LDL.LU R191, [R1+0x634] ;  /* 0x0006340001bf7983 */ /* 0x000f220000300800 */
[----:B------:R-:W-:-:S02]  /*2adb0*/  IADD3 R2, P1, R2, R187, RZ ;  /* 0x000000bb02027210 */ /* 0x000fc40007f3e0ff */
[----:B--2---:R-:W-:-:S03]  /*2adc0*/  IADD3 R0, P2, R0, R187, RZ ;  /* 0x000000bb00007210 */ /* 0x004fc60007f5e0ff */
[----:B---3--:R-:W-:Y:S02]  /*2add0*/  IMAD.MOV.U32 R190, RZ, RZ, R2 ;  /* 0x000000ffffbe7224 */ /* 0x008fe400078e0002 */
[--C-:B------:R-:W-:Y:S01]  /*2ade0*/  IMAD.X R239, R239, 0x1, R186.reuse, P2 ;  /* 0x00000001efef7824 */ /* 0x100fe200010e06ba */
[----:B------:R1:W-:Y:S01]  /*2adf0*/  STL [R1+0x638], R2 ;  /* 0x0006380201007387 */ /* 0x0003e20000100800 */
[----:B----4-:R-:W-:-:S05]  /*2ae00*/  IMAD.X R191, R191, 0x1, R186, P1 ;  /* 0x00000001bfbf7824 */ /* 0x010fca00008e06ba */
[----:B------:R2:W-:Y:S04]  /*2ae10*/  STL [R1+0x634], R191 ;  /* 0x000634bf01007387 */ /* 0x0005e80000100800 */
[----:B------:R3:W-:Y:S04]  /*2ae20*/  LDGSTS.E [R188+0x6380], desc[UR16][R190.64], P0 ;  /* 0x06380000bebc7fae */ /* 0x0007e80008121850 */
[----:B------:R4:W-:Y:S04]  /*2ae30*/  STL [R1+0x678], R0 ;  /* 0x0006780001007387 */ /* 0x0009e80000100800 */
[----:B-1----:R-:W4:Y:S01]  /*2ae40*/  LDL.LU R2, [R1+0x774] ;  /* 0x0007740001027983 */ /* 0x002f220000300800 */
[----:B---3--:R-:W-:-:S02]  /*2ae50*/  IMAD.MOV.U32 R190, RZ, RZ, R0 ;  /* 0x000000ffffbe7224 */ /* 0x008fc400078e0000 */
[----:B--2---:R-:W-:Y:S01]  /*2ae60*/  IMAD.MOV.U32 R191, RZ, RZ, R239 ;  /* 0x000000ffffbf7224 */ /* 0x004fe200078e00ef */
[----:B------:R1:W-:Y:S04]  /*2ae70*/  STL [R1+0x674], R239 ;  /* 0x000674ef01007387 */ /* 0x0003e80000100800 */
[----:B----4-:R-:W2:Y:S04]  /*2ae80*/  LDL.LU R0, [R1+0x7f4] ;  /* 0x0007f40001007983 */ /* 0x010ea80000300800 */
[----:B------:R3:W-:Y:S04]  /*2ae90*/  LDGSTS.E [R188+0x6780], desc[UR16][R190.64], P0 ;  /* 0x06780000bebc7fae */ /* 0x0007e80008121850 */
[----:B-1----:R-:W4:Y:S04]  /*2aea0*/  LDL.LU R239, [R1+0x7f8] ;  /* 0x0007f80001ef7983 */ /* 0x002f280000300800 */
[----:B------:R-:W2:Y:S04]  /*2aeb0*/  LDL.LU R190, [R1+0x6b4] ;  /* 0x0006b40001be7983 */ /* 0x000ea80000300800 */
[----:B------:R-:W3:Y:S01]  /*2aec0*/  LDL.LU R191, [R1+0x6b8] ;  /* 0x0006b80001bf7983 */ /* 0x000ee20000300800 */
[----:B------:R-:W-:-:S05]  /*2aed0*/  IADD3 R6, P2, R6, R187, RZ ;  /* 0x000000bb06067210 */ /* 0x000fca0007f5e0ff */
[----:B------:R-:W-:Y:S01]  /*2aee0*/  IMAD.X R5, R5, 0x1, R186, P2 ;  /* 0x0000000105057824 */ /* 0x000fe200010e06ba */
[----:B---3--:R-:W-:-:S05]  /*2aef0*/  IADD3 R191, P1, R191, R187, RZ ;  /* 0x000000bbbfbf7210 */ /* 0x008fca0007f3e0ff */
[----:B--2---:R-:W-:Y:S01]  /*2af00*/  IMAD.X R190, R190, 0x1, R186, P1 ;  /* 0x00000001bebe7824 */ /* 0x004fe200008e06ba */
[----:B------:R1:W-:Y:S04]  /*2af10*/  STL [R1+0x6b8], R191 ;  /* 0x0006b8bf01007387 */ /* 0x0003e80000100800 */
[----:B------:R2:W-:Y:S01]  /*2af20*/  STL [R1+0x6b4], R190 ;  /* 0x0006b4be01007387 */ /* 0x0005e20000100800 */
[----:B-1----:R-:W-:-:S04]  /*2af30*/  LOP3.LUT R191, R191, R190, RZ, 0x3c, !PT ;  /* 0x000000bebfbf7212 */ /* 0x002fc800078e3cff */
[----:B--2---:R-:W-:-:S04]  /*2af40*/  LOP3.LUT R190, R191, R190, RZ, 0x3c, !PT ;  /* 0x000000bebfbe7212 */ /* 0x004fc800078e3cff */
[----:B------:R-:W-:Y:S01]  /*2af50*/  LOP3.LUT R191, R191, R190, RZ, 0x3c, !PT ;  /* 0x000000bebfbf7212 */ /* 0x000fe200078e3cff */
[----:B------:R-:W-:Y:S04]  /*2af60*/  STL [R1+0x6f8], R6 ;  /* 0x0006f80601007387 */ /* 0x000fe80000100800 */
[----:B------:R1:W-:Y:S04]  /*2af70*/  LDGSTS.E [R188+0x6b80], desc[UR16][R190.64], P0 ;  /* 0x06b80000bebc7fae */ /* 0x0003e80008121850 */
[----:B------:R2:W-:Y:S01]  /*2af80*/  STL [R1+0x6f4], R5 ;  /* 0x0006f40501007387 */ /* 0x0005e20000100800 */
[----:B-1----:R-:W-:-:S02]  /*2af90*/  IMAD.MOV.U32 R190, RZ, RZ, R6 ;  /* 0x000000ffffbe7224 */ /* 0x002fc400078e0006 */
[----:B------:R-:W-:Y:S02]  /*2afa0*/  IMAD.MOV.U32 R191, RZ, RZ, R5 ;  /* 0x000000ffffbf7224 */ /* 0x000fe400078e0005 */
[----:B--2---:R-:W5:Y:S04]  /*2afb0*/  LDL.LU R5, [R1+0x9c4] ;  /* 0x0009c40001057983 */ /* 0x004f680000300800 */
[----:B------:R-:W5:Y:S04]  /*2afc0*/  LDL.LU R6, [R1+0x9c0] ;  /* 0x0009c00001067983 */ /* 0x000f680000300800 */
[----:B------:R1:W-:Y:S04]  /*2afd0*/  LDGSTS.E [R188+0x6f80], desc[UR16][R190.64], P0 ;  /* 0x06f80000bebc7fae */ /* 0x0003e80008121850 */
[----:B------:R-:W2:Y:S04]  /*2afe0*/  LDL.LU R190, [R1+0x734] ;  /* 0x0007340001be7983 */ /* 0x000ea80000300800 */
[----:B------:R-:W1:Y:S01]  /*2aff0*/  LDL.LU R191, [R1+0x738] ;  /* 0x0007380001bf7983 */ /* 0x000e620000300800 */
[----:B------:R-:W-:-:S05]  /*2b000*/  IADD3 R3, P2, R3, R187, RZ ;  /* 0x000000bb03037210 */ /* 0x000fca0007f5e0ff */
[----:B------:R-:W-:Y:S01]  /*2b010*/  IMAD.X R2, R2, 0x1, R186, P2 ;  /* 0x0000000102027824 */ /* 0x000fe200010e06ba */
[----:B-1----:R-:W-:-:S05]  /*2b020*/  IADD3 R191, P1, R191, R187, RZ ;  /* 0x000000bbbfbf7210 */ /* 0x002fca0007f3e0ff */
        /* <DEDUP_REMOVED lines=10> */
[----:B------:R-:W-:Y:S01]  /*2b0d0*/  IMAD.MOV.U32 R191, RZ, RZ, R2 ;  /* 0x000000ffffbf7224 */ /* 0x000fe200078e0002 */
[----:B----4-:R-:W-:Y:S01]  /*2b0e0*/  IADD3 R239, P2, R239, R187, RZ ;  /* 0x000000bbefef7210 */ /* 0x010fe20007f5e0ff */
[----:B--2---:R-:W5:Y:S01]  /*2b0f0*/  LDL.LU R2, [R1+0x9bc] ;  /* 0x0009bc0001027983 */ /* 0x004f620000300800 */
[----:B------:R-:W1:Y:S03]  /*2b100*/  LDC R3, c[0x0][0x230] ;  /* 0x00008c00ff037b82 */ /* 0x000e660000000800 */
[----:B------:R2:W-:Y:S04]  /*2b110*/  LDGSTS.E [R188+0x7780], desc[UR16][R190.64], P0 ;  /* 0x07780000bebc7fae */ /* 0x0005e80008121850 */
[----:B------:R-:W3:Y:S04]  /*2b120*/  LDL.LU R190, [R1+0x7b4] ;  /* 0x0007b40001be7983 */ /* 0x000ee80000300800 */
[----:B------:R-:W2:Y:S01]  /*2b130*/  LDL.LU R191, [R1+0x7b8] ;  /* 0x0007b80001bf7983 */ /* 0x000ea20000300800 */
[----:B------:R-:W-:Y:S01]  /*2b140*/  IMAD.X R0, R0, 0x1, R186, P2 ;  /* 0x0000000100007824 */ /* 0x000fe200010e06ba */
[----:B-1----:R-:W-:-:S02]  /*2b150*/  IADD3 R3, R3, 0x7f, RZ ;  /* 0x0000007f03037810 */ /* 0x002fc40007ffe0ff */
[----:B--2---:R-:W-:-:S05]  /*2b160*/  IADD3 R191, P1, R191, R187, RZ ;  /* 0x000000bbbfbf7210 */ /* 0x004fca0007f3e0ff */
[----:B---3--:R-:W-:Y:S01]  /*2b170*/  IMAD.X R190, R190, 0x1, R186, P1 ;  /* 0x00000001bebe7824 */ /* 0x008fe200008e06ba */
        /* <DEDUP_REMOVED lines=8> */
[----:B-1----:R-:W-:-:S03]  /*2b200*/  IMAD.MOV.U32 R190, RZ, RZ, R0 ;  /* 0x000000ffffbe7224 */ /* 0x002fc600078e0000 */
[----:B--2---:R1:W5:Y:S01]  /*2b210*/  LDL.LU R0, [R1+0x9b8] ;  /* 0x0009b80001007983 */ /* 0x0043620000300800 */
[----:B------:R-:W-:Y:S01]  /*2b220*/  IMAD.MOV.U32 R191, RZ, RZ, R239 ;  /* 0x000000ffffbf7224 */ /* 0x000fe200078e00ef */
[----:B------:R-:W-:-:S04]  /*2b230*/  SHF.R.S32.HI R239, RZ, 0x1f, R3 ;  /* 0x0000001fffef7819 */ /* 0x000fc80000011403 */
[----:B------:R-:W-:Y:S02]  /*2b240*/  LEA.HI R239, R239, R3, RZ, 0x7 ;  /* 0x00000003efef7211 */ /* 0x000fe400078f38ff */
[----:B------:R-:W2:Y:S01]  /*2b250*/  S2R R3, SR_TID.X ;  /* 0x0000000000037919 */ /* 0x000ea20000002100 */
[----:B------:R-:W-:-:S04]  /*2b260*/  LOP3.LUT R191, R191, R190, RZ, 0x3c, !PT ;  /* 0x000000bebfbf7212 */ /* 0x000fc800078e3cff */
[C---:B------:R-:W-:Y:S02]  /*2b270*/  LOP3.LUT R190, R191.reuse, R190, RZ, 0x3c, !PT ;  /* 0x000000bebfbe7212 */ /* 0x040fe400078e3cff */
[----:B------:R-:W-:Y:S02]  /*2b280*/  SHF.R.S32.HI R239, RZ, 0x7, R239 ;  /* 0x00000007ffef7819 */ /* 0x000fe400000114ef */
[----:B------:R-:W-:-:S05]  /*2b290*/  LOP3.LUT R191, R191, R190, RZ, 0x3c, !PT ;  /* 0x000000bebfbf7212 */ /* 0x000fca00078e3cff */
[----:B------:R1:W-:Y:S01]  /*2b2a0*/  LDGSTS.E [R188+0x7f80], desc[UR16][R190.64], P0 ;  /* 0x07f80000bebc7fae */ /* 0x0003e20008121850 */
[----:B------:R-:W-:Y:S01]  /*2b2b0*/  ISETP.NE.U32.AND P0, PT, R239, UR6, PT ;  /* 0x00000006ef007c0c */ /* 0x000fe2000bf05070 */
[----:B------:R-:W-:Y:S02]  /*2b2c0*/  UMOV UR4, UR6 ;  /* 0x0000000600047c82 */ /* 0x000fe40008000000 */
[----:B------:R-:W0:Y:S01]  /*2b2d0*/  LDGDEPBAR ;  /* 0x00000000000079af */ /* 0x000e220000000000 */
[----:B--2---:R-:W-:-:S04]  /*2b2e0*/  SHF.R.U32.HI R3, RZ, 0x6, R3 ;  /* 0x00000006ff037819 */ /* 0x004fc80000011603 */
[----:B------:R-:W-:-:S05]  /*2b2f0*/  SGXT.U32 R3, R3, 0x1 ;  /* 0x000000010303781a */ /* 0x000fca0000000000 */
[----:B-1----:R-:W-:Y:S05]  /*2b300*/  @P0 BRA `(.L_x_1) ;  /* 0xffffff30007c0947 */ /* 0x002fea000383ffff */
.L_x_0:
[----:B-----5:R-:W1:Y:S01]  /*2b310*/  S2R R5, SR_TID.X ;  /* 0x0000000000057919 */ /* 0x020e620000002100 */
[C-C-:B------:R-:W-:Y:S02]  /*2b320*/  LOP3.LUT R197, R0.reuse, 0xee, R3.reuse, 0xfe, !PT ;  /* 0x000000ee00c57812 */ /* 0x140fe400078efe03 */
[C---:B------:R-:W-:Y:S02]  /*2b330*/  LOP3.LUT R161, R0.reuse, R3, RZ, 0xfc, !PT ;  /* 0x0000000300a17212 */ /* 0x040fe400078efcff */
[C-C-:B------:R-:W-:Y:S02]  /*2b340*/  LOP3.LUT R155, R0.reuse, 0x4, R3.reuse, 0xfe, !PT ;  /* 0x00000004009b7812 */ /* 0x140fe400078efe03 */
[C-C-:B------:R-:W-:Y:S02]  /*2b350*/  LOP3.LUT R159, R0.reuse, 0x6, R3.reuse, 0xfe, !PT ;  /* 0x00000006009f7812 */ /* 0x140fe400078efe03 */
[C-C-:B------:R-:W-:Y:S02]  /*2b360*/  LOP3.LUT R158, R0.reuse, 0x8, R3.reuse, 0xfe, !PT ;  /* 0x00000008009e7812 */ /* 0x140fe400078efe03 */
[----:B------:R-:W-:-:S02]  /*2b370*/  LOP3.LUT R157, R0, 0xa, R3, 0xfe, !PT ;  /* 0x0000000a009d7812 */ /* 0x000fc400078efe03 */
[C-C-:B------:R-:W-:Y:S02]  /*2b380*/  LOP3.LUT R156, R0.reuse, 0xc, R3.reuse, 0xfe, !PT ;  /* 0x0000000c009c7812 */ /* 0x140fe400078efe03 */
[C-C-:B------:R-:W-:Y:S02]  /*2b390*/  LOP3.LUT R154, R0.reuse, 0xe, R3.reuse, 0xfe, !PT ;  /* 0x0000000e009a7812 */ /* 0x140fe400078efe03 */
[C-C-:B------:R-:W-:Y:S02]  /*2b3a0*/  LOP3.LUT R153, R0.reuse, 0x10, R3.reuse, 0xfe, !PT ;  /* 0x0000001000997812 */ /* 0x140fe400078efe03 */
[C-C-:B------:R-:W-:Y:S02]  /*2b3b0*/  LOP3.LUT R152, R0.reuse, 0x12, R3.reuse, 0xfe, !PT ;  /* 0x0000001200987812 */ /* 0x140fe400078efe03 */
[C-C-:B------:R-:W-:Y:S02]  /*2b3c0*/  LOP3.LUT R23, R0.reuse, 0x14, R3.reuse, 0xfe, !PT ;  /* 0x0000001400177812 */ /* 0x140fe400078efe03 */
[----:B------:R-:W-:-:S02]  /*2b3d0*/  LOP3.LUT R22, R0, 0x16, R3, 0xfe, !PT ;  /* 0x0000001600167812 */ /* 0x000fc400078efe03 */
[C-C-:B------:R-:W-:Y:S02]  /*2b3e0*/  LOP3.LUT R21, R0.reuse, 0x18, R3.reuse, 0xfe, !PT ;  /* 0x0000001800157812 */ /* 0x140fe400078efe03 */
[C-C-:B------:R-:W-:Y:S02]  /*2b3f0*/  LOP3.LUT R20, R0.reuse, 0x1a, R3.reuse, 0xfe, !PT ;  /* 0x0000001a00147812 */ /* 0x140fe400078efe03 */
[C-C-:B------:R-:W-:Y:S02]  /*2b400*/  LOP3.LUT R19, R0.reuse, 0x1c, R3.reuse, 0xfe, !PT ;  /* 0x0000001c00137812 */ /* 0x140fe400078efe03 */
[C-C-:B------:R-:W-:Y:S01]  /*2b410*/  LOP3.LUT R18, R0.reuse, 0x1e, R3.reuse, 0xfe, !PT ;  /* 0x0000001e00127812 */ /* 0x140fe200078efe03 */
[C---:B-1----:R-:W-:Y:S01]  /*2b420*/  IMAD.SHL.U32 R4, R5.reuse, 0x80, RZ ;  /* 0x0000008005047824 */ /* 0x042fe200078e00ff */
[C-C-:B------:R-:W-:Y:S01]  /*2b430*/  LOP3.LUT R17, R0.reuse, 0x20, R3.reuse, 0xfe, !PT ;  /* 0x0000002000117812 */ /* 0x140fe200078efe03 */
[C---:B------:R-:W-:Y:S01]  /*2b440*/  IMAD.SHL.U32 R2, R5.reuse, 0x8, RZ ;  /* 0x0000000805027824 */ /* 0x040fe200078e00ff */
[----:B------:R-:W-:Y:S01]  /*2b450*/  LOP3.LUT R16, R0, 0x22, R3, 0xfe, !PT ;  /* 0x0000002200107812 */ /* 0x000fe200078efe03 */
[----:B------:R-:W-:Y:S01]  /*2b460*/  IMAD.SHL.U32 R249, R5, 0x10, RZ ;  /* 0x0000001005f97824 */ /* 0x000fe200078e00ff */
[----:B------:R-:W-:-:S02]  /*2b470*/  LOP3.LUT R217, R4, 0x400, RZ, 0xc0, !PT ;  /* 0x0000040004d97812 */ /* 0x000fc400078ec0ff */
        /* <DEDUP_REMOVED lines=98> */
[C-C-:B------:R-:W-:Y:S01]  /*2baa0*/  LOP3.LUT R252, R0.reuse, 0xec, R3.reuse, 0xfe, !PT ;  /* 0x000000ec00fc7812 */ /* 0x140fe200078efe03 */
[----:B------:R-:W-:Y:S02]  /*2bab0*/  WARPGROUP.DEPBAR.LE gsb0, 0x0 ;  /* 0x00008000000079c5 */ /* 0x000fe40000010000 */
[----:B------:R-:W-:Y:S01]  /*2bac0*/  LOP3.LUT R4, R0, 0xfe, R3, 0xfe, !PT ;  /* 0x000000fe00047812 */ /* 0x000fe200078efe03 */
[----:B------:R-:W-:-:S04]  /*2bad0*/  DEPBAR.LE SB0, 0x0 ;  /* 0x000080000000791a */ /* 0x000fc80000000000 */
[----:B------:R1:W-:Y:S01]  /*2bae0*/  STL [R1+0x1c], R4 ;  /* 0x00001c0401007387 */ /* 0x0003e20000100800 */
[----:B------:R-:W-:Y:S01]  /*2baf0*/  LOP3.LUT R2, R2, 0x380, RZ, 0xc0, !PT ;  /* 0x0000038002027812 */ /* 0x000fe200078ec0ff */
[----:B------:R-:W-:Y:S01]  /*2bb00*/  ULDC UR4, c[0x0][0x22c] ;  /* 0x00008b0000047ab9 */ /* 0x000fe20000000800 */
[----:B------:R-:W-:Y:S01]  /*2bb10*/  LOP3.LUT R5, R0, 0x38, R3, 0xfe, !PT ;  /* 0x0000003800057812 */ /* 0x000fe200078efe03 */
[----:B------:R2:W-:Y:S01]  /*2bb20*/  STL [R1], R197 ;  /* 0x000000c501007387 */ /* 0x0005e20000100800 */
[----:B------:R-:W-:Y:S01]  /*2bb30*/  IADD3 R217, R2, UR12, R217 ;  /* 0x0000000c02d97c10 */ /* 0x000fe2000fffe0d9 */
[----:B------:R-:W-:Y:S01]  /*2bb40*/  ULDC UR5, c[0x0][0x22c] ;  /* 0x00008b0000057ab9 */ /* 0x000fe20000000800 */
[C-C-:B------:R-:W-:Y:S01]  /*2bb50*/  LOP3.LUT R2, R0.reuse, 0x2, R3.reuse, 0xfe, !PT ;  /* 0x0000000200027812 */ /* 0x140fe200078efe03 */
[----:B------:R-:W-:Y:S01]  /*2bb60*/  ULDC.64 UR6, c[0x0][0x220] ;  /* 0x0000880000067ab9 */ /* 0x000fe20000000a00 */
[----:B------:R-:W-:Y:S02]  /*2bb70*/  LOP3.LUT R249, R249, 0x70, RZ, 0xc0, !PT ;  /* 0x00000070f9f97812 */ /* 0x000fe400078ec0ff */
[----:B-1----:R-:W-:-:S02]  /*2bb80*/  LOP3.LUT R4, R0, 0x3a, R3, 0xfe, !PT ;  /* 0x0000003a00047812 */ /* 0x002fc400078efe03 */
[----:B--2---:R-:W-:-:S05]  /*2bb90*/  LOP3.LUT R197, R0, 0xf0, R3, 0xfe, !PT ;  /* 0x000000f000c57812 */ /* 0x004fca00078efe03 */
[----:B------:R1:W-:Y:S02]  /*2bba0*/  STL [R1+0x4], R197 ;  /* 0x000004c501007387 */ /* 0x0003e40000100800 */
[----:B-1----:R-:W-:-:S05]  /*2bbb0*/  LOP3.LUT R197, R0, 0xf2, R3, 0xfe, !PT ;  /* 0x000000f200c57812 */ /* 0x002fca00078efe03 */
        /* <DEDUP_REMOVED lines=9> */
[----:B-1----:R-:W-:Y:S02]  /*2bc50*/  LOP3.LUT R197, R0, 0xfc, R3, 0xfe, !PT ;  /* 0x000000fc00c57812 */ /* 0x002fe400078efe03 */
[----:B------:R-:W2:Y:S04]  /*2bc60*/  LDL.LU R0, [R1+0x878] ;  /* 0x0008780001007983 */ /* 0x000ea80000300800 */
[----:B------:R-:W2:Y:S01]  /*2bc70*/  LDL.LU R3, [R1+0x880] ;  /* 0x0008800001037983 */ /* 0x000ea20000300800 */
[----:B------:R-:W-:Y:S01]  /*2bc80*/  BAR.SYNC.DEFER_BLOCKING 0x0 ;  /* 0x0000000000007b1d */ /* 0x000fe20000010000 */
[----:B--2---:R-:W-:Y:S01]  /*2bc90*/  ISETP.GE.AND P0, PT, R3, R0, PT ;  /* 0x000000000300720c */ /* 0x004fe20003f06270 */
[----:B------:R-:W-:-:S04]  /*2bca0*/  IMAD.IADD R0, R249, 0x1, R217 ;  /* 0x00000001f9007824 */ /* 0x000fc800078e02d9 */
[----:B------:R-:W1:Y:S01]  /*2bcb0*/  S2R R217, SR_TID.X ;  /* 0x0000000000d97919 */ /* 0x000e620000002100 */
[----:B------:R-:W-:Y:S01]  /*2bcc0*/  ISETP.LT.AND P3, PT, R196, UR4, !P0 ;  /* 0x00000004c4007c0c */ /* 0x000fe2000c761270 */
[----:B------:R-:W-:Y:S01]  /*2bcd0*/  ULDC UR4, c[0x0][0x244] ;  /* 0x0000910000047ab9 */ /* 0x000fe20000000800 */
[----:B------:R-:W-:Y:S01]  /*2bce0*/  ISETP.LT.AND P2, PT, R209, UR5, !P0 ;  /* 0x00000005d1007c0c */ /* 0x000fe2000c741270 */
[----:B------:R-:W-:Y:S01]  /*2bcf0*/  STSM.16.M88.4 [R0], R24 ;  /* 0x0000001800007844 */ /* 0x000fe20000000200 */
[----:B------:R-:W2:Y:S01]  /*2bd00*/  LDC R209, c[0x0][0x248] ;  /* 0x00009200ffd17b82 */ /* 0x000ea20000000800 */
[----:B------:R-:W-:-:S07]  /*2bd10*/  IMAD R249, R3, UR4, RZ ;  /* 0x0000000403f97c24 */ /* 0x000fce000f8e02ff */
[----:B------:R-:W-:Y:S01]  /*2bd20*/  BAR.SYNC.DEFER_BLOCKING 0x0 ;  /* 0x0000000000007b1d */ /* 0x000fe20000010000 */
[----:B------:R-:W-:-:S05]  /*2bd30*/  ISETP.LT.AND P4, PT, R161, UR14, !P0 ;  /* 0x0000000ea1007c0c */ /* 0x000fca000c781270 */
[----:B------:R-:W-:Y:S02]  /*2bd40*/  ULDC UR4, c[0x0][0x22c] ;  /* 0x00008b0000047ab9 */ /* 0x000fe40000000800 */
[----:B------:R-:W-:Y:S01]  /*2bd50*/  ISETP.LT.AND P6, PT, R2, UR4, !P0 ;  /* 0x0000000402007c0c */ /* 0x000fe2000c7c1270 */
[----:B------:R-:W-:Y:S01]  /*2bd60*/  ULDC UR4, c[0x0][0x22c] ;  /* 0x00008b0000047ab9 */ /* 0x000fe20000000800 */
[----:B--2---:R-:W-:Y:S01]  /*2bd70*/  IMAD R3, R161, R209, RZ ;  /* 0x000000d1a1037224 */ /* 0x004fe200078e02ff */
[----:B-1----:R-:W-:-:S04]  /*2bd80*/  LOP3.LUT R217, R217, 0x7f, RZ, 0xc0, !PT ;  /* 0x0000007fd9d97812 */ /* 0x002fc800078ec0ff */
[----:B------:R-:W-:Y:S02]  /*2bd90*/  LEA R196, R217, UR12, 0x4 ;  /* 0x0000000cd9c47c11 */ /* 0x000fe4000f8e20ff */
[----:B------:R-:W-:-:S03]  /*2bda0*/  LEA R217, P1, R249, UR6, 0x2 ;  /* 0x00000006f9d97c11 */ /* 0x000fc6000f8210ff */
[----:B------:R-:W1:Y:S01]  /*2bdb0*/  LDS.128 R24, [R196] ;  /* 0x00000000c4187984 */ /* 0x000e620000000c00 */
[----:B------:R-:W-:Y:S01]  /*2bdc0*/  LEA.HI.X.SX32 R161, R249, UR7, 0x2, P1 ;  /* 0x00000007f9a17c11 */ /* 0x000fe200088f16ff */
[----:B------:R-:W-:Y:S01]  /*2bdd0*/  IMAD R249, R2, R209, RZ ;  /* 0x000000d102f97224 */ /* 0x000fe200078e02ff */
[----:B------:R-:W-:Y:S01]  /*2bde0*/  BAR.SYNC.DEFER_BLOCKING 0x0 ;  /* 0x0000000000007b1d */ /* 0x000fe20000010000 */
[----:B------:R-:W-:-:S04]  /*2bdf0*/  LEA R2, P1, R3, R217, 0x2 ;  /* 0x000000d903027211 */ /* 0x000fc800078210ff */
[----:B------:R-:W-:Y:S02]  /*2be00*/  LEA.HI.X.SX32 R3, R3, R161, 0x2, P1 ;  /* 0x000000a103037211 */ /* 0x000fe400008f16ff */
[C---:B------:R-:W-:Y:S01]  /*2be10*/  ISETP.LT.AND P1, PT, R155.reuse, UR4, !P0 ;  /* 0x000000049b007c0c */ /* 0x040fe2000c721270 */
[----:B------:R-:W-:Y:S01]  /*2be20*/  IMAD R155, R155, R209, RZ ;  /* 0x000000d19b9b7224 */ /* 0x000fe200078e02ff */
[----:B------:R-:W-:Y:S01]  /*2be30*/  ULDC UR4, c[0x0][0x22c] ;  /* 0x00008b0000047ab9 */ /* 0x000fe20000000800 */
[----:B------:R-:W-:Y:S01]  /*2be40*/  STSM.16.M88.4 [R0], R28 ;  /* 0x0000001c00007844 */ /* 0x000fe20000000200 */
[----:B------:R-:W-:Y:S06]  /*2be50*/  BAR.SYNC.DEFER_BLOCKING 0x0 ;  /* 0x0000000000007b1d */ /* 0x000fec0000010000 */
[----:B------:R-:W2:Y:S02]  /*2be60*/  LDS.128 R28, [R196] ;  /* 0x00000000c41c7984 */ /* 0x000ea40000000c00 */
[----:B------:R-:W-:Y:S06]  /*2be70*/  BAR.SYNC.DEFER_BLOCKING 0x0 ;  /* 0x0000000000007b1d */ /* 0x000fec0000010000 */
[----:B------:R-:W-:Y:S02]  /*2be80*/  STSM.16.M88.4 [R0], R32 ;  /* 0x0000002000007844 */ /* 0x000fe40000000200 */
[----:B------:R-:W-:Y:S06]  /*2be90*/  BAR.SYNC.DEFER_BLOCKING 0x0 ;  /* 0x0000000000007b1d */ /* 0x000fec0000010000 */
[----:B------:R-:W3:Y:S02]  /*2bea0*/  LDS.128 R32, [R196] ;  /* 0x00000000c4207984 */ /* 0x000ee40000000c00 */
[----:B------:R-:W-:Y:S06]  /*2beb0*/  BAR.SYNC.DEFER_BLOCKING 0x0 ;  /* 0x0000000000007b1d */ /* 0x000fec0000010000 */
[----:B------:R-:W-:Y:S02]  /*2bec0*/  STSM.16.M88.4 [R0], R36 ;  /* 0x0000002400007844 */ /* 0x000fe40000000200 */
[----:B------:R-:W-:Y:S06]  /*2bed0*/  BAR.SYNC.DEFER_BLOCKING 0x0 ;  /* 0x0000000000007b1d */ /* 0x000fec0000010000 */
[----:B------:R-:W4:Y:S02]  /*2bee0*/  LDS.128 R36, [R196] ;  /* 0x00000000c4247984 */ /* 0x000f240000000c00 */
        /* <DEDUP_REMOVED lines=109> */
[----:B------:R1:W-:Y:S02]  /*2c5c0*/  STSM.16.M88.4 [R0], R148 ;  /* 0x0000009400007844 */ /* 0x0003e40000000200 */
[----:B------:R-:W-:Y:S01]  /*2c5d0*/  BAR.SYNC.DEFER_BLOCKING 0x0 ;  /* 0x0000000000007b1d */ /* 0x000fe20000010000 */
[----:B-1----:R-:W-:-:S04]  /*2c5e0*/  LEA R148, P5, R249, R217, 0x2 ;  /* 0x000000d9f9947211 */ /* 0x002fc800078a10ff */
[----:B------:R-:W-:Y:S02]  /*2c5f0*/  LEA.HI.X.SX32 R149, R249, R161, 0x2, P5 ;  /* 0x000000a1f9957211 */ /* 0x000fe400028f16ff */
[C---:B------:R-:W-:Y:S01]  /*2c600*/  ISETP.LT.AND P5, PT, R159.reuse, UR4, !P0 ;  /* 0x000000049f007c0c */ /* 0x040fe2000c7a1270 */
[-C--:B------:R-:W-:Y:S01]  /*2c610*/  IMAD R159, R159, R209.reuse, RZ ;  /* 0x000000d19f9f7224 */ /* 0x080fe200078e02ff */
[----:B------:R-:W-:Y:S01]  /*2c620*/  ULDC UR4, c[0x0][0x22c] ;  /* 0x00008b0000047ab9 */ /* 0x000fe20000000800 */
[----:B------:R-:W-:Y:S01]  /*2c630*/  IMAD R0, R153, R209, RZ ;  /* 0x000000d199007224 */ /* 0x000fe200078e02ff */
[----:B------:R-:W4:Y:S04]  /*2c640*/  LDL.LU R249, [R1+0x10] ;  /* 0x0000100001f97983 */ /* 0x000f280000300800 */
[----:B------:R1:W-:Y:S04]  /*2c650*/  @P4 STG.E desc[UR16][R2.64], R24 ;  /* 0x0000001802004986 */ /* 0x0003e8000c101910 */
[----:B------:R2:W-:Y:S01]  /*2c660*/  @P6 STG.E desc[UR16][R148.64], R25 ;  /* 0x0000001994006986 */ /* 0x0005e2000c101910 */
[----:B-1----:R-:W-:-:S02]  /*2c670*/  LEA R2, P4, R155, R217, 0x2 ;  /* 0x000000d99b027211 */ /* 0x002fc400078810ff */
[----:B------:R-:W-:Y:S02]  /*2c680*/  LEA R24, P6, R159, R217, 0x2 ;  /* 0x000000d99f187211 */ /* 0x000fe400078c10ff */
[----:B------:R-:W-:Y:S02]  /*2c690*/  LEA.HI.X.SX32 R3, R155, R161, 0x2, P4 ;  /* 0x000000a19b037211 */ /* 0x000fe400020f16ff */
[C---:B------:R-:W-:Y:S01]  /*2c6a0*/  ISETP.LT.AND P4, PT, R158.reuse, UR4, !P0 ;  /* 0x000000049e007c0c */ /* 0x040fe2000c781270 */
[----:B------:R-:W-:Y:S01]  /*2c6b0*/  IMAD R158, R158, R209, RZ ;  /* 0x000000d19e9e7224 */ /* 0x000fe200078e02ff */
[----:B------:R-:W-:Y:S01]  /*2c6c0*/  ULDC UR4, c[0x0][0x22c] ;  /* 0x00008b0000047ab9 */ /* 0x000fe20000000800 */
[----:B--2---:R-:W-:Y:S01]  /*2c6d0*/  LEA.HI.X.SX32 R25, R159, R161, 0x2, P6 ;  /* 0x000000a19f197211 */ /* 0x004fe200030f16ff */
[----:B------:R-:W2:Y:S01]  /*2c6e0*/  LDL.LU R155, [R1+0x4] ;  /* 0x00000400019b7983 */ /* 0x000ea20000300800 */
[C---:B------:R-:W-:Y:S01]  /*2c6f0*/  ISETP.LT.AND P6, PT, R157.reuse, UR4, !P0 ;  /* 0x000000049d007c0c */ /* 0x040fe2000c7c1270 */
[----:B------:R-:W-:Y:S01]  /*2c700*/  IMAD R157, R157, R209, RZ ;  /* 0x000000d19d9d7224 */ /* 0x000fe200078e02ff */
[----:B------:R-:W-:Y:S01]  /*2c710*/  ULDC UR4, c[0x0][0x22c] ;  /* 0x00008b0000047ab9 */ /* 0x000fe20000000800 */
[----:B------:R1:W-:Y:S04]  /*2c720*/  @P1 STG.E desc[UR16][R2.64], R26 ;  /* 0x0000001a02001986 */ /* 0x0003e8000c101910 */
[----:B------:R3:W-:Y:S04]  /*2c730*/  @P5 STG.E desc[UR16][R24.64], R27 ;  /* 0x0000001b18005986 */ /* 0x0007e8000c101910 */
[----:B------:R-:W2:Y:S01]  /*2c740*/  LDL.LU R159, [R1] ;  /* 0x00000000019f7983 */ /* 0x000ea20000300800 */
[----:B-1----:R-:W-:-:S02]  /*2c750*/  LEA R2, P1, R158, R217, 0x2 ;  /* 0x000000d99e027211 */ /* 0x002fc400078210ff */
[C---:B---3--:R-:W-:Y:S02]  /*2c760*/  LEA R24, P5, R157.reuse, R217, 0x2 ;  /* 0x000000d99d187211 */ /* 0x048fe400078a10ff */
[----:B------:R-:W-:Y:S02]  /*2c770*/  LEA.HI.X.SX32 R3, R158, R161, 0x2, P1 ;  /* 0x000000a19e037211 */ /* 0x000fe400008f16ff */
[C---:B------:R-:W-:Y:S01]  /*2c780*/  ISETP.LT.AND P1, PT, R156.reuse, UR4, !P0 ;  /* 0x000000049c007c0c */ /* 0x040fe2000c721270 */
[----:B------:R-:W-:Y:S01]  /*2c790*/  IMAD R156, R156, R209, RZ ;  /* 0x000000d19c9c7224 */ /* 0x000fe200078e02ff */
[----:B------:R-:W-:Y:S01]  /*2c7a0*/  ULDC UR4, c[0x0][0x22c] ;  /* 0x00008b0000047ab9 */ /* 0x000fe20000000800 */
[----:B------:R-:W-:Y:S01]  /*2c7b0*/  LEA.HI.X.SX32 R25, R157, R161, 0x2, P5 ;  /* 0x000000a19d197211 */ /* 0x000fe200028f16ff */
[-C--:B------:R-:W-:Y:S01]  /*2c7c0*/  IMAD R26, R22, R209.reuse, RZ ;  /* 0x000000d1161a7224 */ /* 0x080fe200078e02ff */
[C---:B------:R-:W-:Y:S01]  /*2c7d0*/  ISETP.LT.AND P5, PT, R154.reuse, UR4, !P0 ;  /* 0x000000049a007c0c */ /* 0x040fe2000c7a1270 */
[----:B------:R-:W-:Y:S01]  /*2c7e0*/  IMAD R154, R154, R209, RZ ;  /* 0x000000d19a9a7224 */ /* 0x000fe200078e02ff */
[----:B------:R1:W-:Y:S01]  /*2c7f0*/  @P4 STG.E desc[UR16][R2.64], R28 ;  /* 0x0000001c02004986 */ /* 0x0003e2000c101910 */
[----:B------:R-:W-:-:S03]  /*2c800*/  ULDC UR4, c[0x0][0x22c] ;  /* 0x00008b0000047ab9 */ /* 0x000fc60000000800 */
[----:B------:R3:W-:Y:S04]  /*2c810*/  @P6 STG.E desc[UR16][R24.64], R29 ;  /* 0x0000001d18006986 */ /* 0x0007e8000c101910 */
[----:B------:R-:W2:Y:S01]  /*2c820*/  LDL.LU R158, [R1+0xc] ;  /* 0x00000c00019e7983 */ /* 0x000ea20000300800 */
[----:B-1----:R-:W-:-:S03]  /*2c830*/  LEA R2, P4, R156, R217, 0x2 ;  /* 0x000000d99c027211 */ /* 0x002fc600078810ff */
[----:B------:R-:W2:Y:S01]  /*2c840*/  LDL.LU R157, [R1+0x8] ;  /* 0x00000800019d7983 */ /* 0x000ea20000300800 */
[----:B---3--:R-:W-:Y:S02]  /*2c850*/  LEA R24, P6, R154, R217, 0x2 ;  /* 0x000000d99a187211 */ /* 0x008fe400078c10ff */
[-C--:B------:R-:W-:Y:S02]  /*2c860*/  LEA.HI.X.SX32 R3, R156, R161.reuse, 0x2, P4 ;  /* 0x000000a19c037211 */ /* 0x080fe400020f16ff */
[----:B------:R-:W-:Y:S01]  /*2c870*/  ISETP.LT.AND P4, PT, R153, UR4, !P0 ;  /* 0x0000000499007c0c */ /* 0x000fe2000c781270 */
[----:B------:R-:W-:Y:S01]  /*2c880*/  ULDC UR4, c[0x0][0x22c] ;  /* 0x00008b0000047ab9 */ /* 0x000fe20000000800 */
[----:B------:R-:W-:Y:S01]  /*2c890*/  LEA.HI.X.SX32 R25, R154, R161, 0x2, P6 ;  /* 0x000000a19a197211 */ /* 0x000fe200030f16ff */
[----:B------:R1:W-:Y:S01]  /*2c8a0*/  @P1 STG.E desc[UR16][R2.64], R30 ;  /* 0x0000001e02001986 */ /* 0x0003e2000c101910 */
[C---:B------:R-:W-:Y:S01]  /*2c8b0*/  ISETP.LT.AND P6, PT, R152.reuse, UR4, !P0 ;  /* 0x0000000498007c0c */ /* 0x040fe2000c7c1270 */
[----:B------:R-:W-:Y:S01]  /*2c8c0*/  IMAD R152, R152, R209, RZ ;  /* 0x000000d198987224 */ /* 0x000fe200078e02ff */
[----:B------:R-:W-:Y:S01]  /*2c8d0*/  ULDC UR4, c[0x0][0x22c] ;  /* 0x00008b0000047ab9 */ /* 0x000fe20000000800 */
[----:B------:R3:W-:Y:S01]  /*2c8e0*/  @P5 STG.E desc[UR16][R24.64], R31 ;  /* 0x0000001f18005986 */ /* 0x0007e2000c101910 */
[----:B-1----:R-:W-:-:S02]  /*2c8f0*/  LEA R2, P1, R0, R217, 0x2 ;  /* 0x000000d900027211 */ /* 0x002fc400078210ff */
[----:B---3--:R-:W-:Y:S02]  /*2c900*/  LEA R24, P5, R152, R217, 0x2 ;  /* 0x000000d998187211 */ /* 0x008fe400078a10ff */
[----:B------:R-:W-:Y:S01]  /*2c910*/  LEA.HI.X.SX32 R3, R0, R161, 0x2, P1 ;  /* 0x000000a100037211 */ /* 0x000fe200008f16ff */
[C---:B------:R-:W-:Y:S01]  /*2c920*/  IMAD R0, R23.reuse, R209, RZ ;  /* 0x000000d117007224 */ /* 0x040fe200078e02ff */
[----:B------:R-:W-:Y:S01]  /*2c930*/  ISETP.LT.AND P1, PT, R23, UR4, !P0 ;  /* 0x0000000417007c0c */ /* 0x000fe2000c721270 */
[----:B------:R-:W-:Y:S01]  /*2c940*/  ULDC UR4, c[0x0][0x22c] ;  /* 0x00008b0000047ab9 */ /* 0x000fe20000000800 */
[----:B------:R-:W-:Y:S01]  /*2c950*/  LEA.HI.X.SX32 R25, R152, R161, 0x2, P5 ;  /* 0x000000a198197211 */ /* 0x000fe200028f16ff */
[----:B------:R1:W-:Y:S01]  /*2c960*/  @P4 STG.E desc[UR16][R2.64], R32 ;  /* 0x0000002002004986 */ /* 0x0003e2000c101910 */
[----:B------:R-:W-:Y:S01]  /*2c970*/  ISETP.LT.AND P5, PT, R22, UR4, !P0 ;  /* 0x0000000416007c0c */ /* 0x000fe2000c7a1270 */
[----:B------:R-:W-:Y:S02]  /*2c980*/  ULDC UR4, c[0x0][0x22c] ;  /* 0x00008b0000047ab9 */ /* 0x000fe40000000800 */
[----:B------:R3:W-:Y:S01]  /*2c990*/  @P6 STG.E desc[UR16][R24.64], R33 ;  /* 0x0000002118006986 */ /* 0x0007e2000c101910 */
[----:B------:R-:W-:-:S04]  /*2c9a0*/  LEA R22, P6, R26, R217, 0x2 ;  /* 0x000000d91a167211 */ /* 0x000fc800078c10ff */
[----:B------:R-:W-:Y:S01]  /*2c9b0*/  LEA.HI.X.SX32 R23, R26, R161, 0x2, P6 ;  /* 0x000000a11a177211 */ /* 0x000fe200030f16ff */
[----:B------:R-:W-:Y:S01]  /*2c9c0*/  IMAD R26, R20, R209, RZ ;  /* 0x000000d1141a7224 */ /* 0x000fe200078e02ff */
[----:B-1----:R-:W-:-:S04]  /*2c9d0*/  LEA R2, P4, R0, R217, 0x2 ;  /* 0x000000d900027211 */ /* 0x002fc800078810ff */
[----:B------:R-:W-:Y:S01]  /*2c9e0*/  LEA.HI.X.SX32 R3, R0, R161, 0x2, P4 ;  /* 0x000000a100037211 */ /* 0x000fe200020f16ff */
[CC--:B------:R-:W-:Y:S01]  /*2c9f0*/  IMAD R0, R21.reuse, R209.reuse, RZ ;  /* 0x000000d115007224 */ /* 0x0c0fe200078e02ff */
[----:B------:R-:W-:Y:S01]  /*2ca00*/  ISETP.LT.AND P4, PT, R21, UR4, !P0 ;  /* 0x0000000415007c0c */ /* 0x000fe2000c781270 */
[----:B------:R-:W-:Y:S01]  /*2ca10*/  ULDC UR4, c[0x0][0x22c] ;  /* 0x00008b0000047ab9 */ /* 0x000fe20000000800 */
[----:B---3--:R-:W-:Y:S01]  /*2ca20*/  IMAD R24, R18, R209, RZ ;  /* 0x000000d112187224 */ /* 0x008fe200078e02ff */
[----:B------:R1:W-:Y:S01]  /*2ca30*/  @P1 STG.E desc[UR16][R2.64], R34 ;  /* 0x0000002202001986 */ /* 0x0003e2000c101910 */
[----:B------:R-:W-:Y:S01]  /*2ca40*/  ISETP.LT.AND P6, PT, R20, UR4, !P0 ;  /* 0x0000000414007c0c */ /* 0x000fe2000c7c1270 */
[----:B------:R-:W-:Y:S02]  /*2ca50*/  ULDC UR4, c[0x0][0x22c] ;  /* 0x00008b0000047ab9 */ /* 0x000fe40000000800 */
[----:B------:R3:W-:Y:S01]  /*2ca60*/  @P5 STG.E desc[UR16][R22.64], R35 ;  /* 0x0000002316005986 */ /* 0x0007e2000c101910 */
[----:B------:R-:W-:-:S04]  /*2ca70*/  LEA R20, P5, R26, R217, 0x2 ;  /* 0x000000d91a147211 */ /* 0x000fc800078a10ff */
[----:B------:R-:W-:Y:S02]  /*2ca80*/  LEA.HI.X.SX32 R21, R26, R161, 0x2, P5 ;  /* 0x000000a11a157211 */ /* 0x000fe400028f16ff */
[----:B-1----:R-:W-:-:S04]  /*2ca90*/  LEA R2, P1, R0, R217, 0x2 ;  /* 0x000000d900027211 */ /* 0x002fc800078210ff */
[----:B------:R-:W-:Y:S01]  /*2caa0*/  LEA.HI.X.SX32 R3, R0, R161, 0x2, P1 ;  /* 0x000000a100037211 */ /* 0x000fe200008f16ff */
[CC--:B------:R-:W-:Y:S01]  /*2cab0*/  IMAD R0, R19.reuse, R209.reuse, RZ ;  /* 0x000000d113007224 */ /* 0x0c0fe200078e02ff */
[----:B------:R-:W-:Y:S01]  /*2cac0*/  ISETP.LT.AND P1, PT, R19, UR4, !P0 ;  /* 0x0000000413007c0c */ /* 0x000fe2000c721270 */
[----:B------:R-:W-:Y:S01]  /*2cad0*/  ULDC UR4, c[0x0][0x22c] ;  /* 0x00008b0000047ab9 */ /* 0x000fe20000000800 */
[----:B---3--:R-:W-:Y:S01]  /*2cae0*/  IMAD R22, R16, R209, RZ ;  /* 0x000000d110167224 */ /* 0x008fe200078e02ff */
[----:B----4-:R1:W-:Y:S01]  /*2caf0*/  @P4 STG.E desc[UR16][R2.64], R36 ;  /* 0x0000002402004986 */ /* 0x0103e2000c101910 */
        /* <DEDUP_REMOVED lines=29> */
[----:B------:R-:W4:Y:S01]  /*2ccd0*/  LDS.128 R20, [R196] ;  /* 0x00000000c4147984 */ /* 0x000f220000000c00 */
        /* <DEDUP_REMOVED lines=45> */
[----:B------:R-:W-:Y:S01]  /*2cfb0*/  @P6 STG.E desc[UR16][R8.64], R49 ;  /* 0x0000003108006986 */ /* 0x000fe2000c101910 */
[----:B------:R-:W-:-:S04]  /*2cfc0*/  LEA R6, P6, R12, R217, 0x2 ;  /* 0x000000d90c067211 */ /* 0x000fc800078c10ff */
[----:B------:R-:W-:Y:S02]  /*2cfd0*/  LEA.HI.X.SX32 R7, R12, R161, 0x2, P6 ;  /* 0x000000a10c077211 */ /* 0x000fe400030f16ff */
[----:B-1----:R-:W-:-:S04]  /*2cfe0*/  LEA R2, P4, R0, R217, 0x2 ;  /* 0x000000d900027211 */ /* 0x002fc800078810ff */
[----:B------:R-:W-:Y:S01]  /*2cff0*/  LEA.HI.X.SX32 R3, R0, R161, 0x2, P4 ;  /* 0x000000a100037211 */ /* 0x000fe200020f16ff */
[C---:B------:R-:W-:Y:S01]  /*2d000*/  IMAD R0, R5.reuse, R209, RZ ;  /* 0x000000d105007224 */ /* 0x040fe200078e02ff */
[----:B------:R-:W-:Y:S01]  /*2d010*/  ISETP.LT.AND P4, PT, R5, UR4, !P0 ;  /* 0x0000000405007c0c */ /* 0x000fe2000c781270 */
[----:B------:R-:W-:Y:S02]  /*2d020*/  ULDC UR4, c[0x0][0x22c] ;  /* 0x00008b0000047ab9 */ /* 0x000fe40000000800 */
        /* <DEDUP_REMOVED lines=8> */
[-C--:B------:R-:W-:Y:S01]  /*2d0b0*/  IMAD R0, R163, R209.reuse, RZ ;  /* 0x000000d1a3007224 */ /* 0x080fe200078e02ff */
[C---:B------:R-:W-:Y:S01]  /*2d0c0*/  ISETP.LT.AND P1, PT, R160.reuse, UR4, !P0 ;  /* 0x00000004a0007c0c */ /* 0x040fe2000c721270 */
[-C--:B------:R-:W-:Y:S01]  /*2d0d0*/  IMAD R160, R160, R209.reuse, RZ ;  /* 0x000000d1a0a07224 */ /* 0x080fe200078e02ff */
[----:B------:R-:W-:Y:S01]  /*2d0e0*/  ULDC UR4, c[0x0][0x22c] ;  /* 0x00008b0000047ab9 */ /* 0x000fe20000000800 */
[----:B------:R1:W-:Y:S01]  /*2d0f0*/  @P4 STG.E desc[UR16][R2.64], R52 ;  /* 0x0000003402004986 */ /* 0x0003e2000c101910 */
[C---:B------:R-:W-:Y:S01]  /*2d100*/  ISETP.LT.AND P5, PT, R162.reuse, UR4, !P0 ;  /* 0x00000004a2007c0c */ /* 0x040fe2000c7a1270 */
[----:B------:R-:W-:Y:S01]  /*2d110*/  IMAD R162, R162, R209, RZ ;  /* 0x000000d1a2a27224 */ /* 0x000fe200078e02ff */
[----:B------:R-:W-:Y:S01]  /*2d120*/  ULDC UR4, c[0x0][0x22c] ;  /* 0x00008b0000047ab9 */ /* 0x000fe20000000800 */
[----:B------:R3:W-:Y:S01]  /*2d130*/  @P6 STG.E desc[UR16][R4.64], R53 ;  /* 0x0000003504006986 */ /* 0x0007e2000c101910 */
[----:B-1----:R-:W-:-:S02]  /*2d140*/  LEA R2, P4, R160, R217, 0x2 ;  /* 0x000000d9a0027211 */ /* 0x002fc400078810ff */
        /* <DEDUP_REMOVED lines=92> */
[----:B------:R-:W-:Y:S01]  /*2d710*/  LEA R6, P4, R0, R217, 0x2 ;  /* 0x000000d900067211 */ /* 0x000fe200078810ff */
[----:B------:R3:W-:Y:S01]  /*2d720*/  @P6 STG.E desc[UR16][R4.64], R69 ;  /* 0x0000004504006986 */ /* 0x0007e2000c101910 */
[----:B------:R-:W-:-:S02]  /*2d730*/  ULDC UR4, c[0x0][0x22c] ;  /* 0x00008b0000047ab9 */ /* 0x000fc40000000800 */
[----:B------:R-:W-:Y:S02]  /*2d740*/  LEA R8, P6, R178, R217, 0x2 ;  /* 0x000000d9b2087211 */ /* 0x000fe400078c10ff */
        /* <DEDUP_REMOVED lines=8> */
[----:B-1----:R-:W-:Y:S01]  /*2d7d0*/  LEA R2, P1, R0, R217, 0x2 ;  /* 0x000000d900027211 */ /* 0x002fe200078210ff */
[----:B------:R1:W-:Y:S01]  /*2d7e0*/  @P5 STG.E desc[UR16][R8.64], R71 ;  /* 0x0000004708005986 */ /* 0x0003e2000c101910 */
[----:B------:R-:W-:-:S02]  /*2d7f0*/  ULDC UR4, c[0x0][0x22c] ;  /* 0x00008b0000047ab9 */ /* 0x000fc40000000800 */
        /* <DEDUP_REMOVED lines=9> */
[----:B----4-:R-:W-:Y:S01]  /*2d890*/  LEA R6, P4, R0, R217, 0x2 ;  /* 0x000000d900067211 */ /* 0x010fe200078810ff */
[----:B------:R4:W-:Y:S01]  /*2d8a0*/  @P6 STG.E desc[UR16][R4.64], R73 ;  /* 0x0000004904006986 */ /* 0x0009e2000c101910 */
[----:B------:R-:W-:-:S02]  /*2d8b0*/  ULDC UR4, c[0x0][0x22c] ;  /* 0x00008b0000047ab9 */ /* 0x000fc40000000800 */
[----:B-1----:R-:W-:Y:S02]  /*2d8c0*/  LEA R8, P6, R182, R217, 0x2 ;  /* 0x000000d9b6087211 */ /* 0x002fe400078c10ff */
        /* <DEDUP_REMOVED lines=8> */
[----:B---3--:R-:W-:Y:S01]  /*2d950*/  LEA R2, P1, R0, R217, 0x2 ;  /* 0x000000d900027211 */ /* 0x008fe200078210ff */
[----:B------:R3:W-:Y:S01]  /*2d960*/  @P5 STG.E desc[UR16][R8.64], R75 ;  /* 0x0000004b08005986 */ /* 0x0007e2000c101910 */
[----:B------:R-:W-:-:S02]  /*2d970*/  ULDC UR4, c[0x0][0x22c] ;  /* 0x00008b0000047ab9 */ /* 0x000fc40000000800 */
[----:B----4-:R-:W-:Y:S02]  /*2d980*/  LEA R4, P5, R184, R217, 0x2 ;  /* 0x000000d9b8047211 */ /* 0x010fe400078a10ff */
        /* <DEDUP_REMOVED lines=66> */
[----:B------:R-:W-:Y:S01]  /*2ddb0*/  IMAD R10, R209, 0x2, R0 ;  /* 0x00000002d10a7824 */ /* 0x000fe200078e0200 */
[-C--:B---3--:R-:W-:Y:S02]  /*2ddc0*/  LEA R2, P1, R0, R217.reuse, 0x2 ;  /* 0x000000d900027211 */ /* 0x088fe400078210ff */
[----:B------:R3:W-:Y:S01]  /*2ddd0*/  @P5 STG.E desc[UR16][R8.64], R87 ;  /* 0x0000005708005986 */ /* 0x0007e2000c101910 */
[----:B------:R-:W-:Y:S01]  /*2dde0*/  ISETP.LT.AND P6, PT, R198, UR4, !P0 ;  /* 0x00000004c6007c0c */ /* 0x000fe2000c7c1270 */
[----:B------:R-:W-:Y:S01]  /*2ddf0*/  ULDC UR4, c[0x0][0x22c] ;  /* 0x00008b0000047ab9 */ /* 0x000fe20000000800 */
[----:B----4-:R-:W-:-:S02]  /*2de00*/  LEA R4, P5, R10, R217, 0x2 ;  /* 0x000000d90a047211 */ /* 0x010fc400078a10ff */
[-C--:B------:R-:W-:Y:S01]  /*2de10*/  LEA.HI.X.SX32 R3, R0, R161.reuse, 0x2, P1 ;  /* 0x000000a100037211 */ /* 0x080fe200008f16ff */
[----:B------:R-:W-:Y:S01]  /*2de20*/  IMAD R0, R209, 0x2, R10 ;  /* 0x00000002d1007824 */ /* 0x000fe200078e020a */
[----:B------:R-:W-:Y:S02]  /*2de30*/  LEA.HI.X.SX32 R5, R10, R161, 0x2, P5 ;  /* 0x000000a10a057211 */ /* 0x000fe400028f16ff */
[----:B------:R-:W-:Y:S01]  /*2de40*/  ISETP.LT.AND P1, PT, R199, UR4, !P0 ;  /* 0x00000004c7007c0c */ /* 0x000fe2000c721270 */
[----:B------:R4:W-:Y:S01]  /*2de50*/  @P4 STG.E desc[UR16][R2.64], R88 ;  /* 0x0000005802004986 */ /* 0x0009e2000c101910 */
[----:B------:R-:W-:Y:S01]  /*2de60*/  IMAD R10, R209, 0x2, R0 ;  /* 0x00000002d10a7824 */ /* 0x000fe200078e0200 */
[-C--:B-1----:R-:W-:Y:S01]  /*2de70*/  LEA R6, P4, R0, R217.reuse, 0x2 ;  /* 0x000000d900067211 */ /* 0x082fe200078810ff */
[----:B------:R-:W-:Y:S01]  /*2de80*/  ULDC UR4, c[0x0][0x22c] ;  /* 0x00008b0000047ab9 */ /* 0x000fe20000000800 */
[----:B------:R1:W-:Y:S01]  /*2de90*/  @P3 STG.E desc[UR16][R4.64], R89 ;  /* 0x0000005904003986 */ /* 0x0003e2000c101910 */
[----:B------:R-:W-:Y:S01]  /*2dea0*/  ISETP.LT.AND P5, PT, R200, UR4, !P0 ;  /* 0x00000004c8007c0c */ /* 0x000fe2000c7a1270 */
[----:B------:R-:W-:Y:S01]  /*2deb0*/  ULDC UR4, c[0x0][0x22c] ;  /* 0x00008b0000047ab9 */ /* 0x000fe20000000800 */
[----:B---3--:R-:W-:-:S02]  /*2dec0*/  LEA R8, P3, R10, R217, 0x2 ;  /* 0x000000d90a087211 */ /* 0x008fc400078610ff */
[-C--:B------:R-:W-:Y:S01]  /*2ded0*/  LEA.HI.X.SX32 R7, R0, R161.reuse, 0x2, P4 ;  /* 0x000000a100077211 */ /* 0x080fe200020f16ff */
[----:B------:R-:W-:Y:S01]  /*2dee0*/  IMAD R0, R209, 0x2, R10 ;  /* 0x00000002d1007824 */ /* 0x000fe200078e020a */
[----:B------:R-:W-:Y:S02]  /*2def0*/  LEA.HI.X.SX32 R9, R10, R161, 0x2, P3 ;  /* 0x000000a10a097211 */ /* 0x000fe400018f16ff */
[----:B------:R-:W-:Y:S01]  /*2df00*/  ISETP.LT.AND P4, PT, R201, UR4, !P0 ;  /* 0x00000004c9007c0c */ /* 0x000fe2000c781270 */
[----:B------:R3:W-:Y:S01]  /*2df10*/  @P2 STG.E desc[UR16][R6.64], R90 ;  /* 0x0000005a06002986 */ /* 0x0007e2000c101910 */
[----:B------:R-:W-:Y:S01]  /*2df20*/  IMAD R10, R209, 0x2, R0 ;  /* 0x00000002d10a7824 */ /* 0x000fe200078e0200 */
[-C--:B----4-:R-:W-:Y:S01]  /*2df30*/  LEA R2, P2, R0, R217.reuse, 0x2 ;  /* 0x000000d900027211 */ /* 0x090fe200078410ff */
[----:B------:R-:W-:Y:S01]  /*2df40*/  ULDC UR4, c[0x0][0x22c] ;  /* 0x00008b0000047ab9 */ /* 0x000fe20000000800 */
[----:B------:R4:W-:Y:S01]  /*2df50*/  @P6 STG.E desc[UR16][R8.64], R91 ;  /* 0x0000005b08006986 */ /* 0x0009e2000c101910 */
[----:B------:R-:W-:Y:S01]  /*2df60*/  ISETP.LT.AND P3, PT, R202, UR4, !P0 ;  /* 0x00000004ca007c0c */ /* 0x000fe2000c761270 */
[----:B------:R-:W-:Y:S01]  /*2df70*/  ULDC UR4, c[0x0][0x22c] ;  /* 0x00008b0000047ab9 */ /* 0x000fe20000000800 */
[----:B-1----:R-:W-:-:S02]  /*2df80*/  LEA R4, P6, R10, R217, 0x2 ;  /* 0x000000d90a047211 */ /* 0x002fc400078c10ff */
[-C--:B------:R-:W-:Y:S01]  /*2df90*/  LEA.HI.X.SX32 R3, R0, R161.reuse, 0x2, P2 ;  /* 0x000000a100037211 */ /* 0x080fe200010f16ff */
[----:B------:R-:W-:Y:S01]  /*2dfa0*/  IMAD R0, R209, 0x2, R10 ;  /* 0x00000002d1007824 */ /* 0x000fe200078e020a */
[----:B------:R-:W-:Y:S02]  /*2dfb0*/  LEA.HI.X.SX32 R5, R10, R161, 0x2, P6 ;  /* 0x000000a10a057211 */ /* 0x000fe400030f16ff */
[----:B------:R-:W-:Y:S01]  /*2dfc0*/  ISETP.LT.AND P2, PT, R203, UR4, !P0 ;  /* 0x00000004cb007c0c */ /* 0x000fe2000c741270 */
[----:B------:R1:W-:Y:S01]  /*2dfd0*/  @P1 STG.E desc[UR16][R2.64], R92 ;  /* 0x0000005c02001986 */ /* 0x0003e2000c101910 */
[----:B------:R-:W-:Y:S01]  /*2dfe0*/  IMAD R10, R209, 0x2, R0 ;  /* 0x00000002d10a7824 */ /* 0x000fe200078e0200 */
[-C--:B---3--:R-:W-:Y:S01]  /*2dff0*/  LEA R6, P1, R0, R217.reuse, 0x2 ;  /* 0x000000d900067211 */ /* 0x088fe200078210ff */
[----:B------:R-:W-:Y:S01]  /*2e000*/  ULDC UR4, c[0x0][0x22c] ;  /* 0x00008b0000047ab9 */ /* 0x000fe20000000800 */
        /* <DEDUP_REMOVED lines=29> */
[C---:B------:R-:W-:Y:S01]  /*2e1e0*/  IMAD R0, R209.reuse, 0x2, R10 ;  /* 0x00000002d1007824 */ /* 0x040fe200078e020a */
        /* <DEDUP_REMOVED lines=11> */
[C---:B------:R-:W-:Y:S01]  /*2e2a0*/  IMAD R0, R209.reuse, 0x2, R10 ;  /* 0x00000002d1007824 */ /* 0x040fe200078e020a */
        /* <DEDUP_REMOVED lines=11> */
[C---:B------:R-:W-:Y:S01]  /*2e360*/  IMAD R0, R209.reuse, 0x2, R10 ;  /* 0x00000002d1007824 */ /* 0x040fe200078e020a */
        /* <DEDUP_REMOVED lines=218> */
[----:B------:R-:W-:Y:S01]  /*2f110*/  IMAD R10, R209, 0x2, R0 ;  /* 0x00000002d10a7824 */ /* 0x000fe200078e0200 */
[----:B------:R3:W-:Y:S01]  /*2f120*/  @P2 STG.E desc[UR16][R6.64], R138 ;  /* 0x0000008a06002986 */ /* 0x0007e2000c101910 */
[-C--:B----4-:R-:W-:Y:S01]  /*2f130*/  LEA R2, P2, R0, R217.reuse, 0x2 ;  /* 0x000000d900027211 */ /* 0x090fe200078410ff */
[----:B------:R-:W-:Y:S02]  /*2f140*/  ULDC UR4, c[0x0][0x22c] ;  /* 0x00008b0000047ab9 */ /* 0x000fe40000000800 */
[----:B------:R4:W-:Y:S01]  /*2f150*/  @P6 STG.E desc[UR16][R8.64], R139 ;  /* 0x0000008b08006986 */ /* 0x0009e2000c101910 */
[----:B-1----:R-:W-:-:S02]  /*2f160*/  LEA R4, P6, R10, R217, 0x2 ;  /* 0x000000d90a047211 */ /* 0x002fc400078c10ff */
[-C--:B------:R-:W-:Y:S01]  /*2f170*/  LEA.HI.X.SX32 R3, R0, R161.reuse, 0x2, P2 ;  /* 0x000000a100037211 */ /* 0x080fe200010f16ff */
[----:B------:R-:W-:Y:S01]  /*2f180*/  IMAD R0, R209, 0x2, R10 ;  /* 0x00000002d1007824 */ /* 0x000fe200078e020a */
[----:B------:R-:W-:Y:S02]  /*2f190*/  LEA.HI.X.SX32 R5, R10, R161, 0x2, P6 ;  /* 0x000000a10a057211 */ /* 0x000fe400030f16ff */
[----:B--2---:R-:W-:Y:S01]  /*2f1a0*/  ISETP.LT.AND P3, PT, R159, UR4, !P0 ;  /* 0x000000049f007c0c */ /* 0x004fe2000c761270 */
[----:B------:R1:W-:Y:S01]  /*2f1b0*/  @P1 STG.E desc[UR16][R2.64], R140 ;  /* 0x0000008c02001986 */ /* 0x0003e2000c101910 */
[----:B------:R-:W-:-:S03]  /*2f1c0*/  ULDC UR4, c[0x0][0x22c] ;  /* 0x00008b0000047ab9 */ /* 0x000fc60000000800 */
[----:B------:R2:W-:Y:S01]  /*2f1d0*/  @P5 STG.E desc[UR16][R4.64], R141 ;  /* 0x0000008d04005986 */ /* 0x0005e2000c101910 */
[C---:B---3--:R-:W-:Y:S02]  /*2f1e0*/  LEA R6, P5, R0.reuse, R217, 0x2 ;  /* 0x000000d900067211 */ /* 0x048fe400078a10ff */
[----:B------:R-:W-:Y:S01]  /*2f1f0*/  ISETP.LT.AND P2, PT, R155, UR4, !P0 ;  /* 0x000000049b007c0c */ /* 0x000fe2000c741270 */
[----:B------:R-:W3:Y:S01]  /*2f200*/  LDL.LU R159, [R1+0x14] ;  /* 0x00001400019f7983 */ /* 0x000ee20000300800 */
[----:B------:R-:W-:Y:S01]  /*2f210*/  ULDC UR4, c[0x0][0x22c] ;  /* 0x00008b0000047ab9 */ /* 0x000fe20000000800 */
[----:B------:R-:W-:Y:S02]  /*2f220*/  LEA.HI.X.SX32 R7, R0, R161, 0x2, P5 ;  /* 0x000000a100077211 */ /* 0x000fe400028f16ff */
[----:B------:R-:W-:Y:S01]  /*2f230*/  ISETP.LT.AND P1, PT, R157, UR4, !P0 ;  /* 0x000000049d007c0c */ /* 0x000fe2000c721270 */
[----:B------:R-:W3:Y:S01]  /*2f240*/  LDL.LU R155, [R1+0x18] ;  /* 0x00001800019b7983 */ /* 0x000ee20000300800 */
[----:B------:R-:W-:Y:S01]  /*2f250*/  ULDC UR4, c[0x0][0x22c] ;  /* 0x00008b0000047ab9 */ /* 0x000fe20000000800 */
[----:B------:R-:W-:Y:S01]  /*2f260*/  IMAD R10, R209, 0x2, R0 ;  /* 0x00000002d10a7824 */ /* 0x000fe200078e0200 */
[----:B------:R-:W-:Y:S01]  /*2f270*/  ISETP.LT.AND P5, PT, R158, UR4, !P0 ;  /* 0x000000049e007c0c */ /* 0x000fe2000c7a1270 */
[----:B------:R-:W-:Y:S01]  /*2f280*/  ULDC UR4, c[0x0][0x22c] ;  /* 0x00008b0000047ab9 */ /* 0x000fe20000000800 */
[----:B------:R2:W-:Y:S01]  /*2f290*/  @P4 STG.E desc[UR16][R6.64], R142 ;  /* 0x0000008e06004986 */ /* 0x0005e2000c101910 */
[----:B------:R-:W-:Y:S01]  /*2f2a0*/  ISETP.LT.AND P4, PT, R249, UR4, !P0 ;  /* 0x00000004f9007c0c */ /* 0x000fe2000c781270 */
[C---:B------:R-:W-:Y:S01]  /*2f2b0*/  IMAD R12, R209.reuse, 0x2, R10 ;  /* 0x00000002d10c7824 */ /* 0x040fe200078e020a */
[C---:B----4-:R-:W-:Y:S01]  /*2f2c0*/  LEA R8, P6, R10.reuse, R217, 0x2 ;  /* 0x000000d90a087211 */ /* 0x050fe200078c10ff */
[----:B------:R-:W4:Y:S01]  /*2f2d0*/  LDL.LU R249, [R1+0x1c] ;  /* 0x00001c0001f97983 */ /* 0x000f220000300800 */
[----:B------:R-:W-:Y:S01]  /*2f2e0*/  ULDC UR4, c[0x0][0x22c] ;  /* 0x00008b0000047ab9 */ /* 0x000fe20000000800 */
[----:B------:R-:W-:Y:S01]  /*2f2f0*/  IMAD R0, R209, 0x2, R12 ;  /* 0x00000002d1007824 */ /* 0x000fe200078e020c */
[----:B------:R-:W-:-:S03]  /*2f300*/  LEA.HI.X.SX32 R9, R10, R161, 0x2, P6 ;  /* 0x000000a10a097211 */ /* 0x000fc600030f16ff */
[C---:B------:R-:W-:Y:S02]  /*2f310*/  IMAD R10, R209.reuse, 0x2, R0 ;  /* 0x00000002d10a7824 */ /* 0x040fe400078e0200 */
[----:B------:R2:W-:Y:S01]  /*2f320*/  @P3 STG.E desc[UR16][R8.64], R143 ;  /* 0x0000008f08003986 */ /* 0x0005e2000c101910 */
[-C--:B-1----:R-:W-:Y:S01]  /*2f330*/  LEA R2, P3, R12, R217.reuse, 0x2 ;  /* 0x000000d90c027211 */ /* 0x082fe200078610ff */
[C---:B------:R-:W-:Y:S01]  /*2f340*/  IMAD R14, R209.reuse, 0x2, R10 ;  /* 0x00000002d10e7824 */ /* 0x040fe200078e020a */
[----:B--2---:R-:W-:Y:S02]  /*2f350*/  LEA R4, P6, R0, R217, 0x2 ;  /* 0x000000d900047211 */ /* 0x004fe400078c10ff */
[-C--:B------:R-:W-:Y:S01]  /*2f360*/  LEA.HI.X.SX32 R3, R12, R161.reuse, 0x2, P3 ;  /* 0x000000a10c037211 */ /* 0x080fe200018f16ff */
[----:B------:R-:W-:Y:S01]  /*2f370*/  IMAD R12, R209, 0x2, R14 ;  /* 0x00000002d10c7824 */ /* 0x000fe200078e020e */
[----:B------:R-:W-:-:S03]  /*2f380*/  LEA.HI.X.SX32 R5, R0, R161, 0x2, P6 ;  /* 0x000000a100057211 */ /* 0x000fc600030f16ff */
[----:B------:R1:W-:Y:S01]  /*2f390*/  @P2 STG.E desc[UR16][R2.64], R144 ;  /* 0x0000009002002986 */ /* 0x0003e2000c101910 */
[C---:B------:R-:W-:Y:S01]  /*2f3a0*/  IMAD R0, R209.reuse, 0x2, R12 ;  /* 0x00000002d1007824 */ /* 0x040fe200078e020c */
[-C--:B------:R-:W-:Y:S02]  /*2f3b0*/  LEA R6, P6, R10, R217.reuse, 0x2 ;  /* 0x000000d90a067211 */ /* 0x080fe400078c10ff */
[----:B------:R2:W-:Y:S01]  /*2f3c0*/  @P1 STG.E desc[UR16][R4.64], R145 ;  /* 0x0000009104001986 */ /* 0x0005e2000c101910 */
[----:B------:R-:W-:Y:S01]  /*2f3d0*/  LEA R8, P1, R14, R217, 0x2 ;  /* 0x000000d90e087211 */ /* 0x000fe200078210ff */
[C---:B------:R-:W-:Y:S01]  /*2f3e0*/  IMAD R16, R209.reuse, 0x2, R0 ;  /* 0x00000002d1107824 */ /* 0x040fe200078e0200 */
[-C--:B------:R-:W-:Y:S02]  /*2f3f0*/  LEA.HI.X.SX32 R7, R10, R161.reuse, 0x2, P6 ;  /* 0x000000a10a077211 */ /* 0x080fe400030f16ff */
[----:B------:R-:W-:Y:S01]  /*2f400*/  LEA.HI.X.SX32 R9, R14, R161, 0x2, P1 ;  /* 0x000000a10e097211 */ /* 0x000fe200008f16ff */
[----:B------:R-:W-:Y:S01]  /*2f410*/  IMAD R18, R209, 0x2, R16 ;  /* 0x00000002d1127824 */ /* 0x000fe200078e0210 */
[----:B------:R-:W-:-:S02]  /*2f420*/  LEA R10, P6, R12, R217, 0x2 ;  /* 0x000000d90c0a7211 */ /* 0x000fc400078c10ff */
[----:B-1----:R-:W-:Y:S02]  /*2f430*/  LEA R2, P1, R0, R217, 0x2 ;  /* 0x000000d900027211 */ /* 0x002fe400078210ff */
[-C--:B------:R-:W-:Y:S02]  /*2f440*/  LEA.HI.X.SX32 R11, R12, R161.reuse, 0x2, P6 ;  /* 0x000000a10c0b7211 */ /* 0x080fe400030f16ff */
[----:B------:R-:W-:Y:S02]  /*2f450*/  LEA.HI.X.SX32 R3, R0, R161, 0x2, P1 ;  /* 0x000000a100037211 */ /* 0x000fe400008f16ff */
[----:B------:R-:W-:-:S04]  /*2f460*/  LEA R12, P6, R18, R217, 0x2 ;  /* 0x000000d9120c7211 */ /* 0x000fc800078c10ff */
[----:B------:R-:W-:Y:S02]  /*2f470*/  LEA.HI.X.SX32 R13, R18, R161, 0x2, P6 ;  /* 0x000000a1120d7211 */ /* 0x000fe400030f16ff */
[C---:B--2---:R-:W-:Y:S01]  /*2f480*/  LEA R4, P6, R16.reuse, R217, 0x2 ;  /* 0x000000d910047211 */ /* 0x044fe200078c10ff */
[----:B------:R1:W-:Y:S03]  /*2f490*/  @P5 STG.E desc[UR16][R6.64], R146 ;  /* 0x0000009206005986 */ /* 0x0003e6000c101910 */
[----:B------:R-:W-:Y:S01]  /*2f4a0*/  LEA.HI.X.SX32 R5, R16, R161, 0x2, P6 ;  /* 0x000000a110057211 */ /* 0x000fe200030f16ff */
[----:B------:R1:W-:Y:S01]  /*2f4b0*/  @P4 STG.E desc[UR16][R8.64], R147 ;  /* 0x0000009308004986 */ /* 0x0003e2000c101910 */
[----:B---3--:R-:W-:Y:S01]  /*2f4c0*/  ISETP.LT.AND P3, PT, R159, UR4, !P0 ;  /* 0x000000049f007c0c */ /* 0x008fe2000c761270 */
[----:B------:R-:W-:Y:S02]  /*2f4d0*/  ULDC UR4, c[0x0][0x22c] ;  /* 0x00008b0000047ab9 */ /* 0x000fe40000000800 */
[----:B------:R-:W-:Y:S01]  /*2f4e0*/  ISETP.LT.AND P2, PT, R155, UR4, !P0 ;  /* 0x000000049b007c0c */ /* 0x000fe2000c741270 */
[----:B------:R-:W-:-:S02]  /*2f4f0*/  ULDC UR4, c[0x0][0x22c] ;  /* 0x00008b0000047ab9 */ /* 0x000fc40000000800 */
[----:B------:R-:W-:Y:S01]  /*2f500*/  ISETP.LT.AND P1, PT, R197, UR4, !P0 ;  /* 0x00000004c5007c0c */ /* 0x000fe2000c721270 */
[----:B------:R-:W-:Y:S02]  /*2f510*/  ULDC UR4, c[0x0][0x22c] ;  /* 0x00008b0000047ab9 */ /* 0x000fe40000000800 */
[----:B----4-:R-:W-:-:S04]  /*2f520*/  ISETP.LT.AND P0, PT, R249, UR4, !P0 ;  /* 0x00000004f9007c0c */ /* 0x010fc8000c701270 */
[----:B------:R1:W-:Y:S04]  /*2f530*/  @P3 STG.E desc[UR16][R10.64], R20 ;  /* 0x000000140a003986 */ /* 0x0003e8000c101910 */
[----:B------:R1:W-:Y:S04]  /*2f540*/  @P2 STG.E desc[UR16][R2.64], R21 ;  /* 0x0000001502002986 */ /* 0x0003e8000c101910 */
[----:B------:R1:W-:Y:S01]  /*2f550*/  @P1 STG.E desc[UR16][R4.64], R22 ;  /* 0x0000001604001986 */ /* 0x0003e2000c101910 */
[----:B------:R-:W-:Y:S05]  /*2f560*/  @!P0 EXIT ;  /* 0x000000000000894d */ /* 0x000fea0003800000 */
[----:B------:R-:W-:Y:S01]  /*2f570*/  STG.E desc[UR16][R12.64], R23 ;  /* 0x000000170c007986 */ /* 0x000fe2000c101910 */
[----:B------:R-:W-:Y:S05]  /*2f580*/  EXIT ;  /* 0x000000000000794d */ /* 0x000fea0003800000 */
.L_x_2:
[----:B------:R-:W-:-:S00]  /*2f590*/  BRA `(.L_x_2) ;  /* 0xfffffffc00fc7947 */ /* 0x000fc0000383ffff */
[----:B------:R-:W-:-:S00]  /*2f5a0*/  NOP ;  /* 0x0000000000007918 */ /* 0x000fc00000000000 */
        /* <DEDUP_REMOVED lines=13> */
.L_x_3:


//--------------------- .nv.shared.matmul_kernel  --------------------------
	.section	.nv.shared.matmul_kernel,"aw",@nobits
	.sectionflags	@""
	.align	16
	.zero		1024


//--------------------- .nv.shared.reserved.0     --------------------------
	.section	.nv.shared.reserved.0,"aw",@nobits
	.weak		__nv_reservedSMEM_offset_0_alias
	.size		__nv_reservedSMEM_offset_0_alias, 0, 0
	.other		__nv_reservedSMEM_offset_0_alias,@"STO_CUDA_RESERVED_SHARED STV_DEFAULT"
__nv_reservedSMEM_offset_0_alias:
	.zero		0


//--------------------- .nv.constant0.matmul_kernel --------------------------
	.section	.nv.constant0.matmul_kernel,"a",@progbits
	.sectionflags	@""
	.align	4
.nv.constant0.matmul_kernel:
	.zero		608


//--------------------- SYMBOLS --------------------------

	.type		.nv.reservedSmem.offset0,@object
	.size		.nv.reservedSmem.offset0,0x4
